//
// Generated by NVIDIA NVVM Compiler
//
// Compiler Build ID: CL-36424714
// Cuda compilation tools, release 13.0, V13.0.88
// Based on NVVM 20.0.0
//

.version 9.0
.target sm_100
.address_size 64

	// .globl	cubic
.func  (.param .align 16 .b8 func_retval0[16]) __internal_trig_reduction_slowpathd
(
	.param .b64 __internal_trig_reduction_slowpathd_param_0
)
;
.func  (.param .b64 func_retval0) __internal_accurate_pow
(
	.param .b64 __internal_accurate_pow_param_0,
	.param .b64 __internal_accurate_pow_param_1
)
;
.global .align 1 .b8 _ZN31_INTERNAL_dc352e5a_4_k_cu_cubic4cuda3std3__45__cpo5beginE[1];
.global .align 1 .b8 _ZN31_INTERNAL_dc352e5a_4_k_cu_cubic4cuda3std3__45__cpo3endE[1];
.global .align 1 .b8 _ZN31_INTERNAL_dc352e5a_4_k_cu_cubic4cuda3std3__45__cpo6cbeginE[1];
.global .align 1 .b8 _ZN31_INTERNAL_dc352e5a_4_k_cu_cubic4cuda3std3__45__cpo4cendE[1];
.global .align 1 .b8 _ZN31_INTERNAL_dc352e5a_4_k_cu_cubic4cuda3std3__45__cpo6rbeginE[1];
.global .align 1 .b8 _ZN31_INTERNAL_dc352e5a_4_k_cu_cubic4cuda3std3__45__cpo4rendE[1];
.global .align 1 .b8 _ZN31_INTERNAL_dc352e5a_4_k_cu_cubic4cuda3std3__45__cpo7crbeginE[1];
.global .align 1 .b8 _ZN31_INTERNAL_dc352e5a_4_k_cu_cubic4cuda3std3__45__cpo5crendE[1];
.global .align 1 .b8 _ZN31_INTERNAL_dc352e5a_4_k_cu_cubic4cuda3std3__433_GLOBAL__N__dc352e5a_4_k_cu_cubic6ignoreE[1];
.global .align 1 .b8 _ZN31_INTERNAL_dc352e5a_4_k_cu_cubic4cuda3std3__419piecewise_constructE[1];
.global .align 1 .b8 _ZN31_INTERNAL_dc352e5a_4_k_cu_cubic4cuda3std3__48in_placeE[1];
.global .align 1 .b8 _ZN31_INTERNAL_dc352e5a_4_k_cu_cubic4cuda3std3__420unreachable_sentinelE[1];
.global .align 1 .b8 _ZN31_INTERNAL_dc352e5a_4_k_cu_cubic4cuda3std6ranges3__45__cpo4swapE[1];
.global .align 1 .b8 _ZN31_INTERNAL_dc352e5a_4_k_cu_cubic4cuda3std6ranges3__45__cpo9iter_moveE[1];
.global .align 1 .b8 _ZN31_INTERNAL_dc352e5a_4_k_cu_cubic4cuda3std6ranges3__45__cpo5beginE[1];
.global .align 1 .b8 _ZN31_INTERNAL_dc352e5a_4_k_cu_cubic4cuda3std6ranges3__45__cpo3endE[1];
.global .align 1 .b8 _ZN31_INTERNAL_dc352e5a_4_k_cu_cubic4cuda3std6ranges3__45__cpo6cbeginE[1];
.global .align 1 .b8 _ZN31_INTERNAL_dc352e5a_4_k_cu_cubic4cuda3std6ranges3__45__cpo4cendE[1];
.global .align 1 .b8 _ZN31_INTERNAL_dc352e5a_4_k_cu_cubic4cuda3std6ranges3__45__cpo7advanceE[1];
.global .align 1 .b8 _ZN31_INTERNAL_dc352e5a_4_k_cu_cubic4cuda3std6ranges3__45__cpo9iter_swapE[1];
.global .align 1 .b8 _ZN31_INTERNAL_dc352e5a_4_k_cu_cubic4cuda3std6ranges3__45__cpo4nextE[1];
.global .align 1 .b8 _ZN31_INTERNAL_dc352e5a_4_k_cu_cubic4cuda3std6ranges3__45__cpo4prevE[1];
.global .align 1 .b8 _ZN31_INTERNAL_dc352e5a_4_k_cu_cubic4cuda3std6ranges3__45__cpo4dataE[1];
.global .align 1 .b8 _ZN31_INTERNAL_dc352e5a_4_k_cu_cubic4cuda3std6ranges3__45__cpo5cdataE[1];
.global .align 1 .b8 _ZN31_INTERNAL_dc352e5a_4_k_cu_cubic4cuda3std6ranges3__45__cpo4sizeE[1];
.global .align 1 .b8 _ZN31_INTERNAL_dc352e5a_4_k_cu_cubic4cuda3std6ranges3__45__cpo5ssizeE[1];
.global .align 1 .b8 _ZN31_INTERNAL_dc352e5a_4_k_cu_cubic4cuda3std6ranges3__45__cpo8distanceE[1];
.global .align 1 .b8 _ZN31_INTERNAL_dc352e5a_4_k_cu_cubic6thrust24THRUST_300001_SM_1000_NS6system6detail10sequential3seqE[1];
.global .align 8 .b8 __cudart_i2opi_d[144] = {8, 93, 141, 31, 177, 95, 251, 107, 234, 146, 82, 138, 247, 57, 7, 61, 123, 241, 229, 235, 199, 186, 39, 117, 45, 234, 95, 158, 102, 63, 70, 79, 183, 9, 203, 39, 207, 126, 54, 109, 31, 109, 10, 90, 139, 17, 47, 239, 15, 152, 5, 222, 255, 151, 248, 31, 59, 40, 249, 189, 139, 95, 132, 156, 244, 57, 83, 131, 57, 214, 145, 57, 65, 126, 95, 180, 38, 112, 156, 233, 132, 68, 187, 46, 245, 53, 130, 232, 62, 167, 41, 177, 28, 235, 29, 254, 28, 146, 209, 9, 234, 46, 73, 6, 224, 210, 77, 66, 58, 110, 36, 183, 97, 197, 187, 222, 171, 99, 81, 254, 65, 144, 67, 60, 153, 149, 98, 219, 192, 221, 52, 245, 209, 87, 39, 252, 41, 21, 68, 78, 110, 131, 249, 162};
.global .align 16 .b8 __cudart_sin_cos_coeffs[128] = {70, 210, 176, 44, 241, 229, 90, 190, 146, 227, 172, 105, 227, 29, 199, 62, 161, 98, 219, 25, 160, 1, 42, 191, 24, 8, 17, 17, 17, 17, 129, 63, 84, 85, 85, 85, 85, 85, 197, 191, 0, 0, 0, 0, 0, 0, 0, 0, 0, 0, 0, 0, 0, 0, 0, 0, 100, 129, 253, 32, 131, 255, 168, 189, 40, 133, 239, 193, 167, 238, 33, 62, 217, 230, 6, 142, 79, 126, 146, 190, 233, 188, 221, 25, 160, 1, 250, 62, 71, 93, 193, 22, 108, 193, 86, 191, 81, 85, 85, 85, 85, 85, 165, 63, 0, 0, 0, 0, 0, 0, 224, 191, 0, 0, 0, 0, 0, 0, 240, 63};

.visible .entry cubic(
	.param .u64 .ptr .align 1 cubic_param_0,
	.param .u64 .ptr .align 1 cubic_param_1,
	.param .u64 .ptr .align 1 cubic_param_2,
	.param .u64 cubic_param_3,
	.param .u64 .ptr .align 1 cubic_param_4
)
{
	.reg .pred 	%p<438>;
	.reg .b16 	%rs<9>;
	.reg .b32 	%r<866>;
	.reg .b32 	%f<19>;
	.reg .b64 	%rd<114>;
	.reg .b64 	%fd<2422>;

	ld.param.u64 	%rd2, [cubic_param_0];
	ld.param.u64 	%rd3, [cubic_param_1];
	ld.param.u64 	%rd4, [cubic_param_2];
	ld.param.u64 	%rd6, [cubic_param_3];
	mov.u32 	%r227, %ntid.x;
	mov.u32 	%r228, %ctaid.x;
	mov.u32 	%r229, %tid.x;
	mad.lo.s32 	%r230, %r227, %r228, %r229;
	cvt.u64.u32 	%rd1, %r230;
	setp.le.s64 	%p1, %rd6, %rd1;
	@%p1 bra 	$L__BB0_362;
	cvta.to.global.u64 	%rd7, %rd2;
	cvta.to.global.u64 	%rd8, %rd3;
	cvta.to.global.u64 	%rd9, %rd4;
	shl.b64 	%rd10, %rd1, 3;
	add.s64 	%rd11, %rd7, %rd10;
	ld.global.f64 	%fd1, [%rd11];
	add.s64 	%rd12, %rd8, %rd10;
	ld.global.f64 	%fd2, [%rd12];
	add.s64 	%rd13, %rd9, %rd10;
	ld.global.f64 	%fd3, [%rd13];
	{
	.reg .b32 %temp; 
	mov.b64 	{%temp, %r1}, %fd2;
	}
	mov.f64 	%fd522, 0d4008000000000000;
	{
	.reg .b32 %temp; 
	mov.b64 	{%temp, %r231}, %fd522;
	}
	and.b32  	%r3, %r231, 2146435072;
	setp.eq.s32 	%p2, %r3, 1073741824;
	abs.f64 	%fd4, %fd2;
	{ // callseq 0, 0
	.param .b64 param0;
	st.param.f64 	[param0], %fd4;
	.param .b64 param1;
	st.param.f64 	[param1], 0d4008000000000000;
	.param .b64 retval0;
	call.uni (retval0), 
	__internal_accurate_pow, 
	(
	param0, 
	param1
	);
	ld.param.f64 	%fd523, [retval0];
	} // callseq 0
	setp.lt.s32 	%p3, %r1, 0;
	neg.f64 	%fd525, %fd523;
	selp.f64 	%fd526, %fd525, %fd523, %p2;
	selp.f64 	%fd2288, %fd526, %fd523, %p3;
	setp.neu.f64 	%p4, %fd2, 0d0000000000000000;
	@%p4 bra 	$L__BB0_3;
	setp.eq.s32 	%p5, %r3, 1073741824;
	selp.b32 	%r232, %r1, 0, %p5;
	setp.lt.s32 	%p6, %r231, 0;
	or.b32  	%r233, %r232, 2146435072;
	selp.b32 	%r234, %r233, %r232, %p6;
	mov.b32 	%r235, 0;
	mov.b64 	%fd2288, {%r235, %r234};
$L__BB0_3:
	add.f64 	%fd527, %fd2, 0d4008000000000000;
	{
	.reg .b32 %temp; 
	mov.b64 	{%temp, %r236}, %fd527;
	}
	and.b32  	%r237, %r236, 2146435072;
	setp.ne.s32 	%p7, %r237, 2146435072;
	@%p7 bra 	$L__BB0_8;
	setp.num.f64 	%p8, %fd2, %fd2;
	@%p8 bra 	$L__BB0_6;
	mov.f64 	%fd528, 0d4008000000000000;
	add.rn.f64 	%fd2288, %fd2, %fd528;
	bra.uni 	$L__BB0_8;
$L__BB0_6:
	setp.neu.f64 	%p9, %fd4, 0d7FF0000000000000;
	@%p9 bra 	$L__BB0_8;
	setp.lt.s32 	%p10, %r1, 0;
	setp.eq.s32 	%p11, %r3, 1073741824;
	setp.lt.s32 	%p12, %r231, 0;
	selp.b32 	%r239, 0, 2146435072, %p12;
	and.b32  	%r240, %r231, 2147483647;
	setp.ne.s32 	%p13, %r240, 1071644672;
	or.b32  	%r241, %r239, -2147483648;
	selp.b32 	%r242, %r241, %r239, %p13;
	selp.b32 	%r243, %r242, %r239, %p11;
	selp.b32 	%r244, %r243, %r239, %p10;
	mov.b32 	%r245, 0;
	mov.b64 	%fd2288, {%r245, %r244};
$L__BB0_8:
	{
	.reg .b32 %temp; 
	mov.b64 	{%temp, %r4}, %fd1;
	}
	mov.f64 	%fd529, 0d4000000000000000;
	{
	.reg .b32 %temp; 
	mov.b64 	{%temp, %r246}, %fd529;
	}
	and.b32  	%r6, %r246, 2146435072;
	setp.eq.s32 	%p14, %r6, 1062207488;
	abs.f64 	%fd11, %fd1;
	{ // callseq 1, 0
	.param .b64 param0;
	st.param.f64 	[param0], %fd11;
	.param .b64 param1;
	st.param.f64 	[param1], 0d4000000000000000;
	.param .b64 retval0;
	call.uni (retval0), 
	__internal_accurate_pow, 
	(
	param0, 
	param1
	);
	ld.param.f64 	%fd530, [retval0];
	} // callseq 1
	setp.lt.s32 	%p15, %r4, 0;
	neg.f64 	%fd532, %fd530;
	selp.f64 	%fd533, %fd532, %fd530, %p14;
	selp.f64 	%fd2290, %fd533, %fd530, %p15;
	setp.neu.f64 	%p16, %fd1, 0d0000000000000000;
	@%p16 bra 	$L__BB0_10;
	setp.eq.s32 	%p17, %r6, 1062207488;
	selp.b32 	%r247, %r4, 0, %p17;
	setp.lt.s32 	%p18, %r246, 0;
	or.b32  	%r248, %r247, 2146435072;
	selp.b32 	%r249, %r248, %r247, %p18;
	mov.b32 	%r250, 0;
	mov.b64 	%fd2290, {%r250, %r249};
$L__BB0_10:
	add.f64 	%fd534, %fd1, 0d4000000000000000;
	{
	.reg .b32 %temp; 
	mov.b64 	{%temp, %r251}, %fd534;
	}
	and.b32  	%r252, %r251, 2146435072;
	setp.ne.s32 	%p19, %r252, 2146435072;
	@%p19 bra 	$L__BB0_15;
	setp.num.f64 	%p20, %fd1, %fd1;
	@%p20 bra 	$L__BB0_13;
	mov.f64 	%fd535, 0d4000000000000000;
	add.rn.f64 	%fd2290, %fd1, %fd535;
	bra.uni 	$L__BB0_15;
$L__BB0_13:
	setp.neu.f64 	%p21, %fd11, 0d7FF0000000000000;
	@%p21 bra 	$L__BB0_15;
	setp.lt.s32 	%p22, %r4, 0;
	setp.eq.s32 	%p23, %r6, 1062207488;
	setp.lt.s32 	%p24, %r246, 0;
	selp.b32 	%r254, 0, 2146435072, %p24;
	and.b32  	%r255, %r246, 2147483647;
	setp.ne.s32 	%p25, %r255, 1071644672;
	or.b32  	%r256, %r254, -2147483648;
	selp.b32 	%r257, %r256, %r254, %p25;
	selp.b32 	%r258, %r257, %r254, %p23;
	selp.b32 	%r259, %r258, %r254, %p22;
	mov.b32 	%r260, 0;
	mov.b64 	%fd2290, {%r260, %r259};
$L__BB0_15:
	setp.eq.s32 	%p26, %r6, 1062207488;
	setp.neu.f64 	%p27, %fd2, 0d0000000000000000;
	setp.lt.s32 	%p28, %r1, 0;
	setp.eq.f64 	%p29, %fd1, 0d3FF0000000000000;
	selp.f64 	%fd18, 0d3FF0000000000000, %fd2290, %p29;
	{ // callseq 2, 0
	.param .b64 param0;
	st.param.f64 	[param0], %fd4;
	.param .b64 param1;
	st.param.f64 	[param1], 0d4000000000000000;
	.param .b64 retval0;
	call.uni (retval0), 
	__internal_accurate_pow, 
	(
	param0, 
	param1
	);
	ld.param.f64 	%fd536, [retval0];
	} // callseq 2
	neg.f64 	%fd538, %fd536;
	selp.f64 	%fd539, %fd538, %fd536, %p26;
	selp.f64 	%fd2292, %fd539, %fd536, %p28;
	@%p27 bra 	$L__BB0_17;
	setp.eq.s32 	%p30, %r6, 1062207488;
	selp.b32 	%r262, %r1, 0, %p30;
	setp.lt.s32 	%p31, %r246, 0;
	or.b32  	%r263, %r262, 2146435072;
	selp.b32 	%r264, %r263, %r262, %p31;
	mov.b32 	%r265, 0;
	mov.b64 	%fd2292, {%r265, %r264};
$L__BB0_17:
	add.f64 	%fd540, %fd2, 0d4000000000000000;
	{
	.reg .b32 %temp; 
	mov.b64 	{%temp, %r266}, %fd540;
	}
	and.b32  	%r267, %r266, 2146435072;
	setp.ne.s32 	%p32, %r267, 2146435072;
	@%p32 bra 	$L__BB0_22;
	setp.num.f64 	%p33, %fd2, %fd2;
	@%p33 bra 	$L__BB0_20;
	mov.f64 	%fd541, 0d4000000000000000;
	add.rn.f64 	%fd2292, %fd2, %fd541;
	bra.uni 	$L__BB0_22;
$L__BB0_20:
	setp.neu.f64 	%p34, %fd4, 0d7FF0000000000000;
	@%p34 bra 	$L__BB0_22;
	setp.eq.s32 	%p35, %r6, 1062207488;
	setp.lt.s32 	%p36, %r1, 0;
	setp.lt.s32 	%p37, %r246, 0;
	selp.b32 	%r269, 0, 2146435072, %p37;
	and.b32  	%r270, %r246, 2147483647;
	setp.ne.s32 	%p38, %r270, 1071644672;
	or.b32  	%r271, %r269, -2147483648;
	selp.b32 	%r272, %r271, %r269, %p38;
	selp.b32 	%r273, %r272, %r269, %p35;
	selp.b32 	%r274, %r273, %r269, %p36;
	mov.b32 	%r275, 0;
	mov.b64 	%fd2292, {%r275, %r274};
$L__BB0_22:
	setp.eq.s32 	%p39, %r6, 1062207488;
	setp.eq.f64 	%p40, %fd2, 0d3FF0000000000000;
	selp.f64 	%fd542, 0d3FF0000000000000, %fd2292, %p40;
	mul.f64 	%fd543, %fd18, %fd542;
	mul.f64 	%fd544, %fd2288, 0d4010000000000000;
	selp.f64 	%fd545, 0d4010000000000000, %fd544, %p40;
	sub.f64 	%fd25, %fd545, %fd543;
	{
	.reg .b32 %temp; 
	mov.b64 	{%temp, %r7}, %fd3;
	}
	abs.f64 	%fd26, %fd3;
	{ // callseq 3, 0
	.param .b64 param0;
	st.param.f64 	[param0], %fd26;
	.param .b64 param1;
	st.param.f64 	[param1], 0d4000000000000000;
	.param .b64 retval0;
	call.uni (retval0), 
	__internal_accurate_pow, 
	(
	param0, 
	param1
	);
	ld.param.f64 	%fd546, [retval0];
	} // callseq 3
	setp.lt.s32 	%p41, %r7, 0;
	neg.f64 	%fd548, %fd546;
	selp.f64 	%fd549, %fd548, %fd546, %p39;
	selp.f64 	%fd2294, %fd549, %fd546, %p41;
	setp.neu.f64 	%p42, %fd3, 0d0000000000000000;
	@%p42 bra 	$L__BB0_24;
	setp.eq.s32 	%p43, %r6, 1062207488;
	selp.b32 	%r277, %r7, 0, %p43;
	setp.lt.s32 	%p44, %r246, 0;
	or.b32  	%r278, %r277, 2146435072;
	selp.b32 	%r279, %r278, %r277, %p44;
	mov.b32 	%r280, 0;
	mov.b64 	%fd2294, {%r280, %r279};
$L__BB0_24:
	add.f64 	%fd550, %fd3, 0d4000000000000000;
	{
	.reg .b32 %temp; 
	mov.b64 	{%temp, %r281}, %fd550;
	}
	and.b32  	%r282, %r281, 2146435072;
	setp.ne.s32 	%p45, %r282, 2146435072;
	@%p45 bra 	$L__BB0_29;
	setp.num.f64 	%p46, %fd3, %fd3;
	@%p46 bra 	$L__BB0_27;
	mov.f64 	%fd551, 0d4000000000000000;
	add.rn.f64 	%fd2294, %fd3, %fd551;
	bra.uni 	$L__BB0_29;
$L__BB0_27:
	setp.neu.f64 	%p47, %fd26, 0d7FF0000000000000;
	@%p47 bra 	$L__BB0_29;
	setp.lt.s32 	%p48, %r7, 0;
	setp.eq.s32 	%p49, %r6, 1062207488;
	setp.lt.s32 	%p50, %r246, 0;
	selp.b32 	%r284, 0, 2146435072, %p50;
	and.b32  	%r285, %r246, 2147483647;
	setp.ne.s32 	%p51, %r285, 1071644672;
	or.b32  	%r286, %r284, -2147483648;
	selp.b32 	%r287, %r286, %r284, %p51;
	selp.b32 	%r288, %r287, %r284, %p49;
	selp.b32 	%r289, %r288, %r284, %p48;
	mov.b32 	%r290, 0;
	mov.b64 	%fd2294, {%r290, %r289};
$L__BB0_29:
	setp.neu.f64 	%p52, %fd1, 0d0000000000000000;
	setp.lt.s32 	%p53, %r4, 0;
	setp.eq.s32 	%p54, %r3, 1073741824;
	setp.eq.f64 	%p55, %fd3, 0d3FF0000000000000;
	mul.f64 	%fd552, %fd2294, 0d403B000000000000;
	selp.f64 	%fd553, 0d403B000000000000, %fd552, %p55;
	mul.f64 	%fd554, %fd1, 0dC032000000000000;
	mul.f64 	%fd555, %fd554, %fd2;
	fma.rn.f64 	%fd556, %fd555, %fd3, %fd25;
	add.f64 	%fd33, %fd556, %fd553;
	{ // callseq 4, 0
	.param .b64 param0;
	st.param.f64 	[param0], %fd11;
	.param .b64 param1;
	st.param.f64 	[param1], 0d4008000000000000;
	.param .b64 retval0;
	call.uni (retval0), 
	__internal_accurate_pow, 
	(
	param0, 
	param1
	);
	ld.param.f64 	%fd557, [retval0];
	} // callseq 4
	neg.f64 	%fd559, %fd557;
	selp.f64 	%fd560, %fd559, %fd557, %p54;
	selp.f64 	%fd2296, %fd560, %fd557, %p53;
	@%p52 bra 	$L__BB0_31;
	setp.eq.s32 	%p56, %r3, 1073741824;
	selp.b32 	%r292, %r4, 0, %p56;
	setp.lt.s32 	%p57, %r231, 0;
	or.b32  	%r293, %r292, 2146435072;
	selp.b32 	%r294, %r293, %r292, %p57;
	mov.b32 	%r295, 0;
	mov.b64 	%fd2296, {%r295, %r294};
$L__BB0_31:
	add.f64 	%fd561, %fd1, 0d4008000000000000;
	{
	.reg .b32 %temp; 
	mov.b64 	{%temp, %r296}, %fd561;
	}
	and.b32  	%r297, %r296, 2146435072;
	setp.ne.s32 	%p58, %r297, 2146435072;
	@%p58 bra 	$L__BB0_36;
	setp.num.f64 	%p59, %fd1, %fd1;
	@%p59 bra 	$L__BB0_34;
	mov.f64 	%fd562, 0d4008000000000000;
	add.rn.f64 	%fd2296, %fd1, %fd562;
	bra.uni 	$L__BB0_36;
$L__BB0_34:
	setp.neu.f64 	%p60, %fd11, 0d7FF0000000000000;
	@%p60 bra 	$L__BB0_36;
	setp.lt.s32 	%p61, %r4, 0;
	setp.eq.s32 	%p62, %r3, 1073741824;
	setp.lt.s32 	%p63, %r231, 0;
	selp.b32 	%r299, 0, 2146435072, %p63;
	and.b32  	%r300, %r231, 2147483647;
	setp.ne.s32 	%p64, %r300, 1071644672;
	or.b32  	%r301, %r299, -2147483648;
	selp.b32 	%r302, %r301, %r299, %p64;
	selp.b32 	%r303, %r302, %r299, %p62;
	selp.b32 	%r304, %r303, %r299, %p61;
	mov.b32 	%r305, 0;
	mov.b64 	%fd2296, {%r305, %r304};
$L__BB0_36:
	setp.eq.f64 	%p65, %fd1, 0d3FF0000000000000;
	mul.f64 	%fd564, %fd2296, 0d4010000000000000;
	selp.f64 	%fd565, 0d4010000000000000, %fd564, %p65;
	fma.rn.f64 	%fd566, %fd3, %fd565, %fd33;
	mul.f64 	%fd40, %fd566, 0d4008000000000000;
	setp.eq.f64 	%p66, %fd40, 0d0000000000000000;
	mov.f64 	%fd2300, 0d0000000000000000;
	mov.f64 	%fd2301, %fd2300;
	@%p66 bra 	$L__BB0_50;
	setp.nan.f64 	%p67, %fd40, %fd40;
	mov.f64 	%fd2301, 0d7FF8000000000000;
	mov.f64 	%fd2300, %fd40;
	@%p67 bra 	$L__BB0_50;
	abs.f64 	%fd41, %fd40;
	setp.neu.f64 	%p68, %fd41, 0d7FF0000000000000;
	@%p68 bra 	$L__BB0_40;
	{
	.reg .b32 %temp; 
	mov.b64 	{%temp, %r306}, %fd40;
	}
	setp.gt.s32 	%p69, %r306, -1;
	selp.f64 	%fd2300, %fd40, 0d0000000000000000, %p69;
	selp.f64 	%fd2301, 0d0000000000000000, 0d7FF0000000000000, %p69;
	bra.uni 	$L__BB0_50;
$L__BB0_40:
	setp.ltu.f64 	%p70, %fd41, 0d7FDA827999FCEF32;
	@%p70 bra 	$L__BB0_42;
	mul.f64 	%fd2297, %fd40, 0d3FD0000000000000;
	mov.b32 	%r791, 1;
	bra.uni 	$L__BB0_43;
$L__BB0_42:
	setp.gtu.f64 	%p71, %fd41, 0d0020000000000000;
	mul.f64 	%fd568, %fd40, 0d4010000000000000;
	selp.f64 	%fd2297, %fd40, %fd568, %p71;
	selp.b32 	%r791, 0, 2, %p71;
$L__BB0_43:
	setp.ltu.f64 	%p72, %fd2297, 0d0000000000000000;
	@%p72 bra 	$L__BB0_45;
	abs.f64 	%fd569, %fd2297;
	mov.f64 	%fd570, 0d0000000000000000;
	{
	.reg .b32 %temp; 
	mov.b64 	{%temp, %r308}, %fd570;
	}
	mov.f64 	%fd571, 0d7FF0000000000000;
	{
	.reg .b32 %temp; 
	mov.b64 	{%temp, %r309}, %fd571;
	}
	setp.lt.u32 	%p73, %r308, %r309;
	selp.f64 	%fd572, %fd569, 0d0000000000000000, %p73;
	add.f64 	%fd573, %fd2297, %fd572;
	mul.f64 	%fd574, %fd573, 0d3FE0000000000000;
	sqrt.rn.f64 	%fd2300, %fd574;
	add.f64 	%fd575, %fd2300, %fd2300;
	div.rn.f64 	%fd2301, %fd570, %fd575;
	bra.uni 	$L__BB0_46;
$L__BB0_45:
	abs.f64 	%fd576, %fd2297;
	mov.f64 	%fd577, 0d0000000000000000;
	{
	.reg .b32 %temp; 
	mov.b64 	{%temp, %r310}, %fd577;
	}
	mov.f64 	%fd578, 0d7FF0000000000000;
	{
	.reg .b32 %temp; 
	mov.b64 	{%temp, %r311}, %fd578;
	}
	setp.lt.u32 	%p74, %r310, %r311;
	selp.f64 	%fd579, %fd576, 0d0000000000000000, %p74;
	sub.f64 	%fd580, %fd579, %fd2297;
	mul.f64 	%fd581, %fd580, 0d3FE0000000000000;
	sqrt.rn.f64 	%fd582, %fd581;
	add.f64 	%fd583, %fd582, %fd582;
	div.rn.f64 	%fd2300, %fd577, %fd583;
	abs.f64 	%fd2301, %fd582;
$L__BB0_46:
	setp.eq.s32 	%p75, %r791, 2;
	@%p75 bra 	$L__BB0_49;
	setp.ne.s32 	%p76, %r791, 1;
	@%p76 bra 	$L__BB0_50;
	add.f64 	%fd2300, %fd2300, %fd2300;
	add.f64 	%fd2301, %fd2301, %fd2301;
	bra.uni 	$L__BB0_50;
$L__BB0_49:
	mul.f64 	%fd2300, %fd2300, 0d3FE0000000000000;
	mul.f64 	%fd2301, %fd2301, 0d3FE0000000000000;
$L__BB0_50:
	add.f64 	%fd584, %fd1, %fd1;
	mul.f64 	%fd585, %fd1, %fd584;
	mul.f64 	%fd586, %fd1, %fd585;
	mul.f64 	%fd587, %fd3, 0dC03B000000000000;
	mul.f64 	%fd588, %fd1, 0d4022000000000000;
	fma.rn.f64 	%fd589, %fd588, %fd2, %fd587;
	sub.f64 	%fd590, %fd589, %fd586;
	div.rn.f64 	%fd591, %fd590, 0d404B000000000000;
	div.rn.f64 	%fd592, %fd2300, 0d4032000000000000;
	div.rn.f64 	%fd59, %fd2301, 0d4032000000000000;
	add.f64 	%fd60, %fd591, %fd592;
	add.f64 	%fd61, %fd59, 0d0000000000000000;
	abs.f64 	%fd62, %fd60;
	abs.f64 	%fd63, %fd61;
	mov.b64 	%rd14, %fd63;
	mov.b64 	%rd15, %fd62;
	min.u64 	%rd16, %rd14, %rd15;
	mov.b64 	%fd593, %rd16;
	max.u64 	%rd17, %rd15, %rd14;
	mov.b64 	%fd594, %rd17;
	{
	.reg .b32 %temp; 
	mov.b64 	{%temp, %r312}, %fd594;
	}
	and.b32  	%r313, %r312, -4194304;
	xor.b32  	%r314, %r313, 2144337920;
	mov.b32 	%r315, 0;
	mov.b64 	%fd595, {%r315, %r314};
	mul.f64 	%fd596, %fd595, %fd593;
	mul.f64 	%fd597, %fd595, %fd594;
	mul.f64 	%fd598, %fd596, %fd596;
	fma.rn.f64 	%fd599, %fd597, %fd597, %fd598;
	min.f64 	%fd600, %fd599, 0d7FEFFFFFFFFFFFFF;
	rsqrt.approx.ftz.f64 	%fd601, %fd600;
	mul.rn.f64 	%fd602, %fd601, %fd601;
	neg.f64 	%fd603, %fd602;
	fma.rn.f64 	%fd604, %fd600, %fd603, 0d3FF0000000000000;
	fma.rn.f64 	%fd605, %fd604, 0d3FD8000000000000, 0d3FE0000000000000;
	mul.rn.f64 	%fd606, %fd604, %fd601;
	fma.rn.f64 	%fd607, %fd605, %fd606, %fd601;
	mul.f64 	%fd608, %fd599, %fd607;
	or.b32  	%r316, %r313, 1048576;
	mov.b64 	%fd609, {%r315, %r316};
	mul.f64 	%fd610, %fd609, %fd608;
	setp.eq.f64 	%p77, %fd593, 0d0000000000000000;
	selp.f64 	%fd611, %fd594, %fd610, %p77;
	{
	.reg .b32 %temp; 
	mov.b64 	{%temp, %r317}, %fd593;
	}
	mov.f64 	%fd612, 0d7FF0000000000000;
	{
	.reg .b32 %temp; 
	mov.b64 	{%temp, %r10}, %fd612;
	}
	setp.lt.u32 	%p78, %r317, %r10;
	selp.f64 	%fd2318, %fd611, %fd593, %p78;
	sub.f64 	%fd65, %fd591, %fd592;
	mov.f64 	%fd613, 0d0000000000000000;
	sub.f64 	%fd66, %fd613, %fd59;
	abs.f64 	%fd67, %fd65;
	abs.f64 	%fd68, %fd66;
	mov.b64 	%rd18, %fd68;
	mov.b64 	%rd19, %fd67;
	min.u64 	%rd20, %rd18, %rd19;
	mov.b64 	%fd614, %rd20;
	max.u64 	%rd21, %rd19, %rd18;
	mov.b64 	%fd615, %rd21;
	{
	.reg .b32 %temp; 
	mov.b64 	{%temp, %r318}, %fd615;
	}
	and.b32  	%r319, %r318, -4194304;
	xor.b32  	%r320, %r319, 2144337920;
	mov.b64 	%fd616, {%r315, %r320};
	mul.f64 	%fd617, %fd616, %fd614;
	mul.f64 	%fd618, %fd616, %fd615;
	mul.f64 	%fd619, %fd617, %fd617;
	fma.rn.f64 	%fd620, %fd618, %fd618, %fd619;
	min.f64 	%fd621, %fd620, 0d7FEFFFFFFFFFFFFF;
	rsqrt.approx.ftz.f64 	%fd622, %fd621;
	mul.rn.f64 	%fd623, %fd622, %fd622;
	neg.f64 	%fd624, %fd623;
	fma.rn.f64 	%fd625, %fd621, %fd624, 0d3FF0000000000000;
	fma.rn.f64 	%fd626, %fd625, 0d3FD8000000000000, 0d3FE0000000000000;
	mul.rn.f64 	%fd627, %fd625, %fd622;
	fma.rn.f64 	%fd628, %fd626, %fd627, %fd622;
	mul.f64 	%fd629, %fd620, %fd628;
	or.b32  	%r321, %r319, 1048576;
	mov.b64 	%fd630, {%r315, %r321};
	mul.f64 	%fd631, %fd630, %fd629;
	setp.eq.f64 	%p79, %fd614, 0d0000000000000000;
	selp.f64 	%fd632, %fd615, %fd631, %p79;
	{
	.reg .b32 %temp; 
	mov.b64 	{%temp, %r322}, %fd614;
	}
	setp.lt.u32 	%p80, %r322, %r10;
	selp.f64 	%fd69, %fd632, %fd614, %p80;
	setp.ltu.f64 	%p81, %fd2318, %fd69;
	@%p81 bra 	$L__BB0_205;
	setp.num.f64 	%p82, %fd60, %fd60;
	setp.num.f64 	%p83, %fd59, %fd59;
	and.pred  	%p84, %p82, %p83;
	@%p84 bra 	$L__BB0_69;
	setp.geu.f64 	%p200, %fd62, 0d2000000000000000;
	setp.geu.f64 	%p201, %fd63, 0d2000000000000000;
	or.pred  	%p202, %p200, %p201;
	@%p202 bra 	$L__BB0_54;
	mul.f64 	%fd1141, %fd60, 0d4010000000000000;
	mul.f64 	%fd1142, %fd61, 0d4010000000000000;
	mul.f64 	%fd1143, %fd1142, %fd1142;
	fma.rn.f64 	%fd1144, %fd1141, %fd1141, %fd1143;
	mul.f64 	%fd2303, %fd1144, 0d3FB0000000000000;
	bra.uni 	$L__BB0_55;
$L__BB0_54:
	mul.f64 	%fd1140, %fd61, %fd61;
	fma.rn.f64 	%fd2303, %fd60, %fd60, %fd1140;
$L__BB0_55:
	{
	.reg .b32 %temp; 
	mov.b64 	{%temp, %r792}, %fd2303;
	}
	{
	.reg .b32 %temp; 
	mov.b64 	{%r793, %temp}, %fd2303;
	}
	setp.gt.s32 	%p203, %r792, 1048575;
	mov.b32 	%r794, -1023;
	@%p203 bra 	$L__BB0_57;
	mul.f64 	%fd2303, %fd2303, 0d4350000000000000;
	{
	.reg .b32 %temp; 
	mov.b64 	{%temp, %r792}, %fd2303;
	}
	{
	.reg .b32 %temp; 
	mov.b64 	{%r793, %temp}, %fd2303;
	}
	mov.b32 	%r794, -1077;
$L__BB0_57:
	add.s32 	%r454, %r792, -1;
	setp.gt.u32 	%p204, %r454, 2146435070;
	@%p204 bra 	$L__BB0_61;
	shr.u32 	%r457, %r792, 20;
	add.s32 	%r795, %r794, %r457;
	and.b32  	%r458, %r792, 1048575;
	or.b32  	%r459, %r458, 1072693248;
	mov.b64 	%fd2304, {%r793, %r459};
	setp.lt.u32 	%p206, %r459, 1073127583;
	@%p206 bra 	$L__BB0_60;
	{
	.reg .b32 %temp; 
	mov.b64 	{%r460, %temp}, %fd2304;
	}
	{
	.reg .b32 %temp; 
	mov.b64 	{%temp, %r461}, %fd2304;
	}
	add.s32 	%r462, %r461, -1048576;
	mov.b64 	%fd2304, {%r460, %r462};
	add.s32 	%r795, %r795, 1;
$L__BB0_60:
	add.f64 	%fd1146, %fd2304, 0dBFF0000000000000;
	add.f64 	%fd1147, %fd2304, 0d3FF0000000000000;
	rcp.approx.ftz.f64 	%fd1148, %fd1147;
	neg.f64 	%fd1149, %fd1147;
	fma.rn.f64 	%fd1150, %fd1149, %fd1148, 0d3FF0000000000000;
	fma.rn.f64 	%fd1151, %fd1150, %fd1150, %fd1150;
	fma.rn.f64 	%fd1152, %fd1151, %fd1148, %fd1148;
	mul.f64 	%fd1153, %fd1146, %fd1152;
	fma.rn.f64 	%fd1154, %fd1146, %fd1152, %fd1153;
	mul.f64 	%fd1155, %fd1154, %fd1154;
	fma.rn.f64 	%fd1156, %fd1155, 0d3EB1380B3AE80F1E, 0d3ED0EE258B7A8B04;
	fma.rn.f64 	%fd1157, %fd1156, %fd1155, 0d3EF3B2669F02676F;
	fma.rn.f64 	%fd1158, %fd1157, %fd1155, 0d3F1745CBA9AB0956;
	fma.rn.f64 	%fd1159, %fd1158, %fd1155, 0d3F3C71C72D1B5154;
	fma.rn.f64 	%fd1160, %fd1159, %fd1155, 0d3F624924923BE72D;
	fma.rn.f64 	%fd1161, %fd1160, %fd1155, 0d3F8999999999A3C4;
	fma.rn.f64 	%fd1162, %fd1161, %fd1155, 0d3FB5555555555554;
	sub.f64 	%fd1163, %fd1146, %fd1154;
	add.f64 	%fd1164, %fd1163, %fd1163;
	neg.f64 	%fd1165, %fd1154;
	fma.rn.f64 	%fd1166, %fd1165, %fd1146, %fd1164;
	mul.f64 	%fd1167, %fd1152, %fd1166;
	mul.f64 	%fd1168, %fd1155, %fd1162;
	fma.rn.f64 	%fd1169, %fd1168, %fd1154, %fd1167;
	xor.b32  	%r463, %r795, -2147483648;
	mov.b32 	%r464, 1127219200;
	mov.b64 	%fd1170, {%r463, %r464};
	mov.b32 	%r465, -2147483648;
	mov.b64 	%fd1171, {%r465, %r464};
	sub.f64 	%fd1172, %fd1170, %fd1171;
	fma.rn.f64 	%fd1173, %fd1172, 0d3FE62E42FEFA39EF, %fd1154;
	fma.rn.f64 	%fd1174, %fd1172, 0dBFE62E42FEFA39EF, %fd1173;
	sub.f64 	%fd1175, %fd1174, %fd1154;
	sub.f64 	%fd1176, %fd1169, %fd1175;
	fma.rn.f64 	%fd1177, %fd1172, 0d3C7ABC9E3B39803F, %fd1176;
	add.f64 	%fd2347, %fd1173, %fd1177;
	bra.uni 	$L__BB0_62;
$L__BB0_61:
	fma.rn.f64 	%fd1145, %fd2303, 0d7FF0000000000000, 0d7FF0000000000000;
	{
	.reg .b32 %temp; 
	mov.b64 	{%temp, %r455}, %fd2303;
	}
	and.b32  	%r456, %r455, 2147483647;
	setp.eq.s32 	%p205, %r456, 0;
	selp.f64 	%fd2347, 0dFFF0000000000000, %fd1145, %p205;
$L__BB0_62:
	setp.leu.f64 	%p207, %fd63, %fd62;
	setp.gt.f64 	%p208, %fd63, %fd62;
	selp.f64 	%fd81, %fd63, %fd62, %p208;
	selp.f64 	%fd1178, %fd62, %fd63, %p208;
	div.rn.f64 	%fd1179, %fd1178, %fd81;
	mul.f64 	%fd1180, %fd1179, %fd1179;
	fma.rn.f64 	%fd1181, %fd1180, 0dBEF53E1D2A25FF7E, 0d3F2D3B63DBB65B49;
	fma.rn.f64 	%fd1182, %fd1181, %fd1180, 0dBF5312788DDE082E;
	fma.rn.f64 	%fd1183, %fd1182, %fd1180, 0d3F6F9690C8249315;
	fma.rn.f64 	%fd1184, %fd1183, %fd1180, 0dBF82CF5AABC7CF0D;
	fma.rn.f64 	%fd1185, %fd1184, %fd1180, 0d3F9162B0B2A3BFDE;
	fma.rn.f64 	%fd1186, %fd1185, %fd1180, 0dBF9A7256FEB6FC6B;
	fma.rn.f64 	%fd1187, %fd1186, %fd1180, 0d3FA171560CE4A489;
	fma.rn.f64 	%fd1188, %fd1187, %fd1180, 0dBFA4F44D841450E4;
	fma.rn.f64 	%fd1189, %fd1188, %fd1180, 0d3FA7EE3D3F36BB95;
	fma.rn.f64 	%fd1190, %fd1189, %fd1180, 0dBFAAD32AE04A9FD1;
	fma.rn.f64 	%fd1191, %fd1190, %fd1180, 0d3FAE17813D66954F;
	fma.rn.f64 	%fd1192, %fd1191, %fd1180, 0dBFB11089CA9A5BCD;
	fma.rn.f64 	%fd1193, %fd1192, %fd1180, 0d3FB3B12B2DB51738;
	fma.rn.f64 	%fd1194, %fd1193, %fd1180, 0dBFB745D022F8DC5C;
	fma.rn.f64 	%fd1195, %fd1194, %fd1180, 0d3FBC71C709DFE927;
	fma.rn.f64 	%fd1196, %fd1195, %fd1180, 0dBFC2492491FA1744;
	fma.rn.f64 	%fd1197, %fd1196, %fd1180, 0d3FC99999999840D2;
	fma.rn.f64 	%fd1198, %fd1197, %fd1180, 0dBFD555555555544C;
	mul.f64 	%fd1199, %fd1180, %fd1198;
	fma.rn.f64 	%fd82, %fd1199, %fd1179, %fd1179;
	@%p207 bra 	$L__BB0_64;
	{
	.reg .b32 %temp; 
	mov.b64 	{%temp, %r467}, %fd60;
	}
	setp.lt.s32 	%p210, %r467, 0;
	neg.f64 	%fd1202, %fd82;
	selp.f64 	%fd1203, %fd82, %fd1202, %p210;
	add.f64 	%fd2306, %fd1203, 0d3FF921FB54442D18;
	bra.uni 	$L__BB0_65;
$L__BB0_64:
	{
	.reg .b32 %temp; 
	mov.b64 	{%temp, %r466}, %fd60;
	}
	setp.lt.s32 	%p209, %r466, 0;
	mov.f64 	%fd1200, 0d400921FB54442D18;
	sub.f64 	%fd1201, %fd1200, %fd82;
	selp.f64 	%fd2306, %fd1201, %fd82, %p209;
$L__BB0_65:
	setp.neu.f64 	%p211, %fd81, 0d0000000000000000;
	@%p211 bra 	$L__BB0_67;
	{
	.reg .b32 %temp; 
	mov.b64 	{%temp, %r469}, %fd60;
	}
	setp.lt.s32 	%p214, %r469, 0;
	selp.f64 	%fd2307, 0d400921FB54442D18, 0d0000000000000000, %p214;
	bra.uni 	$L__BB0_68;
$L__BB0_67:
	setp.eq.f64 	%p212, %fd62, %fd63;
	{
	.reg .b32 %temp; 
	mov.b64 	{%temp, %r468}, %fd60;
	}
	setp.lt.s32 	%p213, %r468, 0;
	selp.f64 	%fd1204, 0d4002D97C7F3321D2, 0d3FE921FB54442D18, %p213;
	selp.f64 	%fd2307, %fd1204, %fd2306, %p212;
$L__BB0_68:
	add.rn.f64 	%fd1205, %fd62, %fd63;
	setp.nan.f64 	%p215, %fd1205, %fd1205;
	copysign.f64 	%fd1206, %fd61, %fd2307;
	selp.f64 	%fd2348, %fd1205, %fd1206, %p215;
	bra.uni 	$L__BB0_159;
$L__BB0_69:
	setp.lt.f64 	%p85, %fd62, %fd63;
	selp.f64 	%fd90, %fd63, %fd62, %p85;
	selp.f64 	%fd91, %fd62, %fd63, %p85;
	setp.leu.f64 	%p86, %fd91, 0d7FD1CCF385EBC8A0;
	@%p86 bra 	$L__BB0_84;
	div.rn.f64 	%fd1056, %fd60, 0d4005BF0A8B145769;
	div.rn.f64 	%fd1057, %fd61, 0d4005BF0A8B145769;
	abs.f64 	%fd1058, %fd1056;
	abs.f64 	%fd1059, %fd1057;
	mov.b64 	%rd30, %fd1059;
	mov.b64 	%rd31, %fd1058;
	min.u64 	%rd32, %rd30, %rd31;
	mov.b64 	%fd1060, %rd32;
	max.u64 	%rd33, %rd31, %rd30;
	mov.b64 	%fd1061, %rd33;
	{
	.reg .b32 %temp; 
	mov.b64 	{%temp, %r429}, %fd1061;
	}
	and.b32  	%r430, %r429, -4194304;
	xor.b32  	%r431, %r430, 2144337920;
	mov.b32 	%r432, 0;
	mov.b64 	%fd1062, {%r432, %r431};
	mul.f64 	%fd1063, %fd1062, %fd1060;
	mul.f64 	%fd1064, %fd1062, %fd1061;
	mul.f64 	%fd1065, %fd1063, %fd1063;
	fma.rn.f64 	%fd1066, %fd1064, %fd1064, %fd1065;
	min.f64 	%fd1067, %fd1066, 0d7FEFFFFFFFFFFFFF;
	rsqrt.approx.ftz.f64 	%fd1068, %fd1067;
	mul.rn.f64 	%fd1069, %fd1068, %fd1068;
	neg.f64 	%fd1070, %fd1069;
	fma.rn.f64 	%fd1071, %fd1067, %fd1070, 0d3FF0000000000000;
	fma.rn.f64 	%fd1072, %fd1071, 0d3FD8000000000000, 0d3FE0000000000000;
	mul.rn.f64 	%fd1073, %fd1071, %fd1068;
	fma.rn.f64 	%fd1074, %fd1072, %fd1073, %fd1068;
	mul.f64 	%fd1075, %fd1066, %fd1074;
	or.b32  	%r433, %r430, 1048576;
	mov.b64 	%fd1076, {%r432, %r433};
	mul.f64 	%fd1077, %fd1076, %fd1075;
	setp.eq.f64 	%p186, %fd1060, 0d0000000000000000;
	selp.f64 	%fd1078, %fd1061, %fd1077, %p186;
	{
	.reg .b32 %temp; 
	mov.b64 	{%temp, %r434}, %fd1060;
	}
	setp.lt.u32 	%p187, %r434, %r10;
	selp.f64 	%fd2308, %fd1078, %fd1060, %p187;
	{
	.reg .b32 %temp; 
	mov.b64 	{%temp, %r796}, %fd2308;
	}
	{
	.reg .b32 %temp; 
	mov.b64 	{%r797, %temp}, %fd2308;
	}
	setp.gt.s32 	%p188, %r796, 1048575;
	mov.b32 	%r798, -1023;
	@%p188 bra 	$L__BB0_72;
	mul.f64 	%fd2308, %fd2308, 0d4350000000000000;
	{
	.reg .b32 %temp; 
	mov.b64 	{%temp, %r796}, %fd2308;
	}
	{
	.reg .b32 %temp; 
	mov.b64 	{%r797, %temp}, %fd2308;
	}
	mov.b32 	%r798, -1077;
$L__BB0_72:
	add.s32 	%r436, %r796, -1;
	setp.gt.u32 	%p189, %r436, 2146435070;
	@%p189 bra 	$L__BB0_76;
	shr.u32 	%r439, %r796, 20;
	add.s32 	%r799, %r798, %r439;
	and.b32  	%r440, %r796, 1048575;
	or.b32  	%r441, %r440, 1072693248;
	mov.b64 	%fd2309, {%r797, %r441};
	setp.lt.u32 	%p191, %r441, 1073127583;
	@%p191 bra 	$L__BB0_75;
	{
	.reg .b32 %temp; 
	mov.b64 	{%r442, %temp}, %fd2309;
	}
	{
	.reg .b32 %temp; 
	mov.b64 	{%temp, %r443}, %fd2309;
	}
	add.s32 	%r444, %r443, -1048576;
	mov.b64 	%fd2309, {%r442, %r444};
	add.s32 	%r799, %r799, 1;
$L__BB0_75:
	add.f64 	%fd1080, %fd2309, 0dBFF0000000000000;
	add.f64 	%fd1081, %fd2309, 0d3FF0000000000000;
	rcp.approx.ftz.f64 	%fd1082, %fd1081;
	neg.f64 	%fd1083, %fd1081;
	fma.rn.f64 	%fd1084, %fd1083, %fd1082, 0d3FF0000000000000;
	fma.rn.f64 	%fd1085, %fd1084, %fd1084, %fd1084;
	fma.rn.f64 	%fd1086, %fd1085, %fd1082, %fd1082;
	mul.f64 	%fd1087, %fd1080, %fd1086;
	fma.rn.f64 	%fd1088, %fd1080, %fd1086, %fd1087;
	mul.f64 	%fd1089, %fd1088, %fd1088;
	fma.rn.f64 	%fd1090, %fd1089, 0d3EB1380B3AE80F1E, 0d3ED0EE258B7A8B04;
	fma.rn.f64 	%fd1091, %fd1090, %fd1089, 0d3EF3B2669F02676F;
	fma.rn.f64 	%fd1092, %fd1091, %fd1089, 0d3F1745CBA9AB0956;
	fma.rn.f64 	%fd1093, %fd1092, %fd1089, 0d3F3C71C72D1B5154;
	fma.rn.f64 	%fd1094, %fd1093, %fd1089, 0d3F624924923BE72D;
	fma.rn.f64 	%fd1095, %fd1094, %fd1089, 0d3F8999999999A3C4;
	fma.rn.f64 	%fd1096, %fd1095, %fd1089, 0d3FB5555555555554;
	sub.f64 	%fd1097, %fd1080, %fd1088;
	add.f64 	%fd1098, %fd1097, %fd1097;
	neg.f64 	%fd1099, %fd1088;
	fma.rn.f64 	%fd1100, %fd1099, %fd1080, %fd1098;
	mul.f64 	%fd1101, %fd1086, %fd1100;
	mul.f64 	%fd1102, %fd1089, %fd1096;
	fma.rn.f64 	%fd1103, %fd1102, %fd1088, %fd1101;
	xor.b32  	%r445, %r799, -2147483648;
	mov.b32 	%r446, 1127219200;
	mov.b64 	%fd1104, {%r445, %r446};
	mov.b32 	%r447, -2147483648;
	mov.b64 	%fd1105, {%r447, %r446};
	sub.f64 	%fd1106, %fd1104, %fd1105;
	fma.rn.f64 	%fd1107, %fd1106, 0d3FE62E42FEFA39EF, %fd1088;
	fma.rn.f64 	%fd1108, %fd1106, 0dBFE62E42FEFA39EF, %fd1107;
	sub.f64 	%fd1109, %fd1108, %fd1088;
	sub.f64 	%fd1110, %fd1103, %fd1109;
	fma.rn.f64 	%fd1111, %fd1106, 0d3C7ABC9E3B39803F, %fd1110;
	add.f64 	%fd2310, %fd1107, %fd1111;
	bra.uni 	$L__BB0_77;
$L__BB0_76:
	fma.rn.f64 	%fd1079, %fd2308, 0d7FF0000000000000, 0d7FF0000000000000;
	{
	.reg .b32 %temp; 
	mov.b64 	{%temp, %r437}, %fd2308;
	}
	and.b32  	%r438, %r437, 2147483647;
	setp.eq.s32 	%p190, %r438, 0;
	selp.f64 	%fd2310, 0dFFF0000000000000, %fd1079, %p190;
$L__BB0_77:
	setp.geu.f64 	%p192, %fd62, %fd63;
	div.rn.f64 	%fd1112, %fd91, %fd90;
	mul.f64 	%fd1113, %fd1112, %fd1112;
	fma.rn.f64 	%fd1114, %fd1113, 0dBEF53E1D2A25FF7E, 0d3F2D3B63DBB65B49;
	fma.rn.f64 	%fd1115, %fd1114, %fd1113, 0dBF5312788DDE082E;
	fma.rn.f64 	%fd1116, %fd1115, %fd1113, 0d3F6F9690C8249315;
	fma.rn.f64 	%fd1117, %fd1116, %fd1113, 0dBF82CF5AABC7CF0D;
	fma.rn.f64 	%fd1118, %fd1117, %fd1113, 0d3F9162B0B2A3BFDE;
	fma.rn.f64 	%fd1119, %fd1118, %fd1113, 0dBF9A7256FEB6FC6B;
	fma.rn.f64 	%fd1120, %fd1119, %fd1113, 0d3FA171560CE4A489;
	fma.rn.f64 	%fd1121, %fd1120, %fd1113, 0dBFA4F44D841450E4;
	fma.rn.f64 	%fd1122, %fd1121, %fd1113, 0d3FA7EE3D3F36BB95;
	fma.rn.f64 	%fd1123, %fd1122, %fd1113, 0dBFAAD32AE04A9FD1;
	fma.rn.f64 	%fd1124, %fd1123, %fd1113, 0d3FAE17813D66954F;
	fma.rn.f64 	%fd1125, %fd1124, %fd1113, 0dBFB11089CA9A5BCD;
	fma.rn.f64 	%fd1126, %fd1125, %fd1113, 0d3FB3B12B2DB51738;
	fma.rn.f64 	%fd1127, %fd1126, %fd1113, 0dBFB745D022F8DC5C;
	fma.rn.f64 	%fd1128, %fd1127, %fd1113, 0d3FBC71C709DFE927;
	fma.rn.f64 	%fd1129, %fd1128, %fd1113, 0dBFC2492491FA1744;
	fma.rn.f64 	%fd1130, %fd1129, %fd1113, 0d3FC99999999840D2;
	fma.rn.f64 	%fd1131, %fd1130, %fd1113, 0dBFD555555555544C;
	mul.f64 	%fd1132, %fd1113, %fd1131;
	fma.rn.f64 	%fd101, %fd1132, %fd1112, %fd1112;
	@%p192 bra 	$L__BB0_79;
	{
	.reg .b32 %temp; 
	mov.b64 	{%temp, %r449}, %fd60;
	}
	setp.lt.s32 	%p194, %r449, 0;
	neg.f64 	%fd1135, %fd101;
	selp.f64 	%fd1136, %fd101, %fd1135, %p194;
	add.f64 	%fd2311, %fd1136, 0d3FF921FB54442D18;
	bra.uni 	$L__BB0_80;
$L__BB0_79:
	{
	.reg .b32 %temp; 
	mov.b64 	{%temp, %r448}, %fd60;
	}
	setp.lt.s32 	%p193, %r448, 0;
	mov.f64 	%fd1133, 0d400921FB54442D18;
	sub.f64 	%fd1134, %fd1133, %fd101;
	selp.f64 	%fd2311, %fd1134, %fd101, %p193;
$L__BB0_80:
	setp.neu.f64 	%p195, %fd90, 0d0000000000000000;
	@%p195 bra 	$L__BB0_82;
	{
	.reg .b32 %temp; 
	mov.b64 	{%temp, %r451}, %fd60;
	}
	setp.lt.s32 	%p198, %r451, 0;
	selp.f64 	%fd2312, 0d400921FB54442D18, 0d0000000000000000, %p198;
	bra.uni 	$L__BB0_83;
$L__BB0_82:
	setp.eq.f64 	%p196, %fd62, %fd63;
	{
	.reg .b32 %temp; 
	mov.b64 	{%temp, %r450}, %fd60;
	}
	setp.lt.s32 	%p197, %r450, 0;
	selp.f64 	%fd1137, 0d4002D97C7F3321D2, 0d3FE921FB54442D18, %p197;
	selp.f64 	%fd2312, %fd1137, %fd2311, %p196;
$L__BB0_83:
	add.rn.f64 	%fd1138, %fd62, %fd63;
	setp.nan.f64 	%p199, %fd1138, %fd1138;
	copysign.f64 	%fd1139, %fd61, %fd2312;
	selp.f64 	%fd2348, %fd1138, %fd1139, %p199;
	add.f64 	%fd2347, %fd2310, 0d3FF0000000000000;
	bra.uni 	$L__BB0_159;
$L__BB0_84:
	setp.neu.f64 	%p87, %fd90, 0d3FF0000000000000;
	@%p87 bra 	$L__BB0_103;
	setp.geu.f64 	%p166, %fd91, 0d20CA2FE76A3F9475;
	@%p166 bra 	$L__BB0_90;
	setp.geu.f64 	%p180, %fd62, %fd63;
	mul.f64 	%fd1027, %fd91, %fd91;
	fma.rn.f64 	%fd1028, %fd1027, 0dBEF53E1D2A25FF7E, 0d3F2D3B63DBB65B49;
	fma.rn.f64 	%fd1029, %fd1028, %fd1027, 0dBF5312788DDE082E;
	fma.rn.f64 	%fd1030, %fd1029, %fd1027, 0d3F6F9690C8249315;
	fma.rn.f64 	%fd1031, %fd1030, %fd1027, 0dBF82CF5AABC7CF0D;
	fma.rn.f64 	%fd1032, %fd1031, %fd1027, 0d3F9162B0B2A3BFDE;
	fma.rn.f64 	%fd1033, %fd1032, %fd1027, 0dBF9A7256FEB6FC6B;
	fma.rn.f64 	%fd1034, %fd1033, %fd1027, 0d3FA171560CE4A489;
	fma.rn.f64 	%fd1035, %fd1034, %fd1027, 0dBFA4F44D841450E4;
	fma.rn.f64 	%fd1036, %fd1035, %fd1027, 0d3FA7EE3D3F36BB95;
	fma.rn.f64 	%fd1037, %fd1036, %fd1027, 0dBFAAD32AE04A9FD1;
	fma.rn.f64 	%fd1038, %fd1037, %fd1027, 0d3FAE17813D66954F;
	fma.rn.f64 	%fd1039, %fd1038, %fd1027, 0dBFB11089CA9A5BCD;
	fma.rn.f64 	%fd1040, %fd1039, %fd1027, 0d3FB3B12B2DB51738;
	fma.rn.f64 	%fd1041, %fd1040, %fd1027, 0dBFB745D022F8DC5C;
	fma.rn.f64 	%fd1042, %fd1041, %fd1027, 0d3FBC71C709DFE927;
	fma.rn.f64 	%fd1043, %fd1042, %fd1027, 0dBFC2492491FA1744;
	fma.rn.f64 	%fd1044, %fd1043, %fd1027, 0d3FC99999999840D2;
	fma.rn.f64 	%fd1045, %fd1044, %fd1027, 0dBFD555555555544C;
	mul.f64 	%fd1046, %fd1027, %fd1045;
	fma.rn.f64 	%fd110, %fd1046, %fd91, %fd91;
	@%p180 bra 	$L__BB0_88;
	{
	.reg .b32 %temp; 
	mov.b64 	{%temp, %r426}, %fd60;
	}
	setp.lt.s32 	%p182, %r426, 0;
	neg.f64 	%fd1049, %fd110;
	selp.f64 	%fd1050, %fd110, %fd1049, %p182;
	add.f64 	%fd2313, %fd1050, 0d3FF921FB54442D18;
	bra.uni 	$L__BB0_89;
$L__BB0_88:
	{
	.reg .b32 %temp; 
	mov.b64 	{%temp, %r425}, %fd60;
	}
	setp.lt.s32 	%p181, %r425, 0;
	mov.f64 	%fd1047, 0d400921FB54442D18;
	sub.f64 	%fd1048, %fd1047, %fd110;
	selp.f64 	%fd2313, %fd1048, %fd110, %p181;
$L__BB0_89:
	add.rn.f64 	%fd1051, %fd62, %fd63;
	setp.eq.f64 	%p183, %fd62, %fd63;
	{
	.reg .b32 %temp; 
	mov.b64 	{%temp, %r427}, %fd60;
	}
	setp.lt.s32 	%p184, %r427, 0;
	selp.f64 	%fd1052, 0d4002D97C7F3321D2, 0d3FE921FB54442D18, %p184;
	selp.f64 	%fd1053, %fd1052, %fd2313, %p183;
	setp.nan.f64 	%p185, %fd1051, %fd1051;
	copysign.f64 	%fd1054, %fd61, %fd1053;
	selp.f64 	%fd2348, %fd1051, %fd1054, %p185;
	mul.f64 	%fd1055, %fd91, 0d3FE0000000000000;
	mul.f64 	%fd2347, %fd91, %fd1055;
	bra.uni 	$L__BB0_159;
$L__BB0_90:
	mul.f64 	%fd116, %fd91, %fd91;
	{
	.reg .b32 %temp; 
	mov.b64 	{%temp, %r407}, %fd116;
	}
	mov.b32 	%f9, %r407;
	setp.geu.f32 	%p167, %f9, 0f3FE55555;
	setp.leu.f32 	%p168, %f9, 0fBFD99999;
	or.pred  	%p169, %p167, %p168;
	@%p169 bra 	$L__BB0_92;
	add.f64 	%fd985, %fd116, 0d4000000000000000;
	div.rn.f64 	%fd986, %fd116, %fd985;
	neg.f64 	%fd987, %fd116;
	mul.f64 	%fd988, %fd986, %fd987;
	add.f64 	%fd989, %fd116, %fd988;
	mul.f64 	%fd990, %fd989, %fd989;
	fma.rn.f64 	%fd991, %fd990, 0d3EB372FB2FBE14B5, 0d3ED087FFCEB2DC44;
	fma.rn.f64 	%fd992, %fd991, %fd990, 0d3EF3B9FF890F468C;
	fma.rn.f64 	%fd993, %fd992, %fd990, 0d3F17457EFD51BAF8;
	fma.rn.f64 	%fd994, %fd993, %fd990, 0d3F3C71C8DE3CE825;
	fma.rn.f64 	%fd995, %fd994, %fd990, 0d3F6249248FA4661F;
	fma.rn.f64 	%fd996, %fd995, %fd990, 0d3F899999999D70C4;
	fma.rn.f64 	%fd997, %fd996, %fd990, 0d3FB5555555555462;
	mul.f64 	%fd998, %fd990, %fd997;
	fma.rn.f64 	%fd999, %fd998, %fd989, %fd988;
	add.f64 	%fd2316, %fd116, %fd999;
	bra.uni 	$L__BB0_99;
$L__BB0_92:
	add.f64 	%fd2314, %fd116, 0d3FF0000000000000;
	{
	.reg .b32 %temp; 
	mov.b64 	{%temp, %r800}, %fd2314;
	}
	{
	.reg .b32 %temp; 
	mov.b64 	{%r801, %temp}, %fd2314;
	}
	setp.gt.s32 	%p170, %r800, 1048575;
	mov.b32 	%r802, -1023;
	@%p170 bra 	$L__BB0_94;
	mul.f64 	%fd2314, %fd2314, 0d4350000000000000;
	{
	.reg .b32 %temp; 
	mov.b64 	{%temp, %r800}, %fd2314;
	}
	{
	.reg .b32 %temp; 
	mov.b64 	{%r801, %temp}, %fd2314;
	}
	mov.b32 	%r802, -1077;
$L__BB0_94:
	add.s32 	%r410, %r800, -1;
	setp.gt.u32 	%p171, %r410, 2146435070;
	@%p171 bra 	$L__BB0_98;
	shr.u32 	%r413, %r800, 20;
	add.s32 	%r803, %r802, %r413;
	and.b32  	%r414, %r800, 1048575;
	or.b32  	%r415, %r414, 1072693248;
	mov.b64 	%fd2315, {%r801, %r415};
	setp.lt.u32 	%p173, %r415, 1073127583;
	@%p173 bra 	$L__BB0_97;
	{
	.reg .b32 %temp; 
	mov.b64 	{%r416, %temp}, %fd2315;
	}
	{
	.reg .b32 %temp; 
	mov.b64 	{%temp, %r417}, %fd2315;
	}
	add.s32 	%r418, %r417, -1048576;
	mov.b64 	%fd2315, {%r416, %r418};
	add.s32 	%r803, %r803, 1;
$L__BB0_97:
	add.f64 	%fd953, %fd2315, 0dBFF0000000000000;
	add.f64 	%fd954, %fd2315, 0d3FF0000000000000;
	rcp.approx.ftz.f64 	%fd955, %fd954;
	neg.f64 	%fd956, %fd954;
	fma.rn.f64 	%fd957, %fd956, %fd955, 0d3FF0000000000000;
	fma.rn.f64 	%fd958, %fd957, %fd957, %fd957;
	fma.rn.f64 	%fd959, %fd958, %fd955, %fd955;
	mul.f64 	%fd960, %fd953, %fd959;
	fma.rn.f64 	%fd961, %fd953, %fd959, %fd960;
	mul.f64 	%fd962, %fd961, %fd961;
	fma.rn.f64 	%fd963, %fd962, 0d3EB1380B3AE80F1E, 0d3ED0EE258B7A8B04;
	fma.rn.f64 	%fd964, %fd963, %fd962, 0d3EF3B2669F02676F;
	fma.rn.f64 	%fd965, %fd964, %fd962, 0d3F1745CBA9AB0956;
	fma.rn.f64 	%fd966, %fd965, %fd962, 0d3F3C71C72D1B5154;
	fma.rn.f64 	%fd967, %fd966, %fd962, 0d3F624924923BE72D;
	fma.rn.f64 	%fd968, %fd967, %fd962, 0d3F8999999999A3C4;
	fma.rn.f64 	%fd969, %fd968, %fd962, 0d3FB5555555555554;
	sub.f64 	%fd970, %fd953, %fd961;
	add.f64 	%fd971, %fd970, %fd970;
	neg.f64 	%fd972, %fd961;
	fma.rn.f64 	%fd973, %fd972, %fd953, %fd971;
	mul.f64 	%fd974, %fd959, %fd973;
	mul.f64 	%fd975, %fd962, %fd969;
	fma.rn.f64 	%fd976, %fd975, %fd961, %fd974;
	xor.b32  	%r419, %r803, -2147483648;
	mov.b32 	%r420, 1127219200;
	mov.b64 	%fd977, {%r419, %r420};
	mov.b32 	%r421, -2147483648;
	mov.b64 	%fd978, {%r421, %r420};
	sub.f64 	%fd979, %fd977, %fd978;
	fma.rn.f64 	%fd980, %fd979, 0d3FE62E42FEFA39EF, %fd961;
	fma.rn.f64 	%fd981, %fd979, 0dBFE62E42FEFA39EF, %fd980;
	sub.f64 	%fd982, %fd981, %fd961;
	sub.f64 	%fd983, %fd976, %fd982;
	fma.rn.f64 	%fd984, %fd979, 0d3C7ABC9E3B39803F, %fd983;
	add.f64 	%fd2316, %fd980, %fd984;
	bra.uni 	$L__BB0_99;
$L__BB0_98:
	fma.rn.f64 	%fd952, %fd2314, 0d7FF0000000000000, 0d7FF0000000000000;
	{
	.reg .b32 %temp; 
	mov.b64 	{%temp, %r411}, %fd2314;
	}
	and.b32  	%r412, %r411, 2147483647;
	setp.eq.s32 	%p172, %r412, 0;
	selp.f64 	%fd2316, 0dFFF0000000000000, %fd952, %p172;
$L__BB0_99:
	setp.geu.f64 	%p174, %fd62, %fd63;
	fma.rn.f64 	%fd1000, %fd116, 0dBEF53E1D2A25FF7E, 0d3F2D3B63DBB65B49;
	fma.rn.f64 	%fd1001, %fd1000, %fd116, 0dBF5312788DDE082E;
	fma.rn.f64 	%fd1002, %fd1001, %fd116, 0d3F6F9690C8249315;
	fma.rn.f64 	%fd1003, %fd1002, %fd116, 0dBF82CF5AABC7CF0D;
	fma.rn.f64 	%fd1004, %fd1003, %fd116, 0d3F9162B0B2A3BFDE;
	fma.rn.f64 	%fd1005, %fd1004, %fd116, 0dBF9A7256FEB6FC6B;
	fma.rn.f64 	%fd1006, %fd1005, %fd116, 0d3FA171560CE4A489;
	fma.rn.f64 	%fd1007, %fd1006, %fd116, 0dBFA4F44D841450E4;
	fma.rn.f64 	%fd1008, %fd1007, %fd116, 0d3FA7EE3D3F36BB95;
	fma.rn.f64 	%fd1009, %fd1008, %fd116, 0dBFAAD32AE04A9FD1;
	fma.rn.f64 	%fd1010, %fd1009, %fd116, 0d3FAE17813D66954F;
	fma.rn.f64 	%fd1011, %fd1010, %fd116, 0dBFB11089CA9A5BCD;
	fma.rn.f64 	%fd1012, %fd1011, %fd116, 0d3FB3B12B2DB51738;
	fma.rn.f64 	%fd1013, %fd1012, %fd116, 0dBFB745D022F8DC5C;
	fma.rn.f64 	%fd1014, %fd1013, %fd116, 0d3FBC71C709DFE927;
	fma.rn.f64 	%fd1015, %fd1014, %fd116, 0dBFC2492491FA1744;
	fma.rn.f64 	%fd1016, %fd1015, %fd116, 0d3FC99999999840D2;
	fma.rn.f64 	%fd1017, %fd1016, %fd116, 0dBFD555555555544C;
	mul.f64 	%fd1018, %fd116, %fd1017;
	fma.rn.f64 	%fd127, %fd1018, %fd91, %fd91;
	@%p174 bra 	$L__BB0_101;
	{
	.reg .b32 %temp; 
	mov.b64 	{%temp, %r423}, %fd60;
	}
	setp.lt.s32 	%p176, %r423, 0;
	neg.f64 	%fd1021, %fd127;
	selp.f64 	%fd1022, %fd127, %fd1021, %p176;
	add.f64 	%fd2317, %fd1022, 0d3FF921FB54442D18;
	bra.uni 	$L__BB0_102;
$L__BB0_101:
	{
	.reg .b32 %temp; 
	mov.b64 	{%temp, %r422}, %fd60;
	}
	setp.lt.s32 	%p175, %r422, 0;
	mov.f64 	%fd1019, 0d400921FB54442D18;
	sub.f64 	%fd1020, %fd1019, %fd127;
	selp.f64 	%fd2317, %fd1020, %fd127, %p175;
$L__BB0_102:
	add.rn.f64 	%fd1023, %fd62, %fd63;
	setp.eq.f64 	%p177, %fd62, %fd63;
	{
	.reg .b32 %temp; 
	mov.b64 	{%temp, %r424}, %fd60;
	}
	setp.lt.s32 	%p178, %r424, 0;
	selp.f64 	%fd1024, 0d4002D97C7F3321D2, 0d3FE921FB54442D18, %p178;
	selp.f64 	%fd1025, %fd1024, %fd2317, %p177;
	setp.nan.f64 	%p179, %fd1023, %fd1023;
	copysign.f64 	%fd1026, %fd61, %fd1025;
	selp.f64 	%fd2348, %fd1023, %fd1026, %p179;
	mul.f64 	%fd2347, %fd2316, 0d3FE0000000000000;
	bra.uni 	$L__BB0_159;
$L__BB0_103:
	min.f64 	%fd633, %fd90, %fd91;
	setp.geu.f64 	%p88, %fd633, 0d358DEE7A4AD4B81F;
	max.f64 	%fd634, %fd90, %fd91;
	setp.leu.f64 	%p89, %fd634, 0d4A511B0EC57E649A;
	and.pred  	%p90, %p89, %p88;
	@%p90 bra 	$L__BB0_118;
	{
	.reg .b32 %temp; 
	mov.b64 	{%temp, %r804}, %fd2318;
	}
	{
	.reg .b32 %temp; 
	mov.b64 	{%r805, %temp}, %fd2318;
	}
	setp.gt.s32 	%p154, %r804, 1048575;
	mov.b32 	%r806, -1023;
	@%p154 bra 	$L__BB0_106;
	mul.f64 	%fd2318, %fd2318, 0d4350000000000000;
	{
	.reg .b32 %temp; 
	mov.b64 	{%temp, %r804}, %fd2318;
	}
	{
	.reg .b32 %temp; 
	mov.b64 	{%r805, %temp}, %fd2318;
	}
	mov.b32 	%r806, -1077;
$L__BB0_106:
	add.s32 	%r391, %r804, -1;
	setp.gt.u32 	%p155, %r391, 2146435070;
	@%p155 bra 	$L__BB0_110;
	shr.u32 	%r394, %r804, 20;
	add.s32 	%r807, %r806, %r394;
	and.b32  	%r395, %r804, 1048575;
	or.b32  	%r396, %r395, 1072693248;
	mov.b64 	%fd2319, {%r805, %r396};
	setp.lt.u32 	%p157, %r396, 1073127583;
	@%p157 bra 	$L__BB0_109;
	{
	.reg .b32 %temp; 
	mov.b64 	{%r397, %temp}, %fd2319;
	}
	{
	.reg .b32 %temp; 
	mov.b64 	{%temp, %r398}, %fd2319;
	}
	add.s32 	%r399, %r398, -1048576;
	mov.b64 	%fd2319, {%r397, %r399};
	add.s32 	%r807, %r807, 1;
$L__BB0_109:
	add.f64 	%fd892, %fd2319, 0dBFF0000000000000;
	add.f64 	%fd893, %fd2319, 0d3FF0000000000000;
	rcp.approx.ftz.f64 	%fd894, %fd893;
	neg.f64 	%fd895, %fd893;
	fma.rn.f64 	%fd896, %fd895, %fd894, 0d3FF0000000000000;
	fma.rn.f64 	%fd897, %fd896, %fd896, %fd896;
	fma.rn.f64 	%fd898, %fd897, %fd894, %fd894;
	mul.f64 	%fd899, %fd892, %fd898;
	fma.rn.f64 	%fd900, %fd892, %fd898, %fd899;
	mul.f64 	%fd901, %fd900, %fd900;
	fma.rn.f64 	%fd902, %fd901, 0d3EB1380B3AE80F1E, 0d3ED0EE258B7A8B04;
	fma.rn.f64 	%fd903, %fd902, %fd901, 0d3EF3B2669F02676F;
	fma.rn.f64 	%fd904, %fd903, %fd901, 0d3F1745CBA9AB0956;
	fma.rn.f64 	%fd905, %fd904, %fd901, 0d3F3C71C72D1B5154;
	fma.rn.f64 	%fd906, %fd905, %fd901, 0d3F624924923BE72D;
	fma.rn.f64 	%fd907, %fd906, %fd901, 0d3F8999999999A3C4;
	fma.rn.f64 	%fd908, %fd907, %fd901, 0d3FB5555555555554;
	sub.f64 	%fd909, %fd892, %fd900;
	add.f64 	%fd910, %fd909, %fd909;
	neg.f64 	%fd911, %fd900;
	fma.rn.f64 	%fd912, %fd911, %fd892, %fd910;
	mul.f64 	%fd913, %fd898, %fd912;
	mul.f64 	%fd914, %fd901, %fd908;
	fma.rn.f64 	%fd915, %fd914, %fd900, %fd913;
	xor.b32  	%r400, %r807, -2147483648;
	mov.b32 	%r401, 1127219200;
	mov.b64 	%fd916, {%r400, %r401};
	mov.b32 	%r402, -2147483648;
	mov.b64 	%fd917, {%r402, %r401};
	sub.f64 	%fd918, %fd916, %fd917;
	fma.rn.f64 	%fd919, %fd918, 0d3FE62E42FEFA39EF, %fd900;
	fma.rn.f64 	%fd920, %fd918, 0dBFE62E42FEFA39EF, %fd919;
	sub.f64 	%fd921, %fd920, %fd900;
	sub.f64 	%fd922, %fd915, %fd921;
	fma.rn.f64 	%fd923, %fd918, 0d3C7ABC9E3B39803F, %fd922;
	add.f64 	%fd2347, %fd919, %fd923;
	bra.uni 	$L__BB0_111;
$L__BB0_110:
	fma.rn.f64 	%fd891, %fd2318, 0d7FF0000000000000, 0d7FF0000000000000;
	{
	.reg .b32 %temp; 
	mov.b64 	{%temp, %r392}, %fd2318;
	}
	and.b32  	%r393, %r392, 2147483647;
	setp.eq.s32 	%p156, %r393, 0;
	selp.f64 	%fd2347, 0dFFF0000000000000, %fd891, %p156;
$L__BB0_111:
	setp.geu.f64 	%p158, %fd62, %fd63;
	div.rn.f64 	%fd924, %fd91, %fd90;
	mul.f64 	%fd925, %fd924, %fd924;
	fma.rn.f64 	%fd926, %fd925, 0dBEF53E1D2A25FF7E, 0d3F2D3B63DBB65B49;
	fma.rn.f64 	%fd927, %fd926, %fd925, 0dBF5312788DDE082E;
	fma.rn.f64 	%fd928, %fd927, %fd925, 0d3F6F9690C8249315;
	fma.rn.f64 	%fd929, %fd928, %fd925, 0dBF82CF5AABC7CF0D;
	fma.rn.f64 	%fd930, %fd929, %fd925, 0d3F9162B0B2A3BFDE;
	fma.rn.f64 	%fd931, %fd930, %fd925, 0dBF9A7256FEB6FC6B;
	fma.rn.f64 	%fd932, %fd931, %fd925, 0d3FA171560CE4A489;
	fma.rn.f64 	%fd933, %fd932, %fd925, 0dBFA4F44D841450E4;
	fma.rn.f64 	%fd934, %fd933, %fd925, 0d3FA7EE3D3F36BB95;
	fma.rn.f64 	%fd935, %fd934, %fd925, 0dBFAAD32AE04A9FD1;
	fma.rn.f64 	%fd936, %fd935, %fd925, 0d3FAE17813D66954F;
	fma.rn.f64 	%fd937, %fd936, %fd925, 0dBFB11089CA9A5BCD;
	fma.rn.f64 	%fd938, %fd937, %fd925, 0d3FB3B12B2DB51738;
	fma.rn.f64 	%fd939, %fd938, %fd925, 0dBFB745D022F8DC5C;
	fma.rn.f64 	%fd940, %fd939, %fd925, 0d3FBC71C709DFE927;
	fma.rn.f64 	%fd941, %fd940, %fd925, 0dBFC2492491FA1744;
	fma.rn.f64 	%fd942, %fd941, %fd925, 0d3FC99999999840D2;
	fma.rn.f64 	%fd943, %fd942, %fd925, 0dBFD555555555544C;
	mul.f64 	%fd944, %fd925, %fd943;
	fma.rn.f64 	%fd141, %fd944, %fd924, %fd924;
	@%p158 bra 	$L__BB0_113;
	{
	.reg .b32 %temp; 
	mov.b64 	{%temp, %r404}, %fd60;
	}
	setp.lt.s32 	%p160, %r404, 0;
	neg.f64 	%fd947, %fd141;
	selp.f64 	%fd948, %fd141, %fd947, %p160;
	add.f64 	%fd2321, %fd948, 0d3FF921FB54442D18;
	bra.uni 	$L__BB0_114;
$L__BB0_113:
	{
	.reg .b32 %temp; 
	mov.b64 	{%temp, %r403}, %fd60;
	}
	setp.lt.s32 	%p159, %r403, 0;
	mov.f64 	%fd945, 0d400921FB54442D18;
	sub.f64 	%fd946, %fd945, %fd141;
	selp.f64 	%fd2321, %fd946, %fd141, %p159;
$L__BB0_114:
	setp.neu.f64 	%p161, %fd90, 0d0000000000000000;
	@%p161 bra 	$L__BB0_116;
	{
	.reg .b32 %temp; 
	mov.b64 	{%temp, %r406}, %fd60;
	}
	setp.lt.s32 	%p164, %r406, 0;
	selp.f64 	%fd2322, 0d400921FB54442D18, 0d0000000000000000, %p164;
	bra.uni 	$L__BB0_117;
$L__BB0_116:
	setp.eq.f64 	%p162, %fd62, %fd63;
	{
	.reg .b32 %temp; 
	mov.b64 	{%temp, %r405}, %fd60;
	}
	setp.lt.s32 	%p163, %r405, 0;
	selp.f64 	%fd949, 0d4002D97C7F3321D2, 0d3FE921FB54442D18, %p163;
	selp.f64 	%fd2322, %fd949, %fd2321, %p162;
$L__BB0_117:
	add.rn.f64 	%fd950, %fd62, %fd63;
	setp.nan.f64 	%p165, %fd950, %fd950;
	copysign.f64 	%fd951, %fd61, %fd2322;
	selp.f64 	%fd2348, %fd950, %fd951, %p165;
	bra.uni 	$L__BB0_159;
$L__BB0_118:
	setp.ltu.f64 	%p91, %fd90, 0d3FF0000000000000;
	@%p91 bra 	$L__BB0_132;
	add.f64 	%fd635, %fd90, 0dBFF0000000000000;
	add.f64 	%fd636, %fd90, 0d3FF0000000000000;
	mul.f64 	%fd637, %fd635, %fd636;
	fma.rn.f64 	%fd149, %fd91, %fd91, %fd637;
	{
	.reg .b32 %temp; 
	mov.b64 	{%temp, %r323}, %fd149;
	}
	mov.b32 	%f7, %r323;
	setp.geu.f32 	%p92, %f7, 0f3FE55555;
	setp.leu.f32 	%p93, %f7, 0fBFD99999;
	or.pred  	%p94, %p92, %p93;
	@%p94 bra 	$L__BB0_121;
	add.f64 	%fd671, %fd149, 0d4000000000000000;
	div.rn.f64 	%fd672, %fd149, %fd671;
	neg.f64 	%fd673, %fd149;
	mul.f64 	%fd674, %fd672, %fd673;
	add.f64 	%fd675, %fd149, %fd674;
	mul.f64 	%fd676, %fd675, %fd675;
	fma.rn.f64 	%fd677, %fd676, 0d3EB372FB2FBE14B5, 0d3ED087FFCEB2DC44;
	fma.rn.f64 	%fd678, %fd677, %fd676, 0d3EF3B9FF890F468C;
	fma.rn.f64 	%fd679, %fd678, %fd676, 0d3F17457EFD51BAF8;
	fma.rn.f64 	%fd680, %fd679, %fd676, 0d3F3C71C8DE3CE825;
	fma.rn.f64 	%fd681, %fd680, %fd676, 0d3F6249248FA4661F;
	fma.rn.f64 	%fd682, %fd681, %fd676, 0d3F899999999D70C4;
	fma.rn.f64 	%fd683, %fd682, %fd676, 0d3FB5555555555462;
	mul.f64 	%fd684, %fd676, %fd683;
	fma.rn.f64 	%fd685, %fd684, %fd675, %fd674;
	add.f64 	%fd2325, %fd149, %fd685;
	bra.uni 	$L__BB0_128;
$L__BB0_121:
	add.f64 	%fd2323, %fd149, 0d3FF0000000000000;
	{
	.reg .b32 %temp; 
	mov.b64 	{%temp, %r808}, %fd2323;
	}
	{
	.reg .b32 %temp; 
	mov.b64 	{%r809, %temp}, %fd2323;
	}
	setp.gt.s32 	%p95, %r808, 1048575;
	mov.b32 	%r810, -1023;
	@%p95 bra 	$L__BB0_123;
	mul.f64 	%fd2323, %fd2323, 0d4350000000000000;
	{
	.reg .b32 %temp; 
	mov.b64 	{%temp, %r808}, %fd2323;
	}
	{
	.reg .b32 %temp; 
	mov.b64 	{%r809, %temp}, %fd2323;
	}
	mov.b32 	%r810, -1077;
$L__BB0_123:
	add.s32 	%r326, %r808, -1;
	setp.gt.u32 	%p96, %r326, 2146435070;
	@%p96 bra 	$L__BB0_127;
	shr.u32 	%r329, %r808, 20;
	add.s32 	%r811, %r810, %r329;
	and.b32  	%r330, %r808, 1048575;
	or.b32  	%r331, %r330, 1072693248;
	mov.b64 	%fd2324, {%r809, %r331};
	setp.lt.u32 	%p98, %r331, 1073127583;
	@%p98 bra 	$L__BB0_126;
	{
	.reg .b32 %temp; 
	mov.b64 	{%r332, %temp}, %fd2324;
	}
	{
	.reg .b32 %temp; 
	mov.b64 	{%temp, %r333}, %fd2324;
	}
	add.s32 	%r334, %r333, -1048576;
	mov.b64 	%fd2324, {%r332, %r334};
	add.s32 	%r811, %r811, 1;
$L__BB0_126:
	add.f64 	%fd639, %fd2324, 0dBFF0000000000000;
	add.f64 	%fd640, %fd2324, 0d3FF0000000000000;
	rcp.approx.ftz.f64 	%fd641, %fd640;
	neg.f64 	%fd642, %fd640;
	fma.rn.f64 	%fd643, %fd642, %fd641, 0d3FF0000000000000;
	fma.rn.f64 	%fd644, %fd643, %fd643, %fd643;
	fma.rn.f64 	%fd645, %fd644, %fd641, %fd641;
	mul.f64 	%fd646, %fd639, %fd645;
	fma.rn.f64 	%fd647, %fd639, %fd645, %fd646;
	mul.f64 	%fd648, %fd647, %fd647;
	fma.rn.f64 	%fd649, %fd648, 0d3EB1380B3AE80F1E, 0d3ED0EE258B7A8B04;
	fma.rn.f64 	%fd650, %fd649, %fd648, 0d3EF3B2669F02676F;
	fma.rn.f64 	%fd651, %fd650, %fd648, 0d3F1745CBA9AB0956;
	fma.rn.f64 	%fd652, %fd651, %fd648, 0d3F3C71C72D1B5154;
	fma.rn.f64 	%fd653, %fd652, %fd648, 0d3F624924923BE72D;
	fma.rn.f64 	%fd654, %fd653, %fd648, 0d3F8999999999A3C4;
	fma.rn.f64 	%fd655, %fd654, %fd648, 0d3FB5555555555554;
	sub.f64 	%fd656, %fd639, %fd647;
	add.f64 	%fd657, %fd656, %fd656;
	neg.f64 	%fd658, %fd647;
	fma.rn.f64 	%fd659, %fd658, %fd639, %fd657;
	mul.f64 	%fd660, %fd645, %fd659;
	mul.f64 	%fd661, %fd648, %fd655;
	fma.rn.f64 	%fd662, %fd661, %fd647, %fd660;
	xor.b32  	%r335, %r811, -2147483648;
	mov.b32 	%r336, 1127219200;
	mov.b64 	%fd663, {%r335, %r336};
	mov.b32 	%r337, -2147483648;
	mov.b64 	%fd664, {%r337, %r336};
	sub.f64 	%fd665, %fd663, %fd664;
	fma.rn.f64 	%fd666, %fd665, 0d3FE62E42FEFA39EF, %fd647;
	fma.rn.f64 	%fd667, %fd665, 0dBFE62E42FEFA39EF, %fd666;
	sub.f64 	%fd668, %fd667, %fd647;
	sub.f64 	%fd669, %fd662, %fd668;
	fma.rn.f64 	%fd670, %fd665, 0d3C7ABC9E3B39803F, %fd669;
	add.f64 	%fd2325, %fd666, %fd670;
	bra.uni 	$L__BB0_128;
$L__BB0_127:
	fma.rn.f64 	%fd638, %fd2323, 0d7FF0000000000000, 0d7FF0000000000000;
	{
	.reg .b32 %temp; 
	mov.b64 	{%temp, %r327}, %fd2323;
	}
	and.b32  	%r328, %r327, 2147483647;
	setp.eq.s32 	%p97, %r328, 0;
	selp.f64 	%fd2325, 0dFFF0000000000000, %fd638, %p97;
$L__BB0_128:
	setp.geu.f64 	%p99, %fd62, %fd63;
	div.rn.f64 	%fd686, %fd91, %fd90;
	mul.f64 	%fd687, %fd686, %fd686;
	fma.rn.f64 	%fd688, %fd687, 0dBEF53E1D2A25FF7E, 0d3F2D3B63DBB65B49;
	fma.rn.f64 	%fd689, %fd688, %fd687, 0dBF5312788DDE082E;
	fma.rn.f64 	%fd690, %fd689, %fd687, 0d3F6F9690C8249315;
	fma.rn.f64 	%fd691, %fd690, %fd687, 0dBF82CF5AABC7CF0D;
	fma.rn.f64 	%fd692, %fd691, %fd687, 0d3F9162B0B2A3BFDE;
	fma.rn.f64 	%fd693, %fd692, %fd687, 0dBF9A7256FEB6FC6B;
	fma.rn.f64 	%fd694, %fd693, %fd687, 0d3FA171560CE4A489;
	fma.rn.f64 	%fd695, %fd694, %fd687, 0dBFA4F44D841450E4;
	fma.rn.f64 	%fd696, %fd695, %fd687, 0d3FA7EE3D3F36BB95;
	fma.rn.f64 	%fd697, %fd696, %fd687, 0dBFAAD32AE04A9FD1;
	fma.rn.f64 	%fd698, %fd697, %fd687, 0d3FAE17813D66954F;
	fma.rn.f64 	%fd699, %fd698, %fd687, 0dBFB11089CA9A5BCD;
	fma.rn.f64 	%fd700, %fd699, %fd687, 0d3FB3B12B2DB51738;
	fma.rn.f64 	%fd701, %fd700, %fd687, 0dBFB745D022F8DC5C;
	fma.rn.f64 	%fd702, %fd701, %fd687, 0d3FBC71C709DFE927;
	fma.rn.f64 	%fd703, %fd702, %fd687, 0dBFC2492491FA1744;
	fma.rn.f64 	%fd704, %fd703, %fd687, 0d3FC99999999840D2;
	fma.rn.f64 	%fd705, %fd704, %fd687, 0dBFD555555555544C;
	mul.f64 	%fd706, %fd687, %fd705;
	fma.rn.f64 	%fd160, %fd706, %fd686, %fd686;
	@%p99 bra 	$L__BB0_130;
	{
	.reg .b32 %temp; 
	mov.b64 	{%temp, %r339}, %fd60;
	}
	setp.lt.s32 	%p101, %r339, 0;
	neg.f64 	%fd709, %fd160;
	selp.f64 	%fd710, %fd160, %fd709, %p101;
	add.f64 	%fd2326, %fd710, 0d3FF921FB54442D18;
	bra.uni 	$L__BB0_131;
$L__BB0_130:
	{
	.reg .b32 %temp; 
	mov.b64 	{%temp, %r338}, %fd60;
	}
	setp.lt.s32 	%p100, %r338, 0;
	mov.f64 	%fd707, 0d400921FB54442D18;
	sub.f64 	%fd708, %fd707, %fd160;
	selp.f64 	%fd2326, %fd708, %fd160, %p100;
$L__BB0_131:
	add.rn.f64 	%fd711, %fd62, %fd63;
	setp.eq.f64 	%p102, %fd62, %fd63;
	{
	.reg .b32 %temp; 
	mov.b64 	{%temp, %r340}, %fd60;
	}
	setp.lt.s32 	%p103, %r340, 0;
	selp.f64 	%fd712, 0d4002D97C7F3321D2, 0d3FE921FB54442D18, %p103;
	selp.f64 	%fd713, %fd712, %fd2326, %p102;
	setp.nan.f64 	%p104, %fd711, %fd711;
	copysign.f64 	%fd714, %fd61, %fd713;
	selp.f64 	%fd2348, %fd711, %fd714, %p104;
	mul.f64 	%fd2347, %fd2325, 0d3FE0000000000000;
	bra.uni 	$L__BB0_159;
$L__BB0_132:
	mul.f64 	%fd715, %fd91, %fd91;
	fma.rn.f64 	%fd2327, %fd90, %fd90, %fd715;
	setp.gtu.f64 	%p105, %fd2327, 0d3FE6666666666666;
	@%p105 bra 	$L__BB0_144;
	{
	.reg .b32 %temp; 
	mov.b64 	{%temp, %r812}, %fd2327;
	}
	{
	.reg .b32 %temp; 
	mov.b64 	{%r813, %temp}, %fd2327;
	}
	setp.gt.s32 	%p106, %r812, 1048575;
	mov.b32 	%r814, -1023;
	@%p106 bra 	$L__BB0_135;
	mul.f64 	%fd2327, %fd2327, 0d4350000000000000;
	{
	.reg .b32 %temp; 
	mov.b64 	{%temp, %r812}, %fd2327;
	}
	{
	.reg .b32 %temp; 
	mov.b64 	{%r813, %temp}, %fd2327;
	}
	mov.b32 	%r814, -1077;
$L__BB0_135:
	add.s32 	%r343, %r812, -1;
	setp.gt.u32 	%p107, %r343, 2146435070;
	@%p107 bra 	$L__BB0_139;
	shr.u32 	%r346, %r812, 20;
	add.s32 	%r815, %r814, %r346;
	and.b32  	%r347, %r812, 1048575;
	or.b32  	%r348, %r347, 1072693248;
	mov.b64 	%fd2328, {%r813, %r348};
	setp.lt.u32 	%p109, %r348, 1073127583;
	@%p109 bra 	$L__BB0_138;
	{
	.reg .b32 %temp; 
	mov.b64 	{%r349, %temp}, %fd2328;
	}
	{
	.reg .b32 %temp; 
	mov.b64 	{%temp, %r350}, %fd2328;
	}
	add.s32 	%r351, %r350, -1048576;
	mov.b64 	%fd2328, {%r349, %r351};
	add.s32 	%r815, %r815, 1;
$L__BB0_138:
	add.f64 	%fd717, %fd2328, 0dBFF0000000000000;
	add.f64 	%fd718, %fd2328, 0d3FF0000000000000;
	rcp.approx.ftz.f64 	%fd719, %fd718;
	neg.f64 	%fd720, %fd718;
	fma.rn.f64 	%fd721, %fd720, %fd719, 0d3FF0000000000000;
	fma.rn.f64 	%fd722, %fd721, %fd721, %fd721;
	fma.rn.f64 	%fd723, %fd722, %fd719, %fd719;
	mul.f64 	%fd724, %fd717, %fd723;
	fma.rn.f64 	%fd725, %fd717, %fd723, %fd724;
	mul.f64 	%fd726, %fd725, %fd725;
	fma.rn.f64 	%fd727, %fd726, 0d3EB1380B3AE80F1E, 0d3ED0EE258B7A8B04;
	fma.rn.f64 	%fd728, %fd727, %fd726, 0d3EF3B2669F02676F;
	fma.rn.f64 	%fd729, %fd728, %fd726, 0d3F1745CBA9AB0956;
	fma.rn.f64 	%fd730, %fd729, %fd726, 0d3F3C71C72D1B5154;
	fma.rn.f64 	%fd731, %fd730, %fd726, 0d3F624924923BE72D;
	fma.rn.f64 	%fd732, %fd731, %fd726, 0d3F8999999999A3C4;
	fma.rn.f64 	%fd733, %fd732, %fd726, 0d3FB5555555555554;
	sub.f64 	%fd734, %fd717, %fd725;
	add.f64 	%fd735, %fd734, %fd734;
	neg.f64 	%fd736, %fd725;
	fma.rn.f64 	%fd737, %fd736, %fd717, %fd735;
	mul.f64 	%fd738, %fd723, %fd737;
	mul.f64 	%fd739, %fd726, %fd733;
	fma.rn.f64 	%fd740, %fd739, %fd725, %fd738;
	xor.b32  	%r352, %r815, -2147483648;
	mov.b32 	%r353, 1127219200;
	mov.b64 	%fd741, {%r352, %r353};
	mov.b32 	%r354, -2147483648;
	mov.b64 	%fd742, {%r354, %r353};
	sub.f64 	%fd743, %fd741, %fd742;
	fma.rn.f64 	%fd744, %fd743, 0d3FE62E42FEFA39EF, %fd725;
	fma.rn.f64 	%fd745, %fd743, 0dBFE62E42FEFA39EF, %fd744;
	sub.f64 	%fd746, %fd745, %fd725;
	sub.f64 	%fd747, %fd740, %fd746;
	fma.rn.f64 	%fd748, %fd743, 0d3C7ABC9E3B39803F, %fd747;
	add.f64 	%fd2329, %fd744, %fd748;
	bra.uni 	$L__BB0_140;
$L__BB0_139:
	fma.rn.f64 	%fd716, %fd2327, 0d7FF0000000000000, 0d7FF0000000000000;
	{
	.reg .b32 %temp; 
	mov.b64 	{%temp, %r344}, %fd2327;
	}
	and.b32  	%r345, %r344, 2147483647;
	setp.eq.s32 	%p108, %r345, 0;
	selp.f64 	%fd2329, 0dFFF0000000000000, %fd716, %p108;
$L__BB0_140:
	setp.geu.f64 	%p110, %fd62, %fd63;
	div.rn.f64 	%fd749, %fd91, %fd90;
	mul.f64 	%fd750, %fd749, %fd749;
	fma.rn.f64 	%fd751, %fd750, 0dBEF53E1D2A25FF7E, 0d3F2D3B63DBB65B49;
	fma.rn.f64 	%fd752, %fd751, %fd750, 0dBF5312788DDE082E;
	fma.rn.f64 	%fd753, %fd752, %fd750, 0d3F6F9690C8249315;
	fma.rn.f64 	%fd754, %fd753, %fd750, 0dBF82CF5AABC7CF0D;
	fma.rn.f64 	%fd755, %fd754, %fd750, 0d3F9162B0B2A3BFDE;
	fma.rn.f64 	%fd756, %fd755, %fd750, 0dBF9A7256FEB6FC6B;
	fma.rn.f64 	%fd757, %fd756, %fd750, 0d3FA171560CE4A489;
	fma.rn.f64 	%fd758, %fd757, %fd750, 0dBFA4F44D841450E4;
	fma.rn.f64 	%fd759, %fd758, %fd750, 0d3FA7EE3D3F36BB95;
	fma.rn.f64 	%fd760, %fd759, %fd750, 0dBFAAD32AE04A9FD1;
	fma.rn.f64 	%fd761, %fd760, %fd750, 0d3FAE17813D66954F;
	fma.rn.f64 	%fd762, %fd761, %fd750, 0dBFB11089CA9A5BCD;
	fma.rn.f64 	%fd763, %fd762, %fd750, 0d3FB3B12B2DB51738;
	fma.rn.f64 	%fd764, %fd763, %fd750, 0dBFB745D022F8DC5C;
	fma.rn.f64 	%fd765, %fd764, %fd750, 0d3FBC71C709DFE927;
	fma.rn.f64 	%fd766, %fd765, %fd750, 0dBFC2492491FA1744;
	fma.rn.f64 	%fd767, %fd766, %fd750, 0d3FC99999999840D2;
	fma.rn.f64 	%fd768, %fd767, %fd750, 0dBFD555555555544C;
	mul.f64 	%fd769, %fd750, %fd768;
	fma.rn.f64 	%fd175, %fd769, %fd749, %fd749;
	@%p110 bra 	$L__BB0_142;
	{
	.reg .b32 %temp; 
	mov.b64 	{%temp, %r356}, %fd60;
	}
	setp.lt.s32 	%p112, %r356, 0;
	neg.f64 	%fd772, %fd175;
	selp.f64 	%fd773, %fd175, %fd772, %p112;
	add.f64 	%fd2330, %fd773, 0d3FF921FB54442D18;
	bra.uni 	$L__BB0_143;
$L__BB0_142:
	{
	.reg .b32 %temp; 
	mov.b64 	{%temp, %r355}, %fd60;
	}
	setp.lt.s32 	%p111, %r355, 0;
	mov.f64 	%fd770, 0d400921FB54442D18;
	sub.f64 	%fd771, %fd770, %fd175;
	selp.f64 	%fd2330, %fd771, %fd175, %p111;
$L__BB0_143:
	add.rn.f64 	%fd774, %fd62, %fd63;
	setp.eq.f64 	%p113, %fd62, %fd63;
	{
	.reg .b32 %temp; 
	mov.b64 	{%temp, %r357}, %fd60;
	}
	setp.lt.s32 	%p114, %r357, 0;
	selp.f64 	%fd775, 0d4002D97C7F3321D2, 0d3FE921FB54442D18, %p114;
	selp.f64 	%fd776, %fd775, %fd2330, %p113;
	setp.nan.f64 	%p115, %fd774, %fd774;
	copysign.f64 	%fd777, %fd61, %fd776;
	selp.f64 	%fd2348, %fd774, %fd777, %p115;
	mul.f64 	%fd2347, %fd2329, 0d3FE0000000000000;
	bra.uni 	$L__BB0_159;
$L__BB0_144:
	setp.lt.f64 	%p116, %fd62, %fd63;
	selp.f64 	%fd778, %fd63, %fd62, %p116;
	mov.b64 	%rd22, %fd778;
	mov.b64 	{%r358, %r359}, %rd22;
	and.b32  	%r360, %r359, -8;
	mov.b32 	%r361, 0;
	mov.b64 	%rd23, {%r361, %r360};
	mov.b64 	%fd779, %rd23;
	sub.f64 	%fd780, %fd778, %fd779;
	mov.b64 	%rd24, %fd780;
	mov.b64 	{%r362, %r363}, %rd24;
	and.b32  	%r364, %r363, -8;
	mov.b64 	%rd25, {%r361, %r364};
	mov.b64 	%fd781, %rd25;
	sub.f64 	%fd782, %fd780, %fd781;
	mov.b64 	%rd26, %fd91;
	mov.b64 	{%r365, %r366}, %rd26;
	and.b32  	%r367, %r366, -8;
	mov.b64 	%rd27, {%r361, %r367};
	mov.b64 	%fd783, %rd27;
	sub.f64 	%fd784, %fd91, %fd783;
	mov.b64 	%rd28, %fd784;
	mov.b64 	{%r368, %r369}, %rd28;
	and.b32  	%r370, %r369, -8;
	mov.b64 	%rd29, {%r361, %r370};
	mov.b64 	%fd785, %rd29;
	sub.f64 	%fd786, %fd784, %fd785;
	mul.f64 	%fd2342, %fd779, %fd779;
	mul.f64 	%fd2341, %fd783, %fd783;
	add.f64 	%fd787, %fd779, %fd779;
	mul.f64 	%fd2340, %fd787, %fd781;
	add.f64 	%fd788, %fd783, %fd783;
	mul.f64 	%fd2339, %fd788, %fd785;
	mul.f64 	%fd2338, %fd781, %fd781;
	mul.f64 	%fd2337, %fd785, %fd785;
	mul.f64 	%fd2336, %fd787, %fd782;
	mul.f64 	%fd2335, %fd788, %fd786;
	add.f64 	%fd789, %fd781, %fd781;
	mul.f64 	%fd2334, %fd789, %fd782;
	add.f64 	%fd790, %fd785, %fd785;
	mul.f64 	%fd2333, %fd790, %fd786;
	mul.f64 	%fd2332, %fd782, %fd782;
	mul.f64 	%fd2331, %fd786, %fd786;
$L__BB0_145:
	setp.geu.f64 	%p117, %fd2342, %fd2341;
	selp.f64 	%fd791, %fd2341, %fd2342, %p117;
	selp.f64 	%fd2342, %fd2342, %fd2341, %p117;
	setp.geu.f64 	%p118, %fd791, %fd2340;
	selp.f64 	%fd793, %fd2340, %fd791, %p118;
	selp.f64 	%fd2341, %fd791, %fd2340, %p118;
	and.pred  	%p119, %p118, %p117;
	setp.geu.f64 	%p120, %fd793, %fd2339;
	selp.f64 	%fd794, %fd2339, %fd793, %p120;
	selp.f64 	%fd2340, %fd793, %fd2339, %p120;
	setp.geu.f64 	%p121, %fd794, %fd2338;
	selp.f64 	%fd795, %fd2338, %fd794, %p121;
	selp.f64 	%fd2339, %fd794, %fd2338, %p121;
	and.pred  	%p122, %p120, %p121;
	setp.geu.f64 	%p124, %fd795, %fd2337;
	selp.f64 	%fd796, %fd2337, %fd795, %p124;
	selp.f64 	%fd2338, %fd795, %fd2337, %p124;
	setp.geu.f64 	%p125, %fd796, %fd2336;
	selp.f64 	%fd797, %fd2336, %fd796, %p125;
	selp.f64 	%fd2337, %fd796, %fd2336, %p125;
	and.pred  	%p126, %p124, %p125;
	setp.geu.f64 	%p127, %fd797, %fd2335;
	selp.f64 	%fd798, %fd2335, %fd797, %p127;
	selp.f64 	%fd2336, %fd797, %fd2335, %p127;
	and.pred  	%p128, %p126, %p127;
	setp.geu.f64 	%p129, %fd798, %fd2334;
	selp.f64 	%fd799, %fd2334, %fd798, %p129;
	selp.f64 	%fd2335, %fd798, %fd2334, %p129;
	and.pred  	%p130, %p128, %p129;
	setp.geu.f64 	%p131, %fd799, %fd2333;
	selp.f64 	%fd800, %fd2333, %fd799, %p131;
	selp.f64 	%fd2334, %fd799, %fd2333, %p131;
	and.pred  	%p132, %p130, %p131;
	setp.geu.f64 	%p133, %fd800, %fd2332;
	selp.f64 	%fd801, %fd2332, %fd800, %p133;
	selp.f64 	%fd2333, %fd800, %fd2332, %p133;
	and.pred  	%p134, %p132, %p133;
	setp.geu.f64 	%p135, %fd801, %fd2331;
	selp.f64 	%fd215, %fd2331, %fd801, %p135;
	selp.f64 	%fd2332, %fd801, %fd2331, %p135;
	and.pred  	%p136, %p134, %p135;
	and.pred  	%p137, %p136, %p122;
	and.pred  	%p138, %p137, %p119;
	not.pred 	%p139, %p138;
	mov.f64 	%fd2331, %fd215;
	@%p139 bra 	$L__BB0_145;
	add.f64 	%fd802, %fd2342, 0dBFF0000000000000;
	add.f64 	%fd803, %fd802, %fd2341;
	add.f64 	%fd804, %fd803, %fd2340;
	add.f64 	%fd805, %fd804, %fd2339;
	add.f64 	%fd806, %fd805, %fd2338;
	add.f64 	%fd807, %fd806, %fd2337;
	add.f64 	%fd808, %fd807, %fd2336;
	add.f64 	%fd809, %fd808, %fd2335;
	add.f64 	%fd810, %fd809, %fd2334;
	add.f64 	%fd811, %fd810, %fd2333;
	add.f64 	%fd812, %fd811, %fd2332;
	add.f64 	%fd217, %fd812, %fd215;
	{
	.reg .b32 %temp; 
	mov.b64 	{%temp, %r371}, %fd217;
	}
	mov.b32 	%f8, %r371;
	setp.geu.f32 	%p140, %f8, 0f3FE55555;
	setp.leu.f32 	%p141, %f8, 0fBFD99999;
	or.pred  	%p142, %p140, %p141;
	@%p142 bra 	$L__BB0_148;
	add.f64 	%fd846, %fd217, 0d4000000000000000;
	div.rn.f64 	%fd847, %fd217, %fd846;
	neg.f64 	%fd848, %fd217;
	mul.f64 	%fd849, %fd847, %fd848;
	add.f64 	%fd850, %fd217, %fd849;
	mul.f64 	%fd851, %fd850, %fd850;
	fma.rn.f64 	%fd852, %fd851, 0d3EB372FB2FBE14B5, 0d3ED087FFCEB2DC44;
	fma.rn.f64 	%fd853, %fd852, %fd851, 0d3EF3B9FF890F468C;
	fma.rn.f64 	%fd854, %fd853, %fd851, 0d3F17457EFD51BAF8;
	fma.rn.f64 	%fd855, %fd854, %fd851, 0d3F3C71C8DE3CE825;
	fma.rn.f64 	%fd856, %fd855, %fd851, 0d3F6249248FA4661F;
	fma.rn.f64 	%fd857, %fd856, %fd851, 0d3F899999999D70C4;
	fma.rn.f64 	%fd858, %fd857, %fd851, 0d3FB5555555555462;
	mul.f64 	%fd859, %fd851, %fd858;
	fma.rn.f64 	%fd860, %fd859, %fd850, %fd849;
	add.f64 	%fd2345, %fd217, %fd860;
	bra.uni 	$L__BB0_155;
$L__BB0_148:
	add.f64 	%fd2343, %fd217, 0d3FF0000000000000;
	{
	.reg .b32 %temp; 
	mov.b64 	{%temp, %r816}, %fd2343;
	}
	{
	.reg .b32 %temp; 
	mov.b64 	{%r817, %temp}, %fd2343;
	}
	setp.gt.s32 	%p143, %r816, 1048575;
	mov.b32 	%r818, -1023;
	@%p143 bra 	$L__BB0_150;
	mul.f64 	%fd2343, %fd2343, 0d4350000000000000;
	{
	.reg .b32 %temp; 
	mov.b64 	{%temp, %r816}, %fd2343;
	}
	{
	.reg .b32 %temp; 
	mov.b64 	{%r817, %temp}, %fd2343;
	}
	mov.b32 	%r818, -1077;
$L__BB0_150:
	add.s32 	%r374, %r816, -1;
	setp.gt.u32 	%p144, %r374, 2146435070;
	@%p144 bra 	$L__BB0_154;
	shr.u32 	%r377, %r816, 20;
	add.s32 	%r819, %r818, %r377;
	and.b32  	%r378, %r816, 1048575;
	or.b32  	%r379, %r378, 1072693248;
	mov.b64 	%fd2344, {%r817, %r379};
	setp.lt.u32 	%p146, %r379, 1073127583;
	@%p146 bra 	$L__BB0_153;
	{
	.reg .b32 %temp; 
	mov.b64 	{%r380, %temp}, %fd2344;
	}
	{
	.reg .b32 %temp; 
	mov.b64 	{%temp, %r381}, %fd2344;
	}
	add.s32 	%r382, %r381, -1048576;
	mov.b64 	%fd2344, {%r380, %r382};
	add.s32 	%r819, %r819, 1;
$L__BB0_153:
	add.f64 	%fd814, %fd2344, 0dBFF0000000000000;
	add.f64 	%fd815, %fd2344, 0d3FF0000000000000;
	rcp.approx.ftz.f64 	%fd816, %fd815;
	neg.f64 	%fd817, %fd815;
	fma.rn.f64 	%fd818, %fd817, %fd816, 0d3FF0000000000000;
	fma.rn.f64 	%fd819, %fd818, %fd818, %fd818;
	fma.rn.f64 	%fd820, %fd819, %fd816, %fd816;
	mul.f64 	%fd821, %fd814, %fd820;
	fma.rn.f64 	%fd822, %fd814, %fd820, %fd821;
	mul.f64 	%fd823, %fd822, %fd822;
	fma.rn.f64 	%fd824, %fd823, 0d3EB1380B3AE80F1E, 0d3ED0EE258B7A8B04;
	fma.rn.f64 	%fd825, %fd824, %fd823, 0d3EF3B2669F02676F;
	fma.rn.f64 	%fd826, %fd825, %fd823, 0d3F1745CBA9AB0956;
	fma.rn.f64 	%fd827, %fd826, %fd823, 0d3F3C71C72D1B5154;
	fma.rn.f64 	%fd828, %fd827, %fd823, 0d3F624924923BE72D;
	fma.rn.f64 	%fd829, %fd828, %fd823, 0d3F8999999999A3C4;
	fma.rn.f64 	%fd830, %fd829, %fd823, 0d3FB5555555555554;
	sub.f64 	%fd831, %fd814, %fd822;
	add.f64 	%fd832, %fd831, %fd831;
	neg.f64 	%fd833, %fd822;
	fma.rn.f64 	%fd834, %fd833, %fd814, %fd832;
	mul.f64 	%fd835, %fd820, %fd834;
	mul.f64 	%fd836, %fd823, %fd830;
	fma.rn.f64 	%fd837, %fd836, %fd822, %fd835;
	xor.b32  	%r383, %r819, -2147483648;
	mov.b32 	%r384, 1127219200;
	mov.b64 	%fd838, {%r383, %r384};
	mov.b32 	%r385, -2147483648;
	mov.b64 	%fd839, {%r385, %r384};
	sub.f64 	%fd840, %fd838, %fd839;
	fma.rn.f64 	%fd841, %fd840, 0d3FE62E42FEFA39EF, %fd822;
	fma.rn.f64 	%fd842, %fd840, 0dBFE62E42FEFA39EF, %fd841;
	sub.f64 	%fd843, %fd842, %fd822;
	sub.f64 	%fd844, %fd837, %fd843;
	fma.rn.f64 	%fd845, %fd840, 0d3C7ABC9E3B39803F, %fd844;
	add.f64 	%fd2345, %fd841, %fd845;
	bra.uni 	$L__BB0_155;
$L__BB0_154:
	fma.rn.f64 	%fd813, %fd2343, 0d7FF0000000000000, 0d7FF0000000000000;
	{
	.reg .b32 %temp; 
	mov.b64 	{%temp, %r375}, %fd2343;
	}
	and.b32  	%r376, %r375, 2147483647;
	setp.eq.s32 	%p145, %r376, 0;
	selp.f64 	%fd2345, 0dFFF0000000000000, %fd813, %p145;
$L__BB0_155:
	setp.geu.f64 	%p147, %fd62, %fd63;
	setp.lt.f64 	%p148, %fd62, %fd63;
	selp.f64 	%fd861, %fd63, %fd62, %p148;
	div.rn.f64 	%fd862, %fd91, %fd861;
	mul.f64 	%fd863, %fd862, %fd862;
	fma.rn.f64 	%fd864, %fd863, 0dBEF53E1D2A25FF7E, 0d3F2D3B63DBB65B49;
	fma.rn.f64 	%fd865, %fd864, %fd863, 0dBF5312788DDE082E;
	fma.rn.f64 	%fd866, %fd865, %fd863, 0d3F6F9690C8249315;
	fma.rn.f64 	%fd867, %fd866, %fd863, 0dBF82CF5AABC7CF0D;
	fma.rn.f64 	%fd868, %fd867, %fd863, 0d3F9162B0B2A3BFDE;
	fma.rn.f64 	%fd869, %fd868, %fd863, 0dBF9A7256FEB6FC6B;
	fma.rn.f64 	%fd870, %fd869, %fd863, 0d3FA171560CE4A489;
	fma.rn.f64 	%fd871, %fd870, %fd863, 0dBFA4F44D841450E4;
	fma.rn.f64 	%fd872, %fd871, %fd863, 0d3FA7EE3D3F36BB95;
	fma.rn.f64 	%fd873, %fd872, %fd863, 0dBFAAD32AE04A9FD1;
	fma.rn.f64 	%fd874, %fd873, %fd863, 0d3FAE17813D66954F;
	fma.rn.f64 	%fd875, %fd874, %fd863, 0dBFB11089CA9A5BCD;
	fma.rn.f64 	%fd876, %fd875, %fd863, 0d3FB3B12B2DB51738;
	fma.rn.f64 	%fd877, %fd876, %fd863, 0dBFB745D022F8DC5C;
	fma.rn.f64 	%fd878, %fd877, %fd863, 0d3FBC71C709DFE927;
	fma.rn.f64 	%fd879, %fd878, %fd863, 0dBFC2492491FA1744;
	fma.rn.f64 	%fd880, %fd879, %fd863, 0d3FC99999999840D2;
	fma.rn.f64 	%fd881, %fd880, %fd863, 0dBFD555555555544C;
	mul.f64 	%fd882, %fd863, %fd881;
	fma.rn.f64 	%fd228, %fd882, %fd862, %fd862;
	@%p147 bra 	$L__BB0_157;
	{
	.reg .b32 %temp; 
	mov.b64 	{%temp, %r387}, %fd60;
	}
	setp.lt.s32 	%p150, %r387, 0;
	neg.f64 	%fd885, %fd228;
	selp.f64 	%fd886, %fd228, %fd885, %p150;
	add.f64 	%fd2346, %fd886, 0d3FF921FB54442D18;
	bra.uni 	$L__BB0_158;
$L__BB0_157:
	{
	.reg .b32 %temp; 
	mov.b64 	{%temp, %r386}, %fd60;
	}
	setp.lt.s32 	%p149, %r386, 0;
	mov.f64 	%fd883, 0d400921FB54442D18;
	sub.f64 	%fd884, %fd883, %fd228;
	selp.f64 	%fd2346, %fd884, %fd228, %p149;
$L__BB0_158:
	add.rn.f64 	%fd887, %fd62, %fd63;
	setp.eq.f64 	%p151, %fd62, %fd63;
	{
	.reg .b32 %temp; 
	mov.b64 	{%temp, %r388}, %fd60;
	}
	setp.lt.s32 	%p152, %r388, 0;
	selp.f64 	%fd888, 0d4002D97C7F3321D2, 0d3FE921FB54442D18, %p152;
	selp.f64 	%fd889, %fd888, %fd2346, %p151;
	setp.nan.f64 	%p153, %fd887, %fd887;
	copysign.f64 	%fd890, %fd61, %fd889;
	selp.f64 	%fd2348, %fd887, %fd890, %p153;
	mul.f64 	%fd2347, %fd2345, 0d3FE0000000000000;
$L__BB0_159:
	mul.f64 	%fd236, %fd2347, 0d3FD5555555555555;
	mul.f64 	%fd2418, %fd2348, 0d3FD5555555555555;
	mov.b64 	%rd34, %fd2418;
	mov.b64 	{%r470, %r471}, %rd34;
	and.b32  	%r81, %r471, 2147483647;
	or.b32  	%r472, %r81, %r470;
	setp.ne.s32 	%p216, %r472, 0;
	@%p216 bra 	$L__BB0_163;
	fma.rn.f64 	%fd1403, %fd236, 0d3FF71547652B82FE, 0d4338000000000000;
	{
	.reg .b32 %temp; 
	mov.b64 	{%r82, %temp}, %fd1403;
	}
	mov.f64 	%fd1404, 0dC338000000000000;
	add.rn.f64 	%fd1405, %fd1403, %fd1404;
	fma.rn.f64 	%fd1406, %fd1405, 0dBFE62E42FEFA39EF, %fd236;
	fma.rn.f64 	%fd1407, %fd1405, 0dBC7ABC9E3B39803F, %fd1406;
	fma.rn.f64 	%fd1408, %fd1407, 0d3E5ADE1569CE2BDF, 0d3E928AF3FCA213EA;
	fma.rn.f64 	%fd1409, %fd1408, %fd1407, 0d3EC71DEE62401315;
	fma.rn.f64 	%fd1410, %fd1409, %fd1407, 0d3EFA01997C89EB71;
	fma.rn.f64 	%fd1411, %fd1410, %fd1407, 0d3F2A01A014761F65;
	fma.rn.f64 	%fd1412, %fd1411, %fd1407, 0d3F56C16C1852B7AF;
	fma.rn.f64 	%fd1413, %fd1412, %fd1407, 0d3F81111111122322;
	fma.rn.f64 	%fd1414, %fd1413, %fd1407, 0d3FA55555555502A1;
	fma.rn.f64 	%fd1415, %fd1414, %fd1407, 0d3FC5555555555511;
	fma.rn.f64 	%fd1416, %fd1415, %fd1407, 0d3FE000000000000B;
	fma.rn.f64 	%fd1417, %fd1416, %fd1407, 0d3FF0000000000000;
	fma.rn.f64 	%fd1418, %fd1417, %fd1407, 0d3FF0000000000000;
	{
	.reg .b32 %temp; 
	mov.b64 	{%r83, %temp}, %fd1418;
	}
	{
	.reg .b32 %temp; 
	mov.b64 	{%temp, %r84}, %fd1418;
	}
	shl.b32 	%r542, %r82, 20;
	add.s32 	%r543, %r542, %r84;
	mov.b64 	%fd2419, {%r83, %r543};
	{
	.reg .b32 %temp; 
	mov.b64 	{%temp, %r544}, %fd236;
	}
	mov.b32 	%f12, %r544;
	abs.f32 	%f1, %f12;
	setp.lt.f32 	%p254, %f1, 0f4086232B;
	@%p254 bra 	$L__BB0_359;
	setp.lt.f64 	%p255, %fd236, 0d0000000000000000;
	add.f64 	%fd1419, %fd236, 0d7FF0000000000000;
	selp.f64 	%fd2419, 0d0000000000000000, %fd1419, %p255;
	setp.geu.f32 	%p256, %f1, 0f40874800;
	@%p256 bra 	$L__BB0_359;
	shr.u32 	%r545, %r82, 31;
	add.s32 	%r546, %r82, %r545;
	shr.s32 	%r547, %r546, 1;
	shl.b32 	%r548, %r547, 20;
	add.s32 	%r549, %r84, %r548;
	mov.b64 	%fd1420, {%r83, %r549};
	sub.s32 	%r550, %r82, %r547;
	shl.b32 	%r551, %r550, 20;
	add.s32 	%r552, %r551, 1072693248;
	mov.b32 	%r553, 0;
	mov.b64 	%fd1421, {%r553, %r552};
	mul.f64 	%fd2419, %fd1421, %fd1420;
	bra.uni 	$L__BB0_359;
$L__BB0_163:
	mov.b64 	%rd35, %fd236;
	mov.b64 	{%r86, %r85}, %rd35;
	and.b32  	%r87, %r85, 2147483647;
	or.b32  	%r473, %r87, %r86;
	setp.ne.s32 	%p217, %r473, 0;
	@%p217 bra 	$L__BB0_174;
	abs.f64 	%fd241, %fd2418;
	setp.neu.f64 	%p246, %fd241, 0d7FF0000000000000;
	@%p246 bra 	$L__BB0_166;
	mov.f64 	%fd1358, 0d0000000000000000;
	mul.rn.f64 	%fd2350, %fd2418, %fd1358;
	mov.b32 	%r821, 1;
	bra.uni 	$L__BB0_169;
$L__BB0_166:
	mul.f64 	%fd1353, %fd2418, 0d3FE45F306DC9C883;
	cvt.rni.s32.f64 	%r820, %fd1353;
	cvt.rn.f64.s32 	%fd1354, %r820;
	fma.rn.f64 	%fd1355, %fd1354, 0dBFF921FB54442D18, %fd2418;
	fma.rn.f64 	%fd1356, %fd1354, 0dBC91A62633145C00, %fd1355;
	fma.rn.f64 	%fd2350, %fd1354, 0dB97B839A252049C0, %fd1356;
	setp.ltu.f64 	%p247, %fd241, 0d41E0000000000000;
	@%p247 bra 	$L__BB0_168;
	{ // callseq 9, 0
	.param .b64 param0;
	st.param.f64 	[param0], %fd2418;
	.param .align 16 .b8 retval0[16];
	call.uni (retval0), 
	__internal_trig_reduction_slowpathd, 
	(
	param0
	);
	ld.param.f64 	%fd2350, [retval0];
	ld.param.b32 	%r820, [retval0+8];
	} // callseq 9
$L__BB0_168:
	add.s32 	%r821, %r820, 1;
$L__BB0_169:
	setp.neu.f64 	%p248, %fd241, 0d7FF0000000000000;
	shl.b32 	%r534, %r821, 6;
	cvt.u64.u32 	%rd56, %r534;
	and.b64  	%rd57, %rd56, 64;
	mov.u64 	%rd58, __cudart_sin_cos_coeffs;
	add.s64 	%rd59, %rd58, %rd57;
	mul.rn.f64 	%fd1359, %fd2350, %fd2350;
	and.b32  	%r535, %r821, 1;
	setp.eq.b32 	%p249, %r535, 1;
	selp.f64 	%fd1360, 0dBDA8FF8320FD8164, 0d3DE5DB65F9785EBA, %p249;
	ld.global.nc.v2.f64 	{%fd1361, %fd1362}, [%rd59];
	fma.rn.f64 	%fd1363, %fd1360, %fd1359, %fd1361;
	fma.rn.f64 	%fd1364, %fd1363, %fd1359, %fd1362;
	ld.global.nc.v2.f64 	{%fd1365, %fd1366}, [%rd59+16];
	fma.rn.f64 	%fd1367, %fd1364, %fd1359, %fd1365;
	fma.rn.f64 	%fd1368, %fd1367, %fd1359, %fd1366;
	ld.global.nc.v2.f64 	{%fd1369, %fd1370}, [%rd59+32];
	fma.rn.f64 	%fd1371, %fd1368, %fd1359, %fd1369;
	fma.rn.f64 	%fd1372, %fd1371, %fd1359, %fd1370;
	fma.rn.f64 	%fd1373, %fd1372, %fd2350, %fd2350;
	fma.rn.f64 	%fd1374, %fd1372, %fd1359, 0d3FF0000000000000;
	selp.f64 	%fd1375, %fd1374, %fd1373, %p249;
	and.b32  	%r536, %r821, 2;
	setp.eq.s32 	%p250, %r536, 0;
	mov.f64 	%fd1376, 0d0000000000000000;
	sub.f64 	%fd1377, %fd1376, %fd1375;
	selp.f64 	%fd2419, %fd1375, %fd1377, %p250;
	@%p248 bra 	$L__BB0_171;
	mov.f64 	%fd1383, 0d0000000000000000;
	mul.rn.f64 	%fd2351, %fd2418, %fd1383;
	mov.b32 	%r822, 0;
	bra.uni 	$L__BB0_173;
$L__BB0_171:
	mul.f64 	%fd1378, %fd2418, 0d3FE45F306DC9C883;
	cvt.rni.s32.f64 	%r822, %fd1378;
	cvt.rn.f64.s32 	%fd1379, %r822;
	fma.rn.f64 	%fd1380, %fd1379, 0dBFF921FB54442D18, %fd2418;
	fma.rn.f64 	%fd1381, %fd1379, 0dBC91A62633145C00, %fd1380;
	fma.rn.f64 	%fd2351, %fd1379, 0dB97B839A252049C0, %fd1381;
	setp.ltu.f64 	%p251, %fd241, 0d41E0000000000000;
	@%p251 bra 	$L__BB0_173;
	{ // callseq 10, 0
	.param .b64 param0;
	st.param.f64 	[param0], %fd2418;
	.param .align 16 .b8 retval0[16];
	call.uni (retval0), 
	__internal_trig_reduction_slowpathd, 
	(
	param0
	);
	ld.param.f64 	%fd2351, [retval0];
	ld.param.b32 	%r822, [retval0+8];
	} // callseq 10
$L__BB0_173:
	shl.b32 	%r539, %r822, 6;
	cvt.u64.u32 	%rd60, %r539;
	and.b64  	%rd61, %rd60, 64;
	add.s64 	%rd63, %rd58, %rd61;
	mul.rn.f64 	%fd1384, %fd2351, %fd2351;
	and.b32  	%r540, %r822, 1;
	setp.eq.b32 	%p252, %r540, 1;
	selp.f64 	%fd1385, 0dBDA8FF8320FD8164, 0d3DE5DB65F9785EBA, %p252;
	ld.global.nc.v2.f64 	{%fd1386, %fd1387}, [%rd63];
	fma.rn.f64 	%fd1388, %fd1385, %fd1384, %fd1386;
	fma.rn.f64 	%fd1389, %fd1388, %fd1384, %fd1387;
	ld.global.nc.v2.f64 	{%fd1390, %fd1391}, [%rd63+16];
	fma.rn.f64 	%fd1392, %fd1389, %fd1384, %fd1390;
	fma.rn.f64 	%fd1393, %fd1392, %fd1384, %fd1391;
	ld.global.nc.v2.f64 	{%fd1394, %fd1395}, [%rd63+32];
	fma.rn.f64 	%fd1396, %fd1393, %fd1384, %fd1394;
	fma.rn.f64 	%fd1397, %fd1396, %fd1384, %fd1395;
	fma.rn.f64 	%fd1398, %fd1397, %fd2351, %fd2351;
	fma.rn.f64 	%fd1399, %fd1397, %fd1384, 0d3FF0000000000000;
	selp.f64 	%fd1400, %fd1399, %fd1398, %p252;
	and.b32  	%r541, %r822, 2;
	setp.eq.s32 	%p253, %r541, 0;
	mov.f64 	%fd1401, 0d0000000000000000;
	sub.f64 	%fd1402, %fd1401, %fd1400;
	selp.f64 	%fd2418, %fd1400, %fd1402, %p253;
	bra.uni 	$L__BB0_359;
$L__BB0_174:
	setp.lt.u32 	%p218, %r81, 2146435072;
	@%p218 bra 	$L__BB0_178;
	setp.eq.s32 	%p242, %r86, 0;
	setp.eq.s32 	%p243, %r87, 2146435072;
	and.pred  	%p244, %p242, %p243;
	@%p244 bra 	$L__BB0_177;
	sub.f64 	%fd2418, %fd2418, %fd2418;
	mov.f64 	%fd2419, %fd2418;
	bra.uni 	$L__BB0_359;
$L__BB0_177:
	setp.gt.s32 	%p245, %r85, -1;
	sub.f64 	%fd1352, %fd2418, %fd2418;
	selp.f64 	%fd2418, %fd1352, 0d0000000000000000, %p245;
	selp.f64 	%fd2419, %fd236, 0d0000000000000000, %p245;
	bra.uni 	$L__BB0_359;
$L__BB0_178:
	add.s32 	%r474, %r85, -1082535490;
	setp.gt.u32 	%p219, %r474, 1084066;
	@%p219 bra 	$L__BB0_192;
	add.f64 	%fd256, %fd236, 0dC0937BE319BA0DA4;
	fma.rn.f64 	%fd1277, %fd256, 0d3FF71547652B82FE, 0d4338000000000000;
	{
	.reg .b32 %temp; 
	mov.b64 	{%r96, %temp}, %fd1277;
	}
	mov.f64 	%fd1278, 0dC338000000000000;
	add.rn.f64 	%fd1279, %fd1277, %fd1278;
	fma.rn.f64 	%fd1280, %fd1279, 0dBFE62E42FEFA39EF, %fd256;
	fma.rn.f64 	%fd1281, %fd1279, 0dBC7ABC9E3B39803F, %fd1280;
	fma.rn.f64 	%fd1282, %fd1281, 0d3E5ADE1569CE2BDF, 0d3E928AF3FCA213EA;
	fma.rn.f64 	%fd1283, %fd1282, %fd1281, 0d3EC71DEE62401315;
	fma.rn.f64 	%fd1284, %fd1283, %fd1281, 0d3EFA01997C89EB71;
	fma.rn.f64 	%fd1285, %fd1284, %fd1281, 0d3F2A01A014761F65;
	fma.rn.f64 	%fd1286, %fd1285, %fd1281, 0d3F56C16C1852B7AF;
	fma.rn.f64 	%fd1287, %fd1286, %fd1281, 0d3F81111111122322;
	fma.rn.f64 	%fd1288, %fd1287, %fd1281, 0d3FA55555555502A1;
	fma.rn.f64 	%fd1289, %fd1288, %fd1281, 0d3FC5555555555511;
	fma.rn.f64 	%fd1290, %fd1289, %fd1281, 0d3FE000000000000B;
	fma.rn.f64 	%fd1291, %fd1290, %fd1281, 0d3FF0000000000000;
	fma.rn.f64 	%fd1292, %fd1291, %fd1281, 0d3FF0000000000000;
	{
	.reg .b32 %temp; 
	mov.b64 	{%r97, %temp}, %fd1292;
	}
	{
	.reg .b32 %temp; 
	mov.b64 	{%temp, %r98}, %fd1292;
	}
	shl.b32 	%r497, %r96, 20;
	add.s32 	%r498, %r497, %r98;
	mov.b64 	%fd2352, {%r97, %r498};
	{
	.reg .b32 %temp; 
	mov.b64 	{%temp, %r499}, %fd256;
	}
	mov.b32 	%f11, %r499;
	abs.f32 	%f2, %f11;
	setp.lt.f32 	%p231, %f2, 0f4086232B;
	@%p231 bra 	$L__BB0_182;
	setp.lt.f64 	%p232, %fd256, 0d0000000000000000;
	add.f64 	%fd1293, %fd256, 0d7FF0000000000000;
	selp.f64 	%fd2352, 0d0000000000000000, %fd1293, %p232;
	setp.geu.f32 	%p233, %f2, 0f40874800;
	@%p233 bra 	$L__BB0_182;
	shr.u32 	%r500, %r96, 31;
	add.s32 	%r501, %r96, %r500;
	shr.s32 	%r502, %r501, 1;
	shl.b32 	%r503, %r502, 20;
	add.s32 	%r504, %r98, %r503;
	mov.b64 	%fd1294, {%r97, %r504};
	sub.s32 	%r505, %r96, %r502;
	shl.b32 	%r506, %r505, 20;
	add.s32 	%r507, %r506, 1072693248;
	mov.b32 	%r508, 0;
	mov.b64 	%fd1295, {%r508, %r507};
	mul.f64 	%fd2352, %fd1295, %fd1294;
$L__BB0_182:
	mov.b64 	%rd44, %fd2352;
	mov.b64 	{%r509, %r510}, %rd44;
	shr.u32 	%r511, %r510, 20;
	add.s32 	%r512, %r511, -247;
	and.b32  	%r513, %r510, 1048575;
	or.b32  	%r514, %r513, 2145386496;
	mov.b64 	%rd45, {%r509, %r514};
	mov.b64 	%fd261, %rd45;
	cvt.u16.u32 	%rs1, %r512;
	shr.u16 	%rs2, %rs1, 15;
	add.s16 	%rs3, %rs1, %rs2;
	shr.s16 	%rs4, %rs3, 1;
	cvt.s32.s16 	%r515, %rs4;
	shl.b32 	%r516, %r515, 20;
	add.s32 	%r517, %r516, 1072693248;
	mov.b32 	%r518, 0;
	mov.b64 	%rd46, {%r518, %r517};
	mov.b64 	%fd262, %rd46;
	sub.s32 	%r519, %r512, %r515;
	shl.b32 	%r520, %r519, 20;
	add.s32 	%r99, %r520, 1072693248;
	abs.f64 	%fd263, %fd2418;
	setp.neu.f64 	%p234, %fd263, 0d7FF0000000000000;
	@%p234 bra 	$L__BB0_184;
	mov.f64 	%fd1301, 0d0000000000000000;
	mul.rn.f64 	%fd2354, %fd2418, %fd1301;
	mov.b32 	%r824, 1;
	bra.uni 	$L__BB0_187;
$L__BB0_184:
	mul.f64 	%fd1296, %fd2418, 0d3FE45F306DC9C883;
	cvt.rni.s32.f64 	%r823, %fd1296;
	cvt.rn.f64.s32 	%fd1297, %r823;
	fma.rn.f64 	%fd1298, %fd1297, 0dBFF921FB54442D18, %fd2418;
	fma.rn.f64 	%fd1299, %fd1297, 0dBC91A62633145C00, %fd1298;
	fma.rn.f64 	%fd2354, %fd1297, 0dB97B839A252049C0, %fd1299;
	setp.ltu.f64 	%p235, %fd263, 0d41E0000000000000;
	@%p235 bra 	$L__BB0_186;
	{ // callseq 7, 0
	.param .b64 param0;
	st.param.f64 	[param0], %fd2418;
	.param .align 16 .b8 retval0[16];
	call.uni (retval0), 
	__internal_trig_reduction_slowpathd, 
	(
	param0
	);
	ld.param.f64 	%fd2354, [retval0];
	ld.param.b32 	%r823, [retval0+8];
	} // callseq 7
$L__BB0_186:
	add.s32 	%r824, %r823, 1;
$L__BB0_187:
	setp.neu.f64 	%p236, %fd263, 0d7FF0000000000000;
	shl.b32 	%r523, %r824, 6;
	cvt.u64.u32 	%rd47, %r523;
	and.b64  	%rd48, %rd47, 64;
	mov.u64 	%rd49, __cudart_sin_cos_coeffs;
	add.s64 	%rd50, %rd49, %rd48;
	mul.rn.f64 	%fd1302, %fd2354, %fd2354;
	and.b32  	%r524, %r824, 1;
	setp.eq.b32 	%p237, %r524, 1;
	selp.f64 	%fd1303, 0dBDA8FF8320FD8164, 0d3DE5DB65F9785EBA, %p237;
	ld.global.nc.v2.f64 	{%fd1304, %fd1305}, [%rd50];
	fma.rn.f64 	%fd1306, %fd1303, %fd1302, %fd1304;
	fma.rn.f64 	%fd1307, %fd1306, %fd1302, %fd1305;
	ld.global.nc.v2.f64 	{%fd1308, %fd1309}, [%rd50+16];
	fma.rn.f64 	%fd1310, %fd1307, %fd1302, %fd1308;
	fma.rn.f64 	%fd1311, %fd1310, %fd1302, %fd1309;
	ld.global.nc.v2.f64 	{%fd1312, %fd1313}, [%rd50+32];
	fma.rn.f64 	%fd1314, %fd1311, %fd1302, %fd1312;
	fma.rn.f64 	%fd1315, %fd1314, %fd1302, %fd1313;
	fma.rn.f64 	%fd1316, %fd1315, %fd2354, %fd2354;
	fma.rn.f64 	%fd1317, %fd1315, %fd1302, 0d3FF0000000000000;
	selp.f64 	%fd1318, %fd1317, %fd1316, %p237;
	and.b32  	%r525, %r824, 2;
	setp.eq.s32 	%p238, %r525, 0;
	mov.f64 	%fd1319, 0d0000000000000000;
	sub.f64 	%fd1320, %fd1319, %fd1318;
	selp.f64 	%fd1321, %fd1318, %fd1320, %p238;
	mul.f64 	%fd1322, %fd1321, %fd261;
	mul.f64 	%fd269, %fd1322, %fd262;
	@%p236 bra 	$L__BB0_189;
	mov.f64 	%fd1328, 0d0000000000000000;
	mul.rn.f64 	%fd2355, %fd2418, %fd1328;
	mov.b32 	%r825, 0;
	bra.uni 	$L__BB0_191;
$L__BB0_189:
	mul.f64 	%fd1323, %fd2418, 0d3FE45F306DC9C883;
	cvt.rni.s32.f64 	%r825, %fd1323;
	cvt.rn.f64.s32 	%fd1324, %r825;
	fma.rn.f64 	%fd1325, %fd1324, 0dBFF921FB54442D18, %fd2418;
	fma.rn.f64 	%fd1326, %fd1324, 0dBC91A62633145C00, %fd1325;
	fma.rn.f64 	%fd2355, %fd1324, 0dB97B839A252049C0, %fd1326;
	setp.ltu.f64 	%p239, %fd263, 0d41E0000000000000;
	@%p239 bra 	$L__BB0_191;
	{ // callseq 8, 0
	.param .b64 param0;
	st.param.f64 	[param0], %fd2418;
	.param .align 16 .b8 retval0[16];
	call.uni (retval0), 
	__internal_trig_reduction_slowpathd, 
	(
	param0
	);
	ld.param.f64 	%fd2355, [retval0];
	ld.param.b32 	%r825, [retval0+8];
	} // callseq 8
$L__BB0_191:
	mov.b32 	%r528, 0;
	mov.b64 	%rd51, {%r528, %r99};
	mov.b64 	%fd1329, %rd51;
	shl.b32 	%r529, %r825, 6;
	cvt.u64.u32 	%rd52, %r529;
	and.b64  	%rd53, %rd52, 64;
	add.s64 	%rd55, %rd49, %rd53;
	mul.rn.f64 	%fd1330, %fd2355, %fd2355;
	and.b32  	%r530, %r825, 1;
	setp.eq.b32 	%p240, %r530, 1;
	selp.f64 	%fd1331, 0dBDA8FF8320FD8164, 0d3DE5DB65F9785EBA, %p240;
	ld.global.nc.v2.f64 	{%fd1332, %fd1333}, [%rd55];
	fma.rn.f64 	%fd1334, %fd1331, %fd1330, %fd1332;
	fma.rn.f64 	%fd1335, %fd1334, %fd1330, %fd1333;
	ld.global.nc.v2.f64 	{%fd1336, %fd1337}, [%rd55+16];
	fma.rn.f64 	%fd1338, %fd1335, %fd1330, %fd1336;
	fma.rn.f64 	%fd1339, %fd1338, %fd1330, %fd1337;
	ld.global.nc.v2.f64 	{%fd1340, %fd1341}, [%rd55+32];
	fma.rn.f64 	%fd1342, %fd1339, %fd1330, %fd1340;
	fma.rn.f64 	%fd1343, %fd1342, %fd1330, %fd1341;
	fma.rn.f64 	%fd1344, %fd1343, %fd2355, %fd2355;
	fma.rn.f64 	%fd1345, %fd1343, %fd1330, 0d3FF0000000000000;
	selp.f64 	%fd1346, %fd1345, %fd1344, %p240;
	and.b32  	%r531, %r825, 2;
	setp.eq.s32 	%p241, %r531, 0;
	mov.f64 	%fd1347, 0d0000000000000000;
	sub.f64 	%fd1348, %fd1347, %fd1346;
	selp.f64 	%fd1349, %fd1346, %fd1348, %p241;
	mul.f64 	%fd1350, %fd1349, %fd261;
	mul.f64 	%fd1351, %fd1350, %fd262;
	mul.f64 	%fd2418, %fd1351, %fd1329;
	mul.f64 	%fd2419, %fd269, %fd1329;
	bra.uni 	$L__BB0_359;
$L__BB0_192:
	fma.rn.f64 	%fd1207, %fd236, 0d3FF71547652B82FE, 0d4338000000000000;
	{
	.reg .b32 %temp; 
	mov.b64 	{%r108, %temp}, %fd1207;
	}
	mov.f64 	%fd1208, 0dC338000000000000;
	add.rn.f64 	%fd1209, %fd1207, %fd1208;
	fma.rn.f64 	%fd1210, %fd1209, 0dBFE62E42FEFA39EF, %fd236;
	fma.rn.f64 	%fd1211, %fd1209, 0dBC7ABC9E3B39803F, %fd1210;
	fma.rn.f64 	%fd1212, %fd1211, 0d3E5ADE1569CE2BDF, 0d3E928AF3FCA213EA;
	fma.rn.f64 	%fd1213, %fd1212, %fd1211, 0d3EC71DEE62401315;
	fma.rn.f64 	%fd1214, %fd1213, %fd1211, 0d3EFA01997C89EB71;
	fma.rn.f64 	%fd1215, %fd1214, %fd1211, 0d3F2A01A014761F65;
	fma.rn.f64 	%fd1216, %fd1215, %fd1211, 0d3F56C16C1852B7AF;
	fma.rn.f64 	%fd1217, %fd1216, %fd1211, 0d3F81111111122322;
	fma.rn.f64 	%fd1218, %fd1217, %fd1211, 0d3FA55555555502A1;
	fma.rn.f64 	%fd1219, %fd1218, %fd1211, 0d3FC5555555555511;
	fma.rn.f64 	%fd1220, %fd1219, %fd1211, 0d3FE000000000000B;
	fma.rn.f64 	%fd1221, %fd1220, %fd1211, 0d3FF0000000000000;
	fma.rn.f64 	%fd1222, %fd1221, %fd1211, 0d3FF0000000000000;
	{
	.reg .b32 %temp; 
	mov.b64 	{%r109, %temp}, %fd1222;
	}
	{
	.reg .b32 %temp; 
	mov.b64 	{%temp, %r110}, %fd1222;
	}
	shl.b32 	%r475, %r108, 20;
	add.s32 	%r476, %r475, %r110;
	mov.b64 	%fd2356, {%r109, %r476};
	{
	.reg .b32 %temp; 
	mov.b64 	{%temp, %r477}, %fd236;
	}
	mov.b32 	%f10, %r477;
	abs.f32 	%f3, %f10;
	setp.lt.f32 	%p220, %f3, 0f4086232B;
	@%p220 bra 	$L__BB0_195;
	setp.lt.f64 	%p221, %fd236, 0d0000000000000000;
	add.f64 	%fd1223, %fd236, 0d7FF0000000000000;
	selp.f64 	%fd2356, 0d0000000000000000, %fd1223, %p221;
	setp.geu.f32 	%p222, %f3, 0f40874800;
	@%p222 bra 	$L__BB0_195;
	shr.u32 	%r478, %r108, 31;
	add.s32 	%r479, %r108, %r478;
	shr.s32 	%r480, %r479, 1;
	shl.b32 	%r481, %r480, 20;
	add.s32 	%r482, %r110, %r481;
	mov.b64 	%fd1224, {%r109, %r482};
	sub.s32 	%r483, %r108, %r480;
	shl.b32 	%r484, %r483, 20;
	add.s32 	%r485, %r484, 1072693248;
	mov.b32 	%r486, 0;
	mov.b64 	%fd1225, {%r486, %r485};
	mul.f64 	%fd2356, %fd1225, %fd1224;
$L__BB0_195:
	abs.f64 	%fd280, %fd2418;
	setp.neu.f64 	%p223, %fd280, 0d7FF0000000000000;
	@%p223 bra 	$L__BB0_197;
	mov.f64 	%fd1231, 0d0000000000000000;
	mul.rn.f64 	%fd2358, %fd2418, %fd1231;
	mov.b32 	%r827, 1;
	bra.uni 	$L__BB0_200;
$L__BB0_197:
	mul.f64 	%fd1226, %fd2418, 0d3FE45F306DC9C883;
	cvt.rni.s32.f64 	%r826, %fd1226;
	cvt.rn.f64.s32 	%fd1227, %r826;
	fma.rn.f64 	%fd1228, %fd1227, 0dBFF921FB54442D18, %fd2418;
	fma.rn.f64 	%fd1229, %fd1227, 0dBC91A62633145C00, %fd1228;
	fma.rn.f64 	%fd2358, %fd1227, 0dB97B839A252049C0, %fd1229;
	setp.ltu.f64 	%p224, %fd280, 0d41E0000000000000;
	@%p224 bra 	$L__BB0_199;
	{ // callseq 5, 0
	.param .b64 param0;
	st.param.f64 	[param0], %fd2418;
	.param .align 16 .b8 retval0[16];
	call.uni (retval0), 
	__internal_trig_reduction_slowpathd, 
	(
	param0
	);
	ld.param.f64 	%fd2358, [retval0];
	ld.param.b32 	%r826, [retval0+8];
	} // callseq 5
$L__BB0_199:
	add.s32 	%r827, %r826, 1;
$L__BB0_200:
	setp.neu.f64 	%p225, %fd280, 0d7FF0000000000000;
	shl.b32 	%r489, %r827, 6;
	cvt.u64.u32 	%rd36, %r489;
	and.b64  	%rd37, %rd36, 64;
	mov.u64 	%rd38, __cudart_sin_cos_coeffs;
	add.s64 	%rd39, %rd38, %rd37;
	mul.rn.f64 	%fd1232, %fd2358, %fd2358;
	and.b32  	%r490, %r827, 1;
	setp.eq.b32 	%p226, %r490, 1;
	selp.f64 	%fd1233, 0dBDA8FF8320FD8164, 0d3DE5DB65F9785EBA, %p226;
	ld.global.nc.v2.f64 	{%fd1234, %fd1235}, [%rd39];
	fma.rn.f64 	%fd1236, %fd1233, %fd1232, %fd1234;
	fma.rn.f64 	%fd1237, %fd1236, %fd1232, %fd1235;
	ld.global.nc.v2.f64 	{%fd1238, %fd1239}, [%rd39+16];
	fma.rn.f64 	%fd1240, %fd1237, %fd1232, %fd1238;
	fma.rn.f64 	%fd1241, %fd1240, %fd1232, %fd1239;
	ld.global.nc.v2.f64 	{%fd1242, %fd1243}, [%rd39+32];
	fma.rn.f64 	%fd1244, %fd1241, %fd1232, %fd1242;
	fma.rn.f64 	%fd1245, %fd1244, %fd1232, %fd1243;
	fma.rn.f64 	%fd1246, %fd1245, %fd2358, %fd2358;
	fma.rn.f64 	%fd1247, %fd1245, %fd1232, 0d3FF0000000000000;
	selp.f64 	%fd1248, %fd1247, %fd1246, %p226;
	and.b32  	%r491, %r827, 2;
	setp.eq.s32 	%p227, %r491, 0;
	mov.f64 	%fd1249, 0d0000000000000000;
	sub.f64 	%fd1250, %fd1249, %fd1248;
	selp.f64 	%fd286, %fd1248, %fd1250, %p227;
	@%p225 bra 	$L__BB0_202;
	mov.f64 	%fd1256, 0d0000000000000000;
	mul.rn.f64 	%fd2359, %fd2418, %fd1256;
	mov.b32 	%r828, 0;
	bra.uni 	$L__BB0_204;
$L__BB0_202:
	mul.f64 	%fd1251, %fd2418, 0d3FE45F306DC9C883;
	cvt.rni.s32.f64 	%r828, %fd1251;
	cvt.rn.f64.s32 	%fd1252, %r828;
	fma.rn.f64 	%fd1253, %fd1252, 0dBFF921FB54442D18, %fd2418;
	fma.rn.f64 	%fd1254, %fd1252, 0dBC91A62633145C00, %fd1253;
	fma.rn.f64 	%fd2359, %fd1252, 0dB97B839A252049C0, %fd1254;
	setp.ltu.f64 	%p228, %fd280, 0d41E0000000000000;
	@%p228 bra 	$L__BB0_204;
	{ // callseq 6, 0
	.param .b64 param0;
	st.param.f64 	[param0], %fd2418;
	.param .align 16 .b8 retval0[16];
	call.uni (retval0), 
	__internal_trig_reduction_slowpathd, 
	(
	param0
	);
	ld.param.f64 	%fd2359, [retval0];
	ld.param.b32 	%r828, [retval0+8];
	} // callseq 6
$L__BB0_204:
	shl.b32 	%r494, %r828, 6;
	cvt.u64.u32 	%rd40, %r494;
	and.b64  	%rd41, %rd40, 64;
	add.s64 	%rd43, %rd38, %rd41;
	mul.rn.f64 	%fd1257, %fd2359, %fd2359;
	and.b32  	%r495, %r828, 1;
	setp.eq.b32 	%p229, %r495, 1;
	selp.f64 	%fd1258, 0dBDA8FF8320FD8164, 0d3DE5DB65F9785EBA, %p229;
	ld.global.nc.v2.f64 	{%fd1259, %fd1260}, [%rd43];
	fma.rn.f64 	%fd1261, %fd1258, %fd1257, %fd1259;
	fma.rn.f64 	%fd1262, %fd1261, %fd1257, %fd1260;
	ld.global.nc.v2.f64 	{%fd1263, %fd1264}, [%rd43+16];
	fma.rn.f64 	%fd1265, %fd1262, %fd1257, %fd1263;
	fma.rn.f64 	%fd1266, %fd1265, %fd1257, %fd1264;
	ld.global.nc.v2.f64 	{%fd1267, %fd1268}, [%rd43+32];
	fma.rn.f64 	%fd1269, %fd1266, %fd1257, %fd1267;
	fma.rn.f64 	%fd1270, %fd1269, %fd1257, %fd1268;
	fma.rn.f64 	%fd1271, %fd1270, %fd2359, %fd2359;
	fma.rn.f64 	%fd1272, %fd1270, %fd1257, 0d3FF0000000000000;
	selp.f64 	%fd1273, %fd1272, %fd1271, %p229;
	and.b32  	%r496, %r828, 2;
	setp.eq.s32 	%p230, %r496, 0;
	mov.f64 	%fd1274, 0d0000000000000000;
	sub.f64 	%fd1275, %fd1274, %fd1273;
	selp.f64 	%fd1276, %fd1273, %fd1275, %p230;
	mul.f64 	%fd2418, %fd2356, %fd1276;
	mul.f64 	%fd2419, %fd2356, %fd286;
	bra.uni 	$L__BB0_359;
$L__BB0_205:
	setp.num.f64 	%p257, %fd65, %fd65;
	setp.num.f64 	%p258, %fd66, %fd66;
	and.pred  	%p259, %p257, %p258;
	@%p259 bra 	$L__BB0_223;
	setp.geu.f64 	%p375, %fd67, 0d2000000000000000;
	setp.geu.f64 	%p376, %fd68, 0d2000000000000000;
	or.pred  	%p377, %p375, %p376;
	@%p377 bra 	$L__BB0_208;
	mul.f64 	%fd1930, %fd65, 0d4010000000000000;
	mul.f64 	%fd1931, %fd66, 0d4010000000000000;
	mul.f64 	%fd1932, %fd1931, %fd1931;
	fma.rn.f64 	%fd1933, %fd1930, %fd1930, %fd1932;
	mul.f64 	%fd2361, %fd1933, 0d3FB0000000000000;
	bra.uni 	$L__BB0_209;
$L__BB0_208:
	mul.f64 	%fd1929, %fd66, %fd66;
	fma.rn.f64 	%fd2361, %fd65, %fd65, %fd1929;
$L__BB0_209:
	{
	.reg .b32 %temp; 
	mov.b64 	{%temp, %r829}, %fd2361;
	}
	{
	.reg .b32 %temp; 
	mov.b64 	{%r830, %temp}, %fd2361;
	}
	setp.gt.s32 	%p378, %r829, 1048575;
	mov.b32 	%r831, -1023;
	@%p378 bra 	$L__BB0_211;
	mul.f64 	%fd2361, %fd2361, 0d4350000000000000;
	{
	.reg .b32 %temp; 
	mov.b64 	{%temp, %r829}, %fd2361;
	}
	{
	.reg .b32 %temp; 
	mov.b64 	{%r830, %temp}, %fd2361;
	}
	mov.b32 	%r831, -1077;
$L__BB0_211:
	add.s32 	%r685, %r829, -1;
	setp.gt.u32 	%p379, %r685, 2146435070;
	@%p379 bra 	$L__BB0_215;
	shr.u32 	%r688, %r829, 20;
	add.s32 	%r832, %r831, %r688;
	and.b32  	%r689, %r829, 1048575;
	or.b32  	%r690, %r689, 1072693248;
	mov.b64 	%fd2362, {%r830, %r690};
	setp.lt.u32 	%p381, %r690, 1073127583;
	@%p381 bra 	$L__BB0_214;
	{
	.reg .b32 %temp; 
	mov.b64 	{%r691, %temp}, %fd2362;
	}
	{
	.reg .b32 %temp; 
	mov.b64 	{%temp, %r692}, %fd2362;
	}
	add.s32 	%r693, %r692, -1048576;
	mov.b64 	%fd2362, {%r691, %r693};
	add.s32 	%r832, %r832, 1;
$L__BB0_214:
	add.f64 	%fd1935, %fd2362, 0dBFF0000000000000;
	add.f64 	%fd1936, %fd2362, 0d3FF0000000000000;
	rcp.approx.ftz.f64 	%fd1937, %fd1936;
	neg.f64 	%fd1938, %fd1936;
	fma.rn.f64 	%fd1939, %fd1938, %fd1937, 0d3FF0000000000000;
	fma.rn.f64 	%fd1940, %fd1939, %fd1939, %fd1939;
	fma.rn.f64 	%fd1941, %fd1940, %fd1937, %fd1937;
	mul.f64 	%fd1942, %fd1935, %fd1941;
	fma.rn.f64 	%fd1943, %fd1935, %fd1941, %fd1942;
	mul.f64 	%fd1944, %fd1943, %fd1943;
	fma.rn.f64 	%fd1945, %fd1944, 0d3EB1380B3AE80F1E, 0d3ED0EE258B7A8B04;
	fma.rn.f64 	%fd1946, %fd1945, %fd1944, 0d3EF3B2669F02676F;
	fma.rn.f64 	%fd1947, %fd1946, %fd1944, 0d3F1745CBA9AB0956;
	fma.rn.f64 	%fd1948, %fd1947, %fd1944, 0d3F3C71C72D1B5154;
	fma.rn.f64 	%fd1949, %fd1948, %fd1944, 0d3F624924923BE72D;
	fma.rn.f64 	%fd1950, %fd1949, %fd1944, 0d3F8999999999A3C4;
	fma.rn.f64 	%fd1951, %fd1950, %fd1944, 0d3FB5555555555554;
	sub.f64 	%fd1952, %fd1935, %fd1943;
	add.f64 	%fd1953, %fd1952, %fd1952;
	neg.f64 	%fd1954, %fd1943;
	fma.rn.f64 	%fd1955, %fd1954, %fd1935, %fd1953;
	mul.f64 	%fd1956, %fd1941, %fd1955;
	mul.f64 	%fd1957, %fd1944, %fd1951;
	fma.rn.f64 	%fd1958, %fd1957, %fd1943, %fd1956;
	xor.b32  	%r694, %r832, -2147483648;
	mov.b32 	%r695, 1127219200;
	mov.b64 	%fd1959, {%r694, %r695};
	mov.b32 	%r696, -2147483648;
	mov.b64 	%fd1960, {%r696, %r695};
	sub.f64 	%fd1961, %fd1959, %fd1960;
	fma.rn.f64 	%fd1962, %fd1961, 0d3FE62E42FEFA39EF, %fd1943;
	fma.rn.f64 	%fd1963, %fd1961, 0dBFE62E42FEFA39EF, %fd1962;
	sub.f64 	%fd1964, %fd1963, %fd1943;
	sub.f64 	%fd1965, %fd1958, %fd1964;
	fma.rn.f64 	%fd1966, %fd1961, 0d3C7ABC9E3B39803F, %fd1965;
	add.f64 	%fd2405, %fd1962, %fd1966;
	bra.uni 	$L__BB0_216;
$L__BB0_215:
	fma.rn.f64 	%fd1934, %fd2361, 0d7FF0000000000000, 0d7FF0000000000000;
	{
	.reg .b32 %temp; 
	mov.b64 	{%temp, %r686}, %fd2361;
	}
	and.b32  	%r687, %r686, 2147483647;
	setp.eq.s32 	%p380, %r687, 0;
	selp.f64 	%fd2405, 0dFFF0000000000000, %fd1934, %p380;
$L__BB0_216:
	setp.leu.f64 	%p382, %fd68, %fd67;
	setp.gt.f64 	%p383, %fd68, %fd67;
	selp.f64 	%fd304, %fd68, %fd67, %p383;
	selp.f64 	%fd1967, %fd67, %fd68, %p383;
	div.rn.f64 	%fd1968, %fd1967, %fd304;
	mul.f64 	%fd1969, %fd1968, %fd1968;
	fma.rn.f64 	%fd1970, %fd1969, 0dBEF53E1D2A25FF7E, 0d3F2D3B63DBB65B49;
	fma.rn.f64 	%fd1971, %fd1970, %fd1969, 0dBF5312788DDE082E;
	fma.rn.f64 	%fd1972, %fd1971, %fd1969, 0d3F6F9690C8249315;
	fma.rn.f64 	%fd1973, %fd1972, %fd1969, 0dBF82CF5AABC7CF0D;
	fma.rn.f64 	%fd1974, %fd1973, %fd1969, 0d3F9162B0B2A3BFDE;
	fma.rn.f64 	%fd1975, %fd1974, %fd1969, 0dBF9A7256FEB6FC6B;
	fma.rn.f64 	%fd1976, %fd1975, %fd1969, 0d3FA171560CE4A489;
	fma.rn.f64 	%fd1977, %fd1976, %fd1969, 0dBFA4F44D841450E4;
	fma.rn.f64 	%fd1978, %fd1977, %fd1969, 0d3FA7EE3D3F36BB95;
	fma.rn.f64 	%fd1979, %fd1978, %fd1969, 0dBFAAD32AE04A9FD1;
	fma.rn.f64 	%fd1980, %fd1979, %fd1969, 0d3FAE17813D66954F;
	fma.rn.f64 	%fd1981, %fd1980, %fd1969, 0dBFB11089CA9A5BCD;
	fma.rn.f64 	%fd1982, %fd1981, %fd1969, 0d3FB3B12B2DB51738;
	fma.rn.f64 	%fd1983, %fd1982, %fd1969, 0dBFB745D022F8DC5C;
	fma.rn.f64 	%fd1984, %fd1983, %fd1969, 0d3FBC71C709DFE927;
	fma.rn.f64 	%fd1985, %fd1984, %fd1969, 0dBFC2492491FA1744;
	fma.rn.f64 	%fd1986, %fd1985, %fd1969, 0d3FC99999999840D2;
	fma.rn.f64 	%fd1987, %fd1986, %fd1969, 0dBFD555555555544C;
	mul.f64 	%fd1988, %fd1969, %fd1987;
	fma.rn.f64 	%fd305, %fd1988, %fd1968, %fd1968;
	@%p382 bra 	$L__BB0_218;
	{
	.reg .b32 %temp; 
	mov.b64 	{%temp, %r698}, %fd65;
	}
	setp.lt.s32 	%p385, %r698, 0;
	neg.f64 	%fd1991, %fd305;
	selp.f64 	%fd1992, %fd305, %fd1991, %p385;
	add.f64 	%fd2364, %fd1992, 0d3FF921FB54442D18;
	bra.uni 	$L__BB0_219;
$L__BB0_218:
	{
	.reg .b32 %temp; 
	mov.b64 	{%temp, %r697}, %fd65;
	}
	setp.lt.s32 	%p384, %r697, 0;
	mov.f64 	%fd1989, 0d400921FB54442D18;
	sub.f64 	%fd1990, %fd1989, %fd305;
	selp.f64 	%fd2364, %fd1990, %fd305, %p384;
$L__BB0_219:
	setp.neu.f64 	%p386, %fd304, 0d0000000000000000;
	@%p386 bra 	$L__BB0_221;
	{
	.reg .b32 %temp; 
	mov.b64 	{%temp, %r700}, %fd65;
	}
	setp.lt.s32 	%p389, %r700, 0;
	selp.f64 	%fd2365, 0d400921FB54442D18, 0d0000000000000000, %p389;
	bra.uni 	$L__BB0_222;
$L__BB0_221:
	setp.eq.f64 	%p387, %fd67, %fd68;
	{
	.reg .b32 %temp; 
	mov.b64 	{%temp, %r699}, %fd65;
	}
	setp.lt.s32 	%p388, %r699, 0;
	selp.f64 	%fd1993, 0d4002D97C7F3321D2, 0d3FE921FB54442D18, %p388;
	selp.f64 	%fd2365, %fd1993, %fd2364, %p387;
$L__BB0_222:
	add.rn.f64 	%fd1994, %fd67, %fd68;
	setp.nan.f64 	%p390, %fd1994, %fd1994;
	copysign.f64 	%fd1995, %fd66, %fd2365;
	selp.f64 	%fd2406, %fd1994, %fd1995, %p390;
	bra.uni 	$L__BB0_313;
$L__BB0_223:
	setp.lt.f64 	%p260, %fd67, %fd68;
	selp.f64 	%fd313, %fd68, %fd67, %p260;
	selp.f64 	%fd314, %fd67, %fd68, %p260;
	setp.leu.f64 	%p261, %fd314, 0d7FD1CCF385EBC8A0;
	@%p261 bra 	$L__BB0_238;
	div.rn.f64 	%fd1845, %fd65, 0d4005BF0A8B145769;
	div.rn.f64 	%fd1846, %fd66, 0d4005BF0A8B145769;
	abs.f64 	%fd1847, %fd1845;
	abs.f64 	%fd1848, %fd1846;
	mov.b64 	%rd72, %fd1848;
	mov.b64 	%rd73, %fd1847;
	min.u64 	%rd74, %rd72, %rd73;
	mov.b64 	%fd1849, %rd74;
	max.u64 	%rd75, %rd73, %rd72;
	mov.b64 	%fd1850, %rd75;
	{
	.reg .b32 %temp; 
	mov.b64 	{%temp, %r660}, %fd1850;
	}
	and.b32  	%r661, %r660, -4194304;
	xor.b32  	%r662, %r661, 2144337920;
	mov.b32 	%r663, 0;
	mov.b64 	%fd1851, {%r663, %r662};
	mul.f64 	%fd1852, %fd1851, %fd1849;
	mul.f64 	%fd1853, %fd1851, %fd1850;
	mul.f64 	%fd1854, %fd1852, %fd1852;
	fma.rn.f64 	%fd1855, %fd1853, %fd1853, %fd1854;
	min.f64 	%fd1856, %fd1855, 0d7FEFFFFFFFFFFFFF;
	rsqrt.approx.ftz.f64 	%fd1857, %fd1856;
	mul.rn.f64 	%fd1858, %fd1857, %fd1857;
	neg.f64 	%fd1859, %fd1858;
	fma.rn.f64 	%fd1860, %fd1856, %fd1859, 0d3FF0000000000000;
	fma.rn.f64 	%fd1861, %fd1860, 0d3FD8000000000000, 0d3FE0000000000000;
	mul.rn.f64 	%fd1862, %fd1860, %fd1857;
	fma.rn.f64 	%fd1863, %fd1861, %fd1862, %fd1857;
	mul.f64 	%fd1864, %fd1855, %fd1863;
	or.b32  	%r664, %r661, 1048576;
	mov.b64 	%fd1865, {%r663, %r664};
	mul.f64 	%fd1866, %fd1865, %fd1864;
	setp.eq.f64 	%p361, %fd1849, 0d0000000000000000;
	selp.f64 	%fd1867, %fd1850, %fd1866, %p361;
	{
	.reg .b32 %temp; 
	mov.b64 	{%temp, %r665}, %fd1849;
	}
	setp.lt.u32 	%p362, %r665, %r10;
	selp.f64 	%fd2366, %fd1867, %fd1849, %p362;
	{
	.reg .b32 %temp; 
	mov.b64 	{%temp, %r833}, %fd2366;
	}
	{
	.reg .b32 %temp; 
	mov.b64 	{%r834, %temp}, %fd2366;
	}
	setp.gt.s32 	%p363, %r833, 1048575;
	mov.b32 	%r835, -1023;
	@%p363 bra 	$L__BB0_226;
	mul.f64 	%fd2366, %fd2366, 0d4350000000000000;
	{
	.reg .b32 %temp; 
	mov.b64 	{%temp, %r833}, %fd2366;
	}
	{
	.reg .b32 %temp; 
	mov.b64 	{%r834, %temp}, %fd2366;
	}
	mov.b32 	%r835, -1077;
$L__BB0_226:
	add.s32 	%r667, %r833, -1;
	setp.gt.u32 	%p364, %r667, 2146435070;
	@%p364 bra 	$L__BB0_230;
	shr.u32 	%r670, %r833, 20;
	add.s32 	%r836, %r835, %r670;
	and.b32  	%r671, %r833, 1048575;
	or.b32  	%r672, %r671, 1072693248;
	mov.b64 	%fd2367, {%r834, %r672};
	setp.lt.u32 	%p366, %r672, 1073127583;
	@%p366 bra 	$L__BB0_229;
	{
	.reg .b32 %temp; 
	mov.b64 	{%r673, %temp}, %fd2367;
	}
	{
	.reg .b32 %temp; 
	mov.b64 	{%temp, %r674}, %fd2367;
	}
	add.s32 	%r675, %r674, -1048576;
	mov.b64 	%fd2367, {%r673, %r675};
	add.s32 	%r836, %r836, 1;
$L__BB0_229:
	add.f64 	%fd1869, %fd2367, 0dBFF0000000000000;
	add.f64 	%fd1870, %fd2367, 0d3FF0000000000000;
	rcp.approx.ftz.f64 	%fd1871, %fd1870;
	neg.f64 	%fd1872, %fd1870;
	fma.rn.f64 	%fd1873, %fd1872, %fd1871, 0d3FF0000000000000;
	fma.rn.f64 	%fd1874, %fd1873, %fd1873, %fd1873;
	fma.rn.f64 	%fd1875, %fd1874, %fd1871, %fd1871;
	mul.f64 	%fd1876, %fd1869, %fd1875;
	fma.rn.f64 	%fd1877, %fd1869, %fd1875, %fd1876;
	mul.f64 	%fd1878, %fd1877, %fd1877;
	fma.rn.f64 	%fd1879, %fd1878, 0d3EB1380B3AE80F1E, 0d3ED0EE258B7A8B04;
	fma.rn.f64 	%fd1880, %fd1879, %fd1878, 0d3EF3B2669F02676F;
	fma.rn.f64 	%fd1881, %fd1880, %fd1878, 0d3F1745CBA9AB0956;
	fma.rn.f64 	%fd1882, %fd1881, %fd1878, 0d3F3C71C72D1B5154;
	fma.rn.f64 	%fd1883, %fd1882, %fd1878, 0d3F624924923BE72D;
	fma.rn.f64 	%fd1884, %fd1883, %fd1878, 0d3F8999999999A3C4;
	fma.rn.f64 	%fd1885, %fd1884, %fd1878, 0d3FB5555555555554;
	sub.f64 	%fd1886, %fd1869, %fd1877;
	add.f64 	%fd1887, %fd1886, %fd1886;
	neg.f64 	%fd1888, %fd1877;
	fma.rn.f64 	%fd1889, %fd1888, %fd1869, %fd1887;
	mul.f64 	%fd1890, %fd1875, %fd1889;
	mul.f64 	%fd1891, %fd1878, %fd1885;
	fma.rn.f64 	%fd1892, %fd1891, %fd1877, %fd1890;
	xor.b32  	%r676, %r836, -2147483648;
	mov.b32 	%r677, 1127219200;
	mov.b64 	%fd1893, {%r676, %r677};
	mov.b32 	%r678, -2147483648;
	mov.b64 	%fd1894, {%r678, %r677};
	sub.f64 	%fd1895, %fd1893, %fd1894;
	fma.rn.f64 	%fd1896, %fd1895, 0d3FE62E42FEFA39EF, %fd1877;
	fma.rn.f64 	%fd1897, %fd1895, 0dBFE62E42FEFA39EF, %fd1896;
	sub.f64 	%fd1898, %fd1897, %fd1877;
	sub.f64 	%fd1899, %fd1892, %fd1898;
	fma.rn.f64 	%fd1900, %fd1895, 0d3C7ABC9E3B39803F, %fd1899;
	add.f64 	%fd2368, %fd1896, %fd1900;
	bra.uni 	$L__BB0_231;
$L__BB0_230:
	fma.rn.f64 	%fd1868, %fd2366, 0d7FF0000000000000, 0d7FF0000000000000;
	{
	.reg .b32 %temp; 
	mov.b64 	{%temp, %r668}, %fd2366;
	}
	and.b32  	%r669, %r668, 2147483647;
	setp.eq.s32 	%p365, %r669, 0;
	selp.f64 	%fd2368, 0dFFF0000000000000, %fd1868, %p365;
$L__BB0_231:
	setp.geu.f64 	%p367, %fd67, %fd68;
	div.rn.f64 	%fd1901, %fd314, %fd313;
	mul.f64 	%fd1902, %fd1901, %fd1901;
	fma.rn.f64 	%fd1903, %fd1902, 0dBEF53E1D2A25FF7E, 0d3F2D3B63DBB65B49;
	fma.rn.f64 	%fd1904, %fd1903, %fd1902, 0dBF5312788DDE082E;
	fma.rn.f64 	%fd1905, %fd1904, %fd1902, 0d3F6F9690C8249315;
	fma.rn.f64 	%fd1906, %fd1905, %fd1902, 0dBF82CF5AABC7CF0D;
	fma.rn.f64 	%fd1907, %fd1906, %fd1902, 0d3F9162B0B2A3BFDE;
	fma.rn.f64 	%fd1908, %fd1907, %fd1902, 0dBF9A7256FEB6FC6B;
	fma.rn.f64 	%fd1909, %fd1908, %fd1902, 0d3FA171560CE4A489;
	fma.rn.f64 	%fd1910, %fd1909, %fd1902, 0dBFA4F44D841450E4;
	fma.rn.f64 	%fd1911, %fd1910, %fd1902, 0d3FA7EE3D3F36BB95;
	fma.rn.f64 	%fd1912, %fd1911, %fd1902, 0dBFAAD32AE04A9FD1;
	fma.rn.f64 	%fd1913, %fd1912, %fd1902, 0d3FAE17813D66954F;
	fma.rn.f64 	%fd1914, %fd1913, %fd1902, 0dBFB11089CA9A5BCD;
	fma.rn.f64 	%fd1915, %fd1914, %fd1902, 0d3FB3B12B2DB51738;
	fma.rn.f64 	%fd1916, %fd1915, %fd1902, 0dBFB745D022F8DC5C;
	fma.rn.f64 	%fd1917, %fd1916, %fd1902, 0d3FBC71C709DFE927;
	fma.rn.f64 	%fd1918, %fd1917, %fd1902, 0dBFC2492491FA1744;
	fma.rn.f64 	%fd1919, %fd1918, %fd1902, 0d3FC99999999840D2;
	fma.rn.f64 	%fd1920, %fd1919, %fd1902, 0dBFD555555555544C;
	mul.f64 	%fd1921, %fd1902, %fd1920;
	fma.rn.f64 	%fd324, %fd1921, %fd1901, %fd1901;
	@%p367 bra 	$L__BB0_233;
	{
	.reg .b32 %temp; 
	mov.b64 	{%temp, %r680}, %fd65;
	}
	setp.lt.s32 	%p369, %r680, 0;
	neg.f64 	%fd1924, %fd324;
	selp.f64 	%fd1925, %fd324, %fd1924, %p369;
	add.f64 	%fd2369, %fd1925, 0d3FF921FB54442D18;
	bra.uni 	$L__BB0_234;
$L__BB0_233:
	{
	.reg .b32 %temp; 
	mov.b64 	{%temp, %r679}, %fd65;
	}
	setp.lt.s32 	%p368, %r679, 0;
	mov.f64 	%fd1922, 0d400921FB54442D18;
	sub.f64 	%fd1923, %fd1922, %fd324;
	selp.f64 	%fd2369, %fd1923, %fd324, %p368;
$L__BB0_234:
	setp.neu.f64 	%p370, %fd313, 0d0000000000000000;
	@%p370 bra 	$L__BB0_236;
	{
	.reg .b32 %temp; 
	mov.b64 	{%temp, %r682}, %fd65;
	}
	setp.lt.s32 	%p373, %r682, 0;
	selp.f64 	%fd2370, 0d400921FB54442D18, 0d0000000000000000, %p373;
	bra.uni 	$L__BB0_237;
$L__BB0_236:
	setp.eq.f64 	%p371, %fd67, %fd68;
	{
	.reg .b32 %temp; 
	mov.b64 	{%temp, %r681}, %fd65;
	}
	setp.lt.s32 	%p372, %r681, 0;
	selp.f64 	%fd1926, 0d4002D97C7F3321D2, 0d3FE921FB54442D18, %p372;
	selp.f64 	%fd2370, %fd1926, %fd2369, %p371;
$L__BB0_237:
	add.rn.f64 	%fd1927, %fd67, %fd68;
	setp.nan.f64 	%p374, %fd1927, %fd1927;
	copysign.f64 	%fd1928, %fd66, %fd2370;
	selp.f64 	%fd2406, %fd1927, %fd1928, %p374;
	add.f64 	%fd2405, %fd2368, 0d3FF0000000000000;
	bra.uni 	$L__BB0_313;
$L__BB0_238:
	setp.neu.f64 	%p262, %fd313, 0d3FF0000000000000;
	@%p262 bra 	$L__BB0_257;
	setp.geu.f64 	%p341, %fd314, 0d20CA2FE76A3F9475;
	@%p341 bra 	$L__BB0_244;
	setp.geu.f64 	%p355, %fd67, %fd68;
	mul.f64 	%fd1816, %fd314, %fd314;
	fma.rn.f64 	%fd1817, %fd1816, 0dBEF53E1D2A25FF7E, 0d3F2D3B63DBB65B49;
	fma.rn.f64 	%fd1818, %fd1817, %fd1816, 0dBF5312788DDE082E;
	fma.rn.f64 	%fd1819, %fd1818, %fd1816, 0d3F6F9690C8249315;
	fma.rn.f64 	%fd1820, %fd1819, %fd1816, 0dBF82CF5AABC7CF0D;
	fma.rn.f64 	%fd1821, %fd1820, %fd1816, 0d3F9162B0B2A3BFDE;
	fma.rn.f64 	%fd1822, %fd1821, %fd1816, 0dBF9A7256FEB6FC6B;
	fma.rn.f64 	%fd1823, %fd1822, %fd1816, 0d3FA171560CE4A489;
	fma.rn.f64 	%fd1824, %fd1823, %fd1816, 0dBFA4F44D841450E4;
	fma.rn.f64 	%fd1825, %fd1824, %fd1816, 0d3FA7EE3D3F36BB95;
	fma.rn.f64 	%fd1826, %fd1825, %fd1816, 0dBFAAD32AE04A9FD1;
	fma.rn.f64 	%fd1827, %fd1826, %fd1816, 0d3FAE17813D66954F;
	fma.rn.f64 	%fd1828, %fd1827, %fd1816, 0dBFB11089CA9A5BCD;
	fma.rn.f64 	%fd1829, %fd1828, %fd1816, 0d3FB3B12B2DB51738;
	fma.rn.f64 	%fd1830, %fd1829, %fd1816, 0dBFB745D022F8DC5C;
	fma.rn.f64 	%fd1831, %fd1830, %fd1816, 0d3FBC71C709DFE927;
	fma.rn.f64 	%fd1832, %fd1831, %fd1816, 0dBFC2492491FA1744;
	fma.rn.f64 	%fd1833, %fd1832, %fd1816, 0d3FC99999999840D2;
	fma.rn.f64 	%fd1834, %fd1833, %fd1816, 0dBFD555555555544C;
	mul.f64 	%fd1835, %fd1816, %fd1834;
	fma.rn.f64 	%fd333, %fd1835, %fd314, %fd314;
	@%p355 bra 	$L__BB0_242;
	{
	.reg .b32 %temp; 
	mov.b64 	{%temp, %r657}, %fd65;
	}
	setp.lt.s32 	%p357, %r657, 0;
	neg.f64 	%fd1838, %fd333;
	selp.f64 	%fd1839, %fd333, %fd1838, %p357;
	add.f64 	%fd2371, %fd1839, 0d3FF921FB54442D18;
	bra.uni 	$L__BB0_243;
$L__BB0_242:
	{
	.reg .b32 %temp; 
	mov.b64 	{%temp, %r656}, %fd65;
	}
	setp.lt.s32 	%p356, %r656, 0;
	mov.f64 	%fd1836, 0d400921FB54442D18;
	sub.f64 	%fd1837, %fd1836, %fd333;
	selp.f64 	%fd2371, %fd1837, %fd333, %p356;
$L__BB0_243:
	add.rn.f64 	%fd1840, %fd67, %fd68;
	setp.eq.f64 	%p358, %fd67, %fd68;
	{
	.reg .b32 %temp; 
	mov.b64 	{%temp, %r658}, %fd65;
	}
	setp.lt.s32 	%p359, %r658, 0;
	selp.f64 	%fd1841, 0d4002D97C7F3321D2, 0d3FE921FB54442D18, %p359;
	selp.f64 	%fd1842, %fd1841, %fd2371, %p358;
	setp.nan.f64 	%p360, %fd1840, %fd1840;
	copysign.f64 	%fd1843, %fd66, %fd1842;
	selp.f64 	%fd2406, %fd1840, %fd1843, %p360;
	mul.f64 	%fd1844, %fd314, 0d3FE0000000000000;
	mul.f64 	%fd2405, %fd314, %fd1844;
	bra.uni 	$L__BB0_313;
$L__BB0_244:
	mul.f64 	%fd339, %fd314, %fd314;
	{
	.reg .b32 %temp; 
	mov.b64 	{%temp, %r638}, %fd339;
	}
	mov.b32 	%f15, %r638;
	setp.geu.f32 	%p342, %f15, 0f3FE55555;
	setp.leu.f32 	%p343, %f15, 0fBFD99999;
	or.pred  	%p344, %p342, %p343;
	@%p344 bra 	$L__BB0_246;
	add.f64 	%fd1774, %fd339, 0d4000000000000000;
	div.rn.f64 	%fd1775, %fd339, %fd1774;
	neg.f64 	%fd1776, %fd339;
	mul.f64 	%fd1777, %fd1775, %fd1776;
	add.f64 	%fd1778, %fd339, %fd1777;
	mul.f64 	%fd1779, %fd1778, %fd1778;
	fma.rn.f64 	%fd1780, %fd1779, 0d3EB372FB2FBE14B5, 0d3ED087FFCEB2DC44;
	fma.rn.f64 	%fd1781, %fd1780, %fd1779, 0d3EF3B9FF890F468C;
	fma.rn.f64 	%fd1782, %fd1781, %fd1779, 0d3F17457EFD51BAF8;
	fma.rn.f64 	%fd1783, %fd1782, %fd1779, 0d3F3C71C8DE3CE825;
	fma.rn.f64 	%fd1784, %fd1783, %fd1779, 0d3F6249248FA4661F;
	fma.rn.f64 	%fd1785, %fd1784, %fd1779, 0d3F899999999D70C4;
	fma.rn.f64 	%fd1786, %fd1785, %fd1779, 0d3FB5555555555462;
	mul.f64 	%fd1787, %fd1779, %fd1786;
	fma.rn.f64 	%fd1788, %fd1787, %fd1778, %fd1777;
	add.f64 	%fd2374, %fd339, %fd1788;
	bra.uni 	$L__BB0_253;
$L__BB0_246:
	add.f64 	%fd2372, %fd339, 0d3FF0000000000000;
	{
	.reg .b32 %temp; 
	mov.b64 	{%temp, %r837}, %fd2372;
	}
	{
	.reg .b32 %temp; 
	mov.b64 	{%r838, %temp}, %fd2372;
	}
	setp.gt.s32 	%p345, %r837, 1048575;
	mov.b32 	%r839, -1023;
	@%p345 bra 	$L__BB0_248;
	mul.f64 	%fd2372, %fd2372, 0d4350000000000000;
	{
	.reg .b32 %temp; 
	mov.b64 	{%temp, %r837}, %fd2372;
	}
	{
	.reg .b32 %temp; 
	mov.b64 	{%r838, %temp}, %fd2372;
	}
	mov.b32 	%r839, -1077;
$L__BB0_248:
	add.s32 	%r641, %r837, -1;
	setp.gt.u32 	%p346, %r641, 2146435070;
	@%p346 bra 	$L__BB0_252;
	shr.u32 	%r644, %r837, 20;
	add.s32 	%r840, %r839, %r644;
	and.b32  	%r645, %r837, 1048575;
	or.b32  	%r646, %r645, 1072693248;
	mov.b64 	%fd2373, {%r838, %r646};
	setp.lt.u32 	%p348, %r646, 1073127583;
	@%p348 bra 	$L__BB0_251;
	{
	.reg .b32 %temp; 
	mov.b64 	{%r647, %temp}, %fd2373;
	}
	{
	.reg .b32 %temp; 
	mov.b64 	{%temp, %r648}, %fd2373;
	}
	add.s32 	%r649, %r648, -1048576;
	mov.b64 	%fd2373, {%r647, %r649};
	add.s32 	%r840, %r840, 1;
$L__BB0_251:
	add.f64 	%fd1742, %fd2373, 0dBFF0000000000000;
	add.f64 	%fd1743, %fd2373, 0d3FF0000000000000;
	rcp.approx.ftz.f64 	%fd1744, %fd1743;
	neg.f64 	%fd1745, %fd1743;
	fma.rn.f64 	%fd1746, %fd1745, %fd1744, 0d3FF0000000000000;
	fma.rn.f64 	%fd1747, %fd1746, %fd1746, %fd1746;
	fma.rn.f64 	%fd1748, %fd1747, %fd1744, %fd1744;
	mul.f64 	%fd1749, %fd1742, %fd1748;
	fma.rn.f64 	%fd1750, %fd1742, %fd1748, %fd1749;
	mul.f64 	%fd1751, %fd1750, %fd1750;
	fma.rn.f64 	%fd1752, %fd1751, 0d3EB1380B3AE80F1E, 0d3ED0EE258B7A8B04;
	fma.rn.f64 	%fd1753, %fd1752, %fd1751, 0d3EF3B2669F02676F;
	fma.rn.f64 	%fd1754, %fd1753, %fd1751, 0d3F1745CBA9AB0956;
	fma.rn.f64 	%fd1755, %fd1754, %fd1751, 0d3F3C71C72D1B5154;
	fma.rn.f64 	%fd1756, %fd1755, %fd1751, 0d3F624924923BE72D;
	fma.rn.f64 	%fd1757, %fd1756, %fd1751, 0d3F8999999999A3C4;
	fma.rn.f64 	%fd1758, %fd1757, %fd1751, 0d3FB5555555555554;
	sub.f64 	%fd1759, %fd1742, %fd1750;
	add.f64 	%fd1760, %fd1759, %fd1759;
	neg.f64 	%fd1761, %fd1750;
	fma.rn.f64 	%fd1762, %fd1761, %fd1742, %fd1760;
	mul.f64 	%fd1763, %fd1748, %fd1762;
	mul.f64 	%fd1764, %fd1751, %fd1758;
	fma.rn.f64 	%fd1765, %fd1764, %fd1750, %fd1763;
	xor.b32  	%r650, %r840, -2147483648;
	mov.b32 	%r651, 1127219200;
	mov.b64 	%fd1766, {%r650, %r651};
	mov.b32 	%r652, -2147483648;
	mov.b64 	%fd1767, {%r652, %r651};
	sub.f64 	%fd1768, %fd1766, %fd1767;
	fma.rn.f64 	%fd1769, %fd1768, 0d3FE62E42FEFA39EF, %fd1750;
	fma.rn.f64 	%fd1770, %fd1768, 0dBFE62E42FEFA39EF, %fd1769;
	sub.f64 	%fd1771, %fd1770, %fd1750;
	sub.f64 	%fd1772, %fd1765, %fd1771;
	fma.rn.f64 	%fd1773, %fd1768, 0d3C7ABC9E3B39803F, %fd1772;
	add.f64 	%fd2374, %fd1769, %fd1773;
	bra.uni 	$L__BB0_253;
$L__BB0_252:
	fma.rn.f64 	%fd1741, %fd2372, 0d7FF0000000000000, 0d7FF0000000000000;
	{
	.reg .b32 %temp; 
	mov.b64 	{%temp, %r642}, %fd2372;
	}
	and.b32  	%r643, %r642, 2147483647;
	setp.eq.s32 	%p347, %r643, 0;
	selp.f64 	%fd2374, 0dFFF0000000000000, %fd1741, %p347;
$L__BB0_253:
	setp.geu.f64 	%p349, %fd67, %fd68;
	fma.rn.f64 	%fd1789, %fd339, 0dBEF53E1D2A25FF7E, 0d3F2D3B63DBB65B49;
	fma.rn.f64 	%fd1790, %fd1789, %fd339, 0dBF5312788DDE082E;
	fma.rn.f64 	%fd1791, %fd1790, %fd339, 0d3F6F9690C8249315;
	fma.rn.f64 	%fd1792, %fd1791, %fd339, 0dBF82CF5AABC7CF0D;
	fma.rn.f64 	%fd1793, %fd1792, %fd339, 0d3F9162B0B2A3BFDE;
	fma.rn.f64 	%fd1794, %fd1793, %fd339, 0dBF9A7256FEB6FC6B;
	fma.rn.f64 	%fd1795, %fd1794, %fd339, 0d3FA171560CE4A489;
	fma.rn.f64 	%fd1796, %fd1795, %fd339, 0dBFA4F44D841450E4;
	fma.rn.f64 	%fd1797, %fd1796, %fd339, 0d3FA7EE3D3F36BB95;
	fma.rn.f64 	%fd1798, %fd1797, %fd339, 0dBFAAD32AE04A9FD1;
	fma.rn.f64 	%fd1799, %fd1798, %fd339, 0d3FAE17813D66954F;
	fma.rn.f64 	%fd1800, %fd1799, %fd339, 0dBFB11089CA9A5BCD;
	fma.rn.f64 	%fd1801, %fd1800, %fd339, 0d3FB3B12B2DB51738;
	fma.rn.f64 	%fd1802, %fd1801, %fd339, 0dBFB745D022F8DC5C;
	fma.rn.f64 	%fd1803, %fd1802, %fd339, 0d3FBC71C709DFE927;
	fma.rn.f64 	%fd1804, %fd1803, %fd339, 0dBFC2492491FA1744;
	fma.rn.f64 	%fd1805, %fd1804, %fd339, 0d3FC99999999840D2;
	fma.rn.f64 	%fd1806, %fd1805, %fd339, 0dBFD555555555544C;
	mul.f64 	%fd1807, %fd339, %fd1806;
	fma.rn.f64 	%fd350, %fd1807, %fd314, %fd314;
	@%p349 bra 	$L__BB0_255;
	{
	.reg .b32 %temp; 
	mov.b64 	{%temp, %r654}, %fd65;
	}
	setp.lt.s32 	%p351, %r654, 0;
	neg.f64 	%fd1810, %fd350;
	selp.f64 	%fd1811, %fd350, %fd1810, %p351;
	add.f64 	%fd2375, %fd1811, 0d3FF921FB54442D18;
	bra.uni 	$L__BB0_256;
$L__BB0_255:
	{
	.reg .b32 %temp; 
	mov.b64 	{%temp, %r653}, %fd65;
	}
	setp.lt.s32 	%p350, %r653, 0;
	mov.f64 	%fd1808, 0d400921FB54442D18;
	sub.f64 	%fd1809, %fd1808, %fd350;
	selp.f64 	%fd2375, %fd1809, %fd350, %p350;
$L__BB0_256:
	add.rn.f64 	%fd1812, %fd67, %fd68;
	setp.eq.f64 	%p352, %fd67, %fd68;
	{
	.reg .b32 %temp; 
	mov.b64 	{%temp, %r655}, %fd65;
	}
	setp.lt.s32 	%p353, %r655, 0;
	selp.f64 	%fd1813, 0d4002D97C7F3321D2, 0d3FE921FB54442D18, %p353;
	selp.f64 	%fd1814, %fd1813, %fd2375, %p352;
	setp.nan.f64 	%p354, %fd1812, %fd1812;
	copysign.f64 	%fd1815, %fd66, %fd1814;
	selp.f64 	%fd2406, %fd1812, %fd1815, %p354;
	mul.f64 	%fd2405, %fd2374, 0d3FE0000000000000;
	bra.uni 	$L__BB0_313;
$L__BB0_257:
	min.f64 	%fd1422, %fd313, %fd314;
	setp.geu.f64 	%p263, %fd1422, 0d358DEE7A4AD4B81F;
	max.f64 	%fd1423, %fd313, %fd314;
	setp.leu.f64 	%p264, %fd1423, 0d4A511B0EC57E649A;
	and.pred  	%p265, %p264, %p263;
	@%p265 bra 	$L__BB0_272;
	{
	.reg .b32 %temp; 
	mov.b64 	{%temp, %r841}, %fd69;
	}
	{
	.reg .b32 %temp; 
	mov.b64 	{%r842, %temp}, %fd69;
	}
	setp.gt.s32 	%p329, %r841, 1048575;
	mov.b32 	%r843, -1023;
	@%p329 bra 	$L__BB0_260;
	mul.f64 	%fd69, %fd69, 0d4350000000000000;
	{
	.reg .b32 %temp; 
	mov.b64 	{%temp, %r841}, %fd69;
	}
	{
	.reg .b32 %temp; 
	mov.b64 	{%r842, %temp}, %fd69;
	}
	mov.b32 	%r843, -1077;
$L__BB0_260:
	add.s32 	%r622, %r841, -1;
	setp.gt.u32 	%p330, %r622, 2146435070;
	@%p330 bra 	$L__BB0_264;
	shr.u32 	%r625, %r841, 20;
	add.s32 	%r844, %r843, %r625;
	and.b32  	%r626, %r841, 1048575;
	or.b32  	%r627, %r626, 1072693248;
	mov.b64 	%fd2377, {%r842, %r627};
	setp.lt.u32 	%p332, %r627, 1073127583;
	@%p332 bra 	$L__BB0_263;
	{
	.reg .b32 %temp; 
	mov.b64 	{%r628, %temp}, %fd2377;
	}
	{
	.reg .b32 %temp; 
	mov.b64 	{%temp, %r629}, %fd2377;
	}
	add.s32 	%r630, %r629, -1048576;
	mov.b64 	%fd2377, {%r628, %r630};
	add.s32 	%r844, %r844, 1;
$L__BB0_263:
	add.f64 	%fd1681, %fd2377, 0dBFF0000000000000;
	add.f64 	%fd1682, %fd2377, 0d3FF0000000000000;
	rcp.approx.ftz.f64 	%fd1683, %fd1682;
	neg.f64 	%fd1684, %fd1682;
	fma.rn.f64 	%fd1685, %fd1684, %fd1683, 0d3FF0000000000000;
	fma.rn.f64 	%fd1686, %fd1685, %fd1685, %fd1685;
	fma.rn.f64 	%fd1687, %fd1686, %fd1683, %fd1683;
	mul.f64 	%fd1688, %fd1681, %fd1687;
	fma.rn.f64 	%fd1689, %fd1681, %fd1687, %fd1688;
	mul.f64 	%fd1690, %fd1689, %fd1689;
	fma.rn.f64 	%fd1691, %fd1690, 0d3EB1380B3AE80F1E, 0d3ED0EE258B7A8B04;
	fma.rn.f64 	%fd1692, %fd1691, %fd1690, 0d3EF3B2669F02676F;
	fma.rn.f64 	%fd1693, %fd1692, %fd1690, 0d3F1745CBA9AB0956;
	fma.rn.f64 	%fd1694, %fd1693, %fd1690, 0d3F3C71C72D1B5154;
	fma.rn.f64 	%fd1695, %fd1694, %fd1690, 0d3F624924923BE72D;
	fma.rn.f64 	%fd1696, %fd1695, %fd1690, 0d3F8999999999A3C4;
	fma.rn.f64 	%fd1697, %fd1696, %fd1690, 0d3FB5555555555554;
	sub.f64 	%fd1698, %fd1681, %fd1689;
	add.f64 	%fd1699, %fd1698, %fd1698;
	neg.f64 	%fd1700, %fd1689;
	fma.rn.f64 	%fd1701, %fd1700, %fd1681, %fd1699;
	mul.f64 	%fd1702, %fd1687, %fd1701;
	mul.f64 	%fd1703, %fd1690, %fd1697;
	fma.rn.f64 	%fd1704, %fd1703, %fd1689, %fd1702;
	xor.b32  	%r631, %r844, -2147483648;
	mov.b32 	%r632, 1127219200;
	mov.b64 	%fd1705, {%r631, %r632};
	mov.b32 	%r633, -2147483648;
	mov.b64 	%fd1706, {%r633, %r632};
	sub.f64 	%fd1707, %fd1705, %fd1706;
	fma.rn.f64 	%fd1708, %fd1707, 0d3FE62E42FEFA39EF, %fd1689;
	fma.rn.f64 	%fd1709, %fd1707, 0dBFE62E42FEFA39EF, %fd1708;
	sub.f64 	%fd1710, %fd1709, %fd1689;
	sub.f64 	%fd1711, %fd1704, %fd1710;
	fma.rn.f64 	%fd1712, %fd1707, 0d3C7ABC9E3B39803F, %fd1711;
	add.f64 	%fd2405, %fd1708, %fd1712;
	bra.uni 	$L__BB0_265;
$L__BB0_264:
	fma.rn.f64 	%fd1680, %fd69, 0d7FF0000000000000, 0d7FF0000000000000;
	{
	.reg .b32 %temp; 
	mov.b64 	{%temp, %r623}, %fd69;
	}
	and.b32  	%r624, %r623, 2147483647;
	setp.eq.s32 	%p331, %r624, 0;
	selp.f64 	%fd2405, 0dFFF0000000000000, %fd1680, %p331;
$L__BB0_265:
	setp.geu.f64 	%p333, %fd67, %fd68;
	div.rn.f64 	%fd1713, %fd314, %fd313;
	mul.f64 	%fd1714, %fd1713, %fd1713;
	fma.rn.f64 	%fd1715, %fd1714, 0dBEF53E1D2A25FF7E, 0d3F2D3B63DBB65B49;
	fma.rn.f64 	%fd1716, %fd1715, %fd1714, 0dBF5312788DDE082E;
	fma.rn.f64 	%fd1717, %fd1716, %fd1714, 0d3F6F9690C8249315;
	fma.rn.f64 	%fd1718, %fd1717, %fd1714, 0dBF82CF5AABC7CF0D;
	fma.rn.f64 	%fd1719, %fd1718, %fd1714, 0d3F9162B0B2A3BFDE;
	fma.rn.f64 	%fd1720, %fd1719, %fd1714, 0dBF9A7256FEB6FC6B;
	fma.rn.f64 	%fd1721, %fd1720, %fd1714, 0d3FA171560CE4A489;
	fma.rn.f64 	%fd1722, %fd1721, %fd1714, 0dBFA4F44D841450E4;
	fma.rn.f64 	%fd1723, %fd1722, %fd1714, 0d3FA7EE3D3F36BB95;
	fma.rn.f64 	%fd1724, %fd1723, %fd1714, 0dBFAAD32AE04A9FD1;
	fma.rn.f64 	%fd1725, %fd1724, %fd1714, 0d3FAE17813D66954F;
	fma.rn.f64 	%fd1726, %fd1725, %fd1714, 0dBFB11089CA9A5BCD;
	fma.rn.f64 	%fd1727, %fd1726, %fd1714, 0d3FB3B12B2DB51738;
	fma.rn.f64 	%fd1728, %fd1727, %fd1714, 0dBFB745D022F8DC5C;
	fma.rn.f64 	%fd1729, %fd1728, %fd1714, 0d3FBC71C709DFE927;
	fma.rn.f64 	%fd1730, %fd1729, %fd1714, 0dBFC2492491FA1744;
	fma.rn.f64 	%fd1731, %fd1730, %fd1714, 0d3FC99999999840D2;
	fma.rn.f64 	%fd1732, %fd1731, %fd1714, 0dBFD555555555544C;
	mul.f64 	%fd1733, %fd1714, %fd1732;
	fma.rn.f64 	%fd364, %fd1733, %fd1713, %fd1713;
	@%p333 bra 	$L__BB0_267;
	{
	.reg .b32 %temp; 
	mov.b64 	{%temp, %r635}, %fd65;
	}
	setp.lt.s32 	%p335, %r635, 0;
	neg.f64 	%fd1736, %fd364;
	selp.f64 	%fd1737, %fd364, %fd1736, %p335;
	add.f64 	%fd2379, %fd1737, 0d3FF921FB54442D18;
	bra.uni 	$L__BB0_268;
$L__BB0_267:
	{
	.reg .b32 %temp; 
	mov.b64 	{%temp, %r634}, %fd65;
	}
	setp.lt.s32 	%p334, %r634, 0;
	mov.f64 	%fd1734, 0d400921FB54442D18;
	sub.f64 	%fd1735, %fd1734, %fd364;
	selp.f64 	%fd2379, %fd1735, %fd364, %p334;
$L__BB0_268:
	setp.neu.f64 	%p336, %fd313, 0d0000000000000000;
	@%p336 bra 	$L__BB0_270;
	{
	.reg .b32 %temp; 
	mov.b64 	{%temp, %r637}, %fd65;
	}
	setp.lt.s32 	%p339, %r637, 0;
	selp.f64 	%fd2380, 0d400921FB54442D18, 0d0000000000000000, %p339;
	bra.uni 	$L__BB0_271;
$L__BB0_270:
	setp.eq.f64 	%p337, %fd67, %fd68;
	{
	.reg .b32 %temp; 
	mov.b64 	{%temp, %r636}, %fd65;
	}
	setp.lt.s32 	%p338, %r636, 0;
	selp.f64 	%fd1738, 0d4002D97C7F3321D2, 0d3FE921FB54442D18, %p338;
	selp.f64 	%fd2380, %fd1738, %fd2379, %p337;
$L__BB0_271:
	add.rn.f64 	%fd1739, %fd67, %fd68;
	setp.nan.f64 	%p340, %fd1739, %fd1739;
	copysign.f64 	%fd1740, %fd66, %fd2380;
	selp.f64 	%fd2406, %fd1739, %fd1740, %p340;
	bra.uni 	$L__BB0_313;
$L__BB0_272:
	setp.ltu.f64 	%p266, %fd313, 0d3FF0000000000000;
	@%p266 bra 	$L__BB0_286;
	add.f64 	%fd1424, %fd313, 0dBFF0000000000000;
	add.f64 	%fd1425, %fd313, 0d3FF0000000000000;
	mul.f64 	%fd1426, %fd1424, %fd1425;
	fma.rn.f64 	%fd372, %fd314, %fd314, %fd1426;
	{
	.reg .b32 %temp; 
	mov.b64 	{%temp, %r554}, %fd372;
	}
	mov.b32 	%f13, %r554;
	setp.geu.f32 	%p267, %f13, 0f3FE55555;
	setp.leu.f32 	%p268, %f13, 0fBFD99999;
	or.pred  	%p269, %p267, %p268;
	@%p269 bra 	$L__BB0_275;
	add.f64 	%fd1460, %fd372, 0d4000000000000000;
	div.rn.f64 	%fd1461, %fd372, %fd1460;
	neg.f64 	%fd1462, %fd372;
	mul.f64 	%fd1463, %fd1461, %fd1462;
	add.f64 	%fd1464, %fd372, %fd1463;
	mul.f64 	%fd1465, %fd1464, %fd1464;
	fma.rn.f64 	%fd1466, %fd1465, 0d3EB372FB2FBE14B5, 0d3ED087FFCEB2DC44;
	fma.rn.f64 	%fd1467, %fd1466, %fd1465, 0d3EF3B9FF890F468C;
	fma.rn.f64 	%fd1468, %fd1467, %fd1465, 0d3F17457EFD51BAF8;
	fma.rn.f64 	%fd1469, %fd1468, %fd1465, 0d3F3C71C8DE3CE825;
	fma.rn.f64 	%fd1470, %fd1469, %fd1465, 0d3F6249248FA4661F;
	fma.rn.f64 	%fd1471, %fd1470, %fd1465, 0d3F899999999D70C4;
	fma.rn.f64 	%fd1472, %fd1471, %fd1465, 0d3FB5555555555462;
	mul.f64 	%fd1473, %fd1465, %fd1472;
	fma.rn.f64 	%fd1474, %fd1473, %fd1464, %fd1463;
	add.f64 	%fd2383, %fd372, %fd1474;
	bra.uni 	$L__BB0_282;
$L__BB0_275:
	add.f64 	%fd2381, %fd372, 0d3FF0000000000000;
	{
	.reg .b32 %temp; 
	mov.b64 	{%temp, %r845}, %fd2381;
	}
	{
	.reg .b32 %temp; 
	mov.b64 	{%r846, %temp}, %fd2381;
	}
	setp.gt.s32 	%p270, %r845, 1048575;
	mov.b32 	%r847, -1023;
	@%p270 bra 	$L__BB0_277;
	mul.f64 	%fd2381, %fd2381, 0d4350000000000000;
	{
	.reg .b32 %temp; 
	mov.b64 	{%temp, %r845}, %fd2381;
	}
	{
	.reg .b32 %temp; 
	mov.b64 	{%r846, %temp}, %fd2381;
	}
	mov.b32 	%r847, -1077;
$L__BB0_277:
	add.s32 	%r557, %r845, -1;
	setp.gt.u32 	%p271, %r557, 2146435070;
	@%p271 bra 	$L__BB0_281;
	shr.u32 	%r560, %r845, 20;
	add.s32 	%r848, %r847, %r560;
	and.b32  	%r561, %r845, 1048575;
	or.b32  	%r562, %r561, 1072693248;
	mov.b64 	%fd2382, {%r846, %r562};
	setp.lt.u32 	%p273, %r562, 1073127583;
	@%p273 bra 	$L__BB0_280;
	{
	.reg .b32 %temp; 
	mov.b64 	{%r563, %temp}, %fd2382;
	}
	{
	.reg .b32 %temp; 
	mov.b64 	{%temp, %r564}, %fd2382;
	}
	add.s32 	%r565, %r564, -1048576;
	mov.b64 	%fd2382, {%r563, %r565};
	add.s32 	%r848, %r848, 1;
$L__BB0_280:
	add.f64 	%fd1428, %fd2382, 0dBFF0000000000000;
	add.f64 	%fd1429, %fd2382, 0d3FF0000000000000;
	rcp.approx.ftz.f64 	%fd1430, %fd1429;
	neg.f64 	%fd1431, %fd1429;
	fma.rn.f64 	%fd1432, %fd1431, %fd1430, 0d3FF0000000000000;
	fma.rn.f64 	%fd1433, %fd1432, %fd1432, %fd1432;
	fma.rn.f64 	%fd1434, %fd1433, %fd1430, %fd1430;
	mul.f64 	%fd1435, %fd1428, %fd1434;
	fma.rn.f64 	%fd1436, %fd1428, %fd1434, %fd1435;
	mul.f64 	%fd1437, %fd1436, %fd1436;
	fma.rn.f64 	%fd1438, %fd1437, 0d3EB1380B3AE80F1E, 0d3ED0EE258B7A8B04;
	fma.rn.f64 	%fd1439, %fd1438, %fd1437, 0d3EF3B2669F02676F;
	fma.rn.f64 	%fd1440, %fd1439, %fd1437, 0d3F1745CBA9AB0956;
	fma.rn.f64 	%fd1441, %fd1440, %fd1437, 0d3F3C71C72D1B5154;
	fma.rn.f64 	%fd1442, %fd1441, %fd1437, 0d3F624924923BE72D;
	fma.rn.f64 	%fd1443, %fd1442, %fd1437, 0d3F8999999999A3C4;
	fma.rn.f64 	%fd1444, %fd1443, %fd1437, 0d3FB5555555555554;
	sub.f64 	%fd1445, %fd1428, %fd1436;
	add.f64 	%fd1446, %fd1445, %fd1445;
	neg.f64 	%fd1447, %fd1436;
	fma.rn.f64 	%fd1448, %fd1447, %fd1428, %fd1446;
	mul.f64 	%fd1449, %fd1434, %fd1448;
	mul.f64 	%fd1450, %fd1437, %fd1444;
	fma.rn.f64 	%fd1451, %fd1450, %fd1436, %fd1449;
	xor.b32  	%r566, %r848, -2147483648;
	mov.b32 	%r567, 1127219200;
	mov.b64 	%fd1452, {%r566, %r567};
	mov.b32 	%r568, -2147483648;
	mov.b64 	%fd1453, {%r568, %r567};
	sub.f64 	%fd1454, %fd1452, %fd1453;
	fma.rn.f64 	%fd1455, %fd1454, 0d3FE62E42FEFA39EF, %fd1436;
	fma.rn.f64 	%fd1456, %fd1454, 0dBFE62E42FEFA39EF, %fd1455;
	sub.f64 	%fd1457, %fd1456, %fd1436;
	sub.f64 	%fd1458, %fd1451, %fd1457;
	fma.rn.f64 	%fd1459, %fd1454, 0d3C7ABC9E3B39803F, %fd1458;
	add.f64 	%fd2383, %fd1455, %fd1459;
	bra.uni 	$L__BB0_282;
$L__BB0_281:
	fma.rn.f64 	%fd1427, %fd2381, 0d7FF0000000000000, 0d7FF0000000000000;
	{
	.reg .b32 %temp; 
	mov.b64 	{%temp, %r558}, %fd2381;
	}
	and.b32  	%r559, %r558, 2147483647;
	setp.eq.s32 	%p272, %r559, 0;
	selp.f64 	%fd2383, 0dFFF0000000000000, %fd1427, %p272;
$L__BB0_282:
	setp.geu.f64 	%p274, %fd67, %fd68;
	div.rn.f64 	%fd1475, %fd314, %fd313;
	mul.f64 	%fd1476, %fd1475, %fd1475;
	fma.rn.f64 	%fd1477, %fd1476, 0dBEF53E1D2A25FF7E, 0d3F2D3B63DBB65B49;
	fma.rn.f64 	%fd1478, %fd1477, %fd1476, 0dBF5312788DDE082E;
	fma.rn.f64 	%fd1479, %fd1478, %fd1476, 0d3F6F9690C8249315;
	fma.rn.f64 	%fd1480, %fd1479, %fd1476, 0dBF82CF5AABC7CF0D;
	fma.rn.f64 	%fd1481, %fd1480, %fd1476, 0d3F9162B0B2A3BFDE;
	fma.rn.f64 	%fd1482, %fd1481, %fd1476, 0dBF9A7256FEB6FC6B;
	fma.rn.f64 	%fd1483, %fd1482, %fd1476, 0d3FA171560CE4A489;
	fma.rn.f64 	%fd1484, %fd1483, %fd1476, 0dBFA4F44D841450E4;
	fma.rn.f64 	%fd1485, %fd1484, %fd1476, 0d3FA7EE3D3F36BB95;
	fma.rn.f64 	%fd1486, %fd1485, %fd1476, 0dBFAAD32AE04A9FD1;
	fma.rn.f64 	%fd1487, %fd1486, %fd1476, 0d3FAE17813D66954F;
	fma.rn.f64 	%fd1488, %fd1487, %fd1476, 0dBFB11089CA9A5BCD;
	fma.rn.f64 	%fd1489, %fd1488, %fd1476, 0d3FB3B12B2DB51738;
	fma.rn.f64 	%fd1490, %fd1489, %fd1476, 0dBFB745D022F8DC5C;
	fma.rn.f64 	%fd1491, %fd1490, %fd1476, 0d3FBC71C709DFE927;
	fma.rn.f64 	%fd1492, %fd1491, %fd1476, 0dBFC2492491FA1744;
	fma.rn.f64 	%fd1493, %fd1492, %fd1476, 0d3FC99999999840D2;
	fma.rn.f64 	%fd1494, %fd1493, %fd1476, 0dBFD555555555544C;
	mul.f64 	%fd1495, %fd1476, %fd1494;
	fma.rn.f64 	%fd383, %fd1495, %fd1475, %fd1475;
	@%p274 bra 	$L__BB0_284;
	{
	.reg .b32 %temp; 
	mov.b64 	{%temp, %r570}, %fd65;
	}
	setp.lt.s32 	%p276, %r570, 0;
	neg.f64 	%fd1498, %fd383;
	selp.f64 	%fd1499, %fd383, %fd1498, %p276;
	add.f64 	%fd2384, %fd1499, 0d3FF921FB54442D18;
	bra.uni 	$L__BB0_285;
$L__BB0_284:
	{
	.reg .b32 %temp; 
	mov.b64 	{%temp, %r569}, %fd65;
	}
	setp.lt.s32 	%p275, %r569, 0;
	mov.f64 	%fd1496, 0d400921FB54442D18;
	sub.f64 	%fd1497, %fd1496, %fd383;
	selp.f64 	%fd2384, %fd1497, %fd383, %p275;
$L__BB0_285:
	add.rn.f64 	%fd1500, %fd67, %fd68;
	setp.eq.f64 	%p277, %fd67, %fd68;
	{
	.reg .b32 %temp; 
	mov.b64 	{%temp, %r571}, %fd65;
	}
	setp.lt.s32 	%p278, %r571, 0;
	selp.f64 	%fd1501, 0d4002D97C7F3321D2, 0d3FE921FB54442D18, %p278;
	selp.f64 	%fd1502, %fd1501, %fd2384, %p277;
	setp.nan.f64 	%p279, %fd1500, %fd1500;
	copysign.f64 	%fd1503, %fd66, %fd1502;
	selp.f64 	%fd2406, %fd1500, %fd1503, %p279;
	mul.f64 	%fd2405, %fd2383, 0d3FE0000000000000;
	bra.uni 	$L__BB0_313;
$L__BB0_286:
	mul.f64 	%fd1504, %fd314, %fd314;
	fma.rn.f64 	%fd2385, %fd313, %fd313, %fd1504;
	setp.gtu.f64 	%p280, %fd2385, 0d3FE6666666666666;
	@%p280 bra 	$L__BB0_298;
	{
	.reg .b32 %temp; 
	mov.b64 	{%temp, %r849}, %fd2385;
	}
	{
	.reg .b32 %temp; 
	mov.b64 	{%r850, %temp}, %fd2385;
	}
	setp.gt.s32 	%p281, %r849, 1048575;
	mov.b32 	%r851, -1023;
	@%p281 bra 	$L__BB0_289;
	mul.f64 	%fd2385, %fd2385, 0d4350000000000000;
	{
	.reg .b32 %temp; 
	mov.b64 	{%temp, %r849}, %fd2385;
	}
	{
	.reg .b32 %temp; 
	mov.b64 	{%r850, %temp}, %fd2385;
	}
	mov.b32 	%r851, -1077;
$L__BB0_289:
	add.s32 	%r574, %r849, -1;
	setp.gt.u32 	%p282, %r574, 2146435070;
	@%p282 bra 	$L__BB0_293;
	shr.u32 	%r577, %r849, 20;
	add.s32 	%r852, %r851, %r577;
	and.b32  	%r578, %r849, 1048575;
	or.b32  	%r579, %r578, 1072693248;
	mov.b64 	%fd2386, {%r850, %r579};
	setp.lt.u32 	%p284, %r579, 1073127583;
	@%p284 bra 	$L__BB0_292;
	{
	.reg .b32 %temp; 
	mov.b64 	{%r580, %temp}, %fd2386;
	}
	{
	.reg .b32 %temp; 
	mov.b64 	{%temp, %r581}, %fd2386;
	}
	add.s32 	%r582, %r581, -1048576;
	mov.b64 	%fd2386, {%r580, %r582};
	add.s32 	%r852, %r852, 1;
$L__BB0_292:
	add.f64 	%fd1506, %fd2386, 0dBFF0000000000000;
	add.f64 	%fd1507, %fd2386, 0d3FF0000000000000;
	rcp.approx.ftz.f64 	%fd1508, %fd1507;
	neg.f64 	%fd1509, %fd1507;
	fma.rn.f64 	%fd1510, %fd1509, %fd1508, 0d3FF0000000000000;
	fma.rn.f64 	%fd1511, %fd1510, %fd1510, %fd1510;
	fma.rn.f64 	%fd1512, %fd1511, %fd1508, %fd1508;
	mul.f64 	%fd1513, %fd1506, %fd1512;
	fma.rn.f64 	%fd1514, %fd1506, %fd1512, %fd1513;
	mul.f64 	%fd1515, %fd1514, %fd1514;
	fma.rn.f64 	%fd1516, %fd1515, 0d3EB1380B3AE80F1E, 0d3ED0EE258B7A8B04;
	fma.rn.f64 	%fd1517, %fd1516, %fd1515, 0d3EF3B2669F02676F;
	fma.rn.f64 	%fd1518, %fd1517, %fd1515, 0d3F1745CBA9AB0956;
	fma.rn.f64 	%fd1519, %fd1518, %fd1515, 0d3F3C71C72D1B5154;
	fma.rn.f64 	%fd1520, %fd1519, %fd1515, 0d3F624924923BE72D;
	fma.rn.f64 	%fd1521, %fd1520, %fd1515, 0d3F8999999999A3C4;
	fma.rn.f64 	%fd1522, %fd1521, %fd1515, 0d3FB5555555555554;
	sub.f64 	%fd1523, %fd1506, %fd1514;
	add.f64 	%fd1524, %fd1523, %fd1523;
	neg.f64 	%fd1525, %fd1514;
	fma.rn.f64 	%fd1526, %fd1525, %fd1506, %fd1524;
	mul.f64 	%fd1527, %fd1512, %fd1526;
	mul.f64 	%fd1528, %fd1515, %fd1522;
	fma.rn.f64 	%fd1529, %fd1528, %fd1514, %fd1527;
	xor.b32  	%r583, %r852, -2147483648;
	mov.b32 	%r584, 1127219200;
	mov.b64 	%fd1530, {%r583, %r584};
	mov.b32 	%r585, -2147483648;
	mov.b64 	%fd1531, {%r585, %r584};
	sub.f64 	%fd1532, %fd1530, %fd1531;
	fma.rn.f64 	%fd1533, %fd1532, 0d3FE62E42FEFA39EF, %fd1514;
	fma.rn.f64 	%fd1534, %fd1532, 0dBFE62E42FEFA39EF, %fd1533;
	sub.f64 	%fd1535, %fd1534, %fd1514;
	sub.f64 	%fd1536, %fd1529, %fd1535;
	fma.rn.f64 	%fd1537, %fd1532, 0d3C7ABC9E3B39803F, %fd1536;
	add.f64 	%fd2387, %fd1533, %fd1537;
	bra.uni 	$L__BB0_294;
$L__BB0_293:
	fma.rn.f64 	%fd1505, %fd2385, 0d7FF0000000000000, 0d7FF0000000000000;
	{
	.reg .b32 %temp; 
	mov.b64 	{%temp, %r575}, %fd2385;
	}
	and.b32  	%r576, %r575, 2147483647;
	setp.eq.s32 	%p283, %r576, 0;
	selp.f64 	%fd2387, 0dFFF0000000000000, %fd1505, %p283;
$L__BB0_294:
	setp.geu.f64 	%p285, %fd67, %fd68;
	div.rn.f64 	%fd1538, %fd314, %fd313;
	mul.f64 	%fd1539, %fd1538, %fd1538;
	fma.rn.f64 	%fd1540, %fd1539, 0dBEF53E1D2A25FF7E, 0d3F2D3B63DBB65B49;
	fma.rn.f64 	%fd1541, %fd1540, %fd1539, 0dBF5312788DDE082E;
	fma.rn.f64 	%fd1542, %fd1541, %fd1539, 0d3F6F9690C8249315;
	fma.rn.f64 	%fd1543, %fd1542, %fd1539, 0dBF82CF5AABC7CF0D;
	fma.rn.f64 	%fd1544, %fd1543, %fd1539, 0d3F9162B0B2A3BFDE;
	fma.rn.f64 	%fd1545, %fd1544, %fd1539, 0dBF9A7256FEB6FC6B;
	fma.rn.f64 	%fd1546, %fd1545, %fd1539, 0d3FA171560CE4A489;
	fma.rn.f64 	%fd1547, %fd1546, %fd1539, 0dBFA4F44D841450E4;
	fma.rn.f64 	%fd1548, %fd1547, %fd1539, 0d3FA7EE3D3F36BB95;
	fma.rn.f64 	%fd1549, %fd1548, %fd1539, 0dBFAAD32AE04A9FD1;
	fma.rn.f64 	%fd1550, %fd1549, %fd1539, 0d3FAE17813D66954F;
	fma.rn.f64 	%fd1551, %fd1550, %fd1539, 0dBFB11089CA9A5BCD;
	fma.rn.f64 	%fd1552, %fd1551, %fd1539, 0d3FB3B12B2DB51738;
	fma.rn.f64 	%fd1553, %fd1552, %fd1539, 0dBFB745D022F8DC5C;
	fma.rn.f64 	%fd1554, %fd1553, %fd1539, 0d3FBC71C709DFE927;
	fma.rn.f64 	%fd1555, %fd1554, %fd1539, 0dBFC2492491FA1744;
	fma.rn.f64 	%fd1556, %fd1555, %fd1539, 0d3FC99999999840D2;
	fma.rn.f64 	%fd1557, %fd1556, %fd1539, 0dBFD555555555544C;
	mul.f64 	%fd1558, %fd1539, %fd1557;
	fma.rn.f64 	%fd398, %fd1558, %fd1538, %fd1538;
	@%p285 bra 	$L__BB0_296;
	{
	.reg .b32 %temp; 
	mov.b64 	{%temp, %r587}, %fd65;
	}
	setp.lt.s32 	%p287, %r587, 0;
	neg.f64 	%fd1561, %fd398;
	selp.f64 	%fd1562, %fd398, %fd1561, %p287;
	add.f64 	%fd2388, %fd1562, 0d3FF921FB54442D18;
	bra.uni 	$L__BB0_297;
$L__BB0_296:
	{
	.reg .b32 %temp; 
	mov.b64 	{%temp, %r586}, %fd65;
	}
	setp.lt.s32 	%p286, %r586, 0;
	mov.f64 	%fd1559, 0d400921FB54442D18;
	sub.f64 	%fd1560, %fd1559, %fd398;
	selp.f64 	%fd2388, %fd1560, %fd398, %p286;
$L__BB0_297:
	add.rn.f64 	%fd1563, %fd67, %fd68;
	setp.eq.f64 	%p288, %fd67, %fd68;
	{
	.reg .b32 %temp; 
	mov.b64 	{%temp, %r588}, %fd65;
	}
	setp.lt.s32 	%p289, %r588, 0;
	selp.f64 	%fd1564, 0d4002D97C7F3321D2, 0d3FE921FB54442D18, %p289;
	selp.f64 	%fd1565, %fd1564, %fd2388, %p288;
	setp.nan.f64 	%p290, %fd1563, %fd1563;
	copysign.f64 	%fd1566, %fd66, %fd1565;
	selp.f64 	%fd2406, %fd1563, %fd1566, %p290;
	mul.f64 	%fd2405, %fd2387, 0d3FE0000000000000;
	bra.uni 	$L__BB0_313;
$L__BB0_298:
	setp.lt.f64 	%p291, %fd67, %fd68;
	selp.f64 	%fd1567, %fd68, %fd67, %p291;
	mov.b64 	%rd64, %fd1567;
	mov.b64 	{%r589, %r590}, %rd64;
	and.b32  	%r591, %r590, -8;
	mov.b32 	%r592, 0;
	mov.b64 	%rd65, {%r592, %r591};
	mov.b64 	%fd1568, %rd65;
	sub.f64 	%fd1569, %fd1567, %fd1568;
	mov.b64 	%rd66, %fd1569;
	mov.b64 	{%r593, %r594}, %rd66;
	and.b32  	%r595, %r594, -8;
	mov.b64 	%rd67, {%r592, %r595};
	mov.b64 	%fd1570, %rd67;
	sub.f64 	%fd1571, %fd1569, %fd1570;
	mov.b64 	%rd68, %fd314;
	mov.b64 	{%r596, %r597}, %rd68;
	and.b32  	%r598, %r597, -8;
	mov.b64 	%rd69, {%r592, %r598};
	mov.b64 	%fd1572, %rd69;
	sub.f64 	%fd1573, %fd314, %fd1572;
	mov.b64 	%rd70, %fd1573;
	mov.b64 	{%r599, %r600}, %rd70;
	and.b32  	%r601, %r600, -8;
	mov.b64 	%rd71, {%r592, %r601};
	mov.b64 	%fd1574, %rd71;
	sub.f64 	%fd1575, %fd1573, %fd1574;
	mul.f64 	%fd2400, %fd1568, %fd1568;
	mul.f64 	%fd2399, %fd1572, %fd1572;
	add.f64 	%fd1576, %fd1568, %fd1568;
	mul.f64 	%fd2398, %fd1576, %fd1570;
	add.f64 	%fd1577, %fd1572, %fd1572;
	mul.f64 	%fd2397, %fd1577, %fd1574;
	mul.f64 	%fd2396, %fd1570, %fd1570;
	mul.f64 	%fd2395, %fd1574, %fd1574;
	mul.f64 	%fd2394, %fd1576, %fd1571;
	mul.f64 	%fd2393, %fd1577, %fd1575;
	add.f64 	%fd1578, %fd1570, %fd1570;
	mul.f64 	%fd2392, %fd1578, %fd1571;
	add.f64 	%fd1579, %fd1574, %fd1574;
	mul.f64 	%fd2391, %fd1579, %fd1575;
	mul.f64 	%fd2390, %fd1571, %fd1571;
	mul.f64 	%fd2389, %fd1575, %fd1575;
$L__BB0_299:
	setp.geu.f64 	%p292, %fd2400, %fd2399;
	selp.f64 	%fd1580, %fd2399, %fd2400, %p292;
	selp.f64 	%fd2400, %fd2400, %fd2399, %p292;
	setp.geu.f64 	%p293, %fd1580, %fd2398;
	selp.f64 	%fd1582, %fd2398, %fd1580, %p293;
	selp.f64 	%fd2399, %fd1580, %fd2398, %p293;
	and.pred  	%p294, %p293, %p292;
	setp.geu.f64 	%p295, %fd1582, %fd2397;
	selp.f64 	%fd1583, %fd2397, %fd1582, %p295;
	selp.f64 	%fd2398, %fd1582, %fd2397, %p295;
	setp.geu.f64 	%p296, %fd1583, %fd2396;
	selp.f64 	%fd1584, %fd2396, %fd1583, %p296;
	selp.f64 	%fd2397, %fd1583, %fd2396, %p296;
	and.pred  	%p297, %p295, %p296;
	setp.geu.f64 	%p299, %fd1584, %fd2395;
	selp.f64 	%fd1585, %fd2395, %fd1584, %p299;
	selp.f64 	%fd2396, %fd1584, %fd2395, %p299;
	setp.geu.f64 	%p300, %fd1585, %fd2394;
	selp.f64 	%fd1586, %fd2394, %fd1585, %p300;
	selp.f64 	%fd2395, %fd1585, %fd2394, %p300;
	and.pred  	%p301, %p299, %p300;
	setp.geu.f64 	%p302, %fd1586, %fd2393;
	selp.f64 	%fd1587, %fd2393, %fd1586, %p302;
	selp.f64 	%fd2394, %fd1586, %fd2393, %p302;
	and.pred  	%p303, %p301, %p302;
	setp.geu.f64 	%p304, %fd1587, %fd2392;
	selp.f64 	%fd1588, %fd2392, %fd1587, %p304;
	selp.f64 	%fd2393, %fd1587, %fd2392, %p304;
	and.pred  	%p305, %p303, %p304;
	setp.geu.f64 	%p306, %fd1588, %fd2391;
	selp.f64 	%fd1589, %fd2391, %fd1588, %p306;
	selp.f64 	%fd2392, %fd1588, %fd2391, %p306;
	and.pred  	%p307, %p305, %p306;
	setp.geu.f64 	%p308, %fd1589, %fd2390;
	selp.f64 	%fd1590, %fd2390, %fd1589, %p308;
	selp.f64 	%fd2391, %fd1589, %fd2390, %p308;
	and.pred  	%p309, %p307, %p308;
	setp.geu.f64 	%p310, %fd1590, %fd2389;
	selp.f64 	%fd438, %fd2389, %fd1590, %p310;
	selp.f64 	%fd2390, %fd1590, %fd2389, %p310;
	and.pred  	%p311, %p309, %p310;
	and.pred  	%p312, %p311, %p297;
	and.pred  	%p313, %p312, %p294;
	not.pred 	%p314, %p313;
	mov.f64 	%fd2389, %fd438;
	@%p314 bra 	$L__BB0_299;
	add.f64 	%fd1591, %fd2400, 0dBFF0000000000000;
	add.f64 	%fd1592, %fd1591, %fd2399;
	add.f64 	%fd1593, %fd1592, %fd2398;
	add.f64 	%fd1594, %fd1593, %fd2397;
	add.f64 	%fd1595, %fd1594, %fd2396;
	add.f64 	%fd1596, %fd1595, %fd2395;
	add.f64 	%fd1597, %fd1596, %fd2394;
	add.f64 	%fd1598, %fd1597, %fd2393;
	add.f64 	%fd1599, %fd1598, %fd2392;
	add.f64 	%fd1600, %fd1599, %fd2391;
	add.f64 	%fd1601, %fd1600, %fd2390;
	add.f64 	%fd440, %fd1601, %fd438;
	{
	.reg .b32 %temp; 
	mov.b64 	{%temp, %r602}, %fd440;
	}
	mov.b32 	%f14, %r602;
	setp.geu.f32 	%p315, %f14, 0f3FE55555;
	setp.leu.f32 	%p316, %f14, 0fBFD99999;
	or.pred  	%p317, %p315, %p316;
	@%p317 bra 	$L__BB0_302;
	add.f64 	%fd1635, %fd440, 0d4000000000000000;
	div.rn.f64 	%fd1636, %fd440, %fd1635;
	neg.f64 	%fd1637, %fd440;
	mul.f64 	%fd1638, %fd1636, %fd1637;
	add.f64 	%fd1639, %fd440, %fd1638;
	mul.f64 	%fd1640, %fd1639, %fd1639;
	fma.rn.f64 	%fd1641, %fd1640, 0d3EB372FB2FBE14B5, 0d3ED087FFCEB2DC44;
	fma.rn.f64 	%fd1642, %fd1641, %fd1640, 0d3EF3B9FF890F468C;
	fma.rn.f64 	%fd1643, %fd1642, %fd1640, 0d3F17457EFD51BAF8;
	fma.rn.f64 	%fd1644, %fd1643, %fd1640, 0d3F3C71C8DE3CE825;
	fma.rn.f64 	%fd1645, %fd1644, %fd1640, 0d3F6249248FA4661F;
	fma.rn.f64 	%fd1646, %fd1645, %fd1640, 0d3F899999999D70C4;
	fma.rn.f64 	%fd1647, %fd1646, %fd1640, 0d3FB5555555555462;
	mul.f64 	%fd1648, %fd1640, %fd1647;
	fma.rn.f64 	%fd1649, %fd1648, %fd1639, %fd1638;
	add.f64 	%fd2403, %fd440, %fd1649;
	bra.uni 	$L__BB0_309;
$L__BB0_302:
	add.f64 	%fd2401, %fd440, 0d3FF0000000000000;
	{
	.reg .b32 %temp; 
	mov.b64 	{%temp, %r853}, %fd2401;
	}
	{
	.reg .b32 %temp; 
	mov.b64 	{%r854, %temp}, %fd2401;
	}
	setp.gt.s32 	%p318, %r853, 1048575;
	mov.b32 	%r855, -1023;
	@%p318 bra 	$L__BB0_304;
	mul.f64 	%fd2401, %fd2401, 0d4350000000000000;
	{
	.reg .b32 %temp; 
	mov.b64 	{%temp, %r853}, %fd2401;
	}
	{
	.reg .b32 %temp; 
	mov.b64 	{%r854, %temp}, %fd2401;
	}
	mov.b32 	%r855, -1077;
$L__BB0_304:
	add.s32 	%r605, %r853, -1;
	setp.gt.u32 	%p319, %r605, 2146435070;
	@%p319 bra 	$L__BB0_308;
	shr.u32 	%r608, %r853, 20;
	add.s32 	%r856, %r855, %r608;
	and.b32  	%r609, %r853, 1048575;
	or.b32  	%r610, %r609, 1072693248;
	mov.b64 	%fd2402, {%r854, %r610};
	setp.lt.u32 	%p321, %r610, 1073127583;
	@%p321 bra 	$L__BB0_307;
	{
	.reg .b32 %temp; 
	mov.b64 	{%r611, %temp}, %fd2402;
	}
	{
	.reg .b32 %temp; 
	mov.b64 	{%temp, %r612}, %fd2402;
	}
	add.s32 	%r613, %r612, -1048576;
	mov.b64 	%fd2402, {%r611, %r613};
	add.s32 	%r856, %r856, 1;
$L__BB0_307:
	add.f64 	%fd1603, %fd2402, 0dBFF0000000000000;
	add.f64 	%fd1604, %fd2402, 0d3FF0000000000000;
	rcp.approx.ftz.f64 	%fd1605, %fd1604;
	neg.f64 	%fd1606, %fd1604;
	fma.rn.f64 	%fd1607, %fd1606, %fd1605, 0d3FF0000000000000;
	fma.rn.f64 	%fd1608, %fd1607, %fd1607, %fd1607;
	fma.rn.f64 	%fd1609, %fd1608, %fd1605, %fd1605;
	mul.f64 	%fd1610, %fd1603, %fd1609;
	fma.rn.f64 	%fd1611, %fd1603, %fd1609, %fd1610;
	mul.f64 	%fd1612, %fd1611, %fd1611;
	fma.rn.f64 	%fd1613, %fd1612, 0d3EB1380B3AE80F1E, 0d3ED0EE258B7A8B04;
	fma.rn.f64 	%fd1614, %fd1613, %fd1612, 0d3EF3B2669F02676F;
	fma.rn.f64 	%fd1615, %fd1614, %fd1612, 0d3F1745CBA9AB0956;
	fma.rn.f64 	%fd1616, %fd1615, %fd1612, 0d3F3C71C72D1B5154;
	fma.rn.f64 	%fd1617, %fd1616, %fd1612, 0d3F624924923BE72D;
	fma.rn.f64 	%fd1618, %fd1617, %fd1612, 0d3F8999999999A3C4;
	fma.rn.f64 	%fd1619, %fd1618, %fd1612, 0d3FB5555555555554;
	sub.f64 	%fd1620, %fd1603, %fd1611;
	add.f64 	%fd1621, %fd1620, %fd1620;
	neg.f64 	%fd1622, %fd1611;
	fma.rn.f64 	%fd1623, %fd1622, %fd1603, %fd1621;
	mul.f64 	%fd1624, %fd1609, %fd1623;
	mul.f64 	%fd1625, %fd1612, %fd1619;
	fma.rn.f64 	%fd1626, %fd1625, %fd1611, %fd1624;
	xor.b32  	%r614, %r856, -2147483648;
	mov.b32 	%r615, 1127219200;
	mov.b64 	%fd1627, {%r614, %r615};
	mov.b32 	%r616, -2147483648;
	mov.b64 	%fd1628, {%r616, %r615};
	sub.f64 	%fd1629, %fd1627, %fd1628;
	fma.rn.f64 	%fd1630, %fd1629, 0d3FE62E42FEFA39EF, %fd1611;
	fma.rn.f64 	%fd1631, %fd1629, 0dBFE62E42FEFA39EF, %fd1630;
	sub.f64 	%fd1632, %fd1631, %fd1611;
	sub.f64 	%fd1633, %fd1626, %fd1632;
	fma.rn.f64 	%fd1634, %fd1629, 0d3C7ABC9E3B39803F, %fd1633;
	add.f64 	%fd2403, %fd1630, %fd1634;
	bra.uni 	$L__BB0_309;
$L__BB0_308:
	fma.rn.f64 	%fd1602, %fd2401, 0d7FF0000000000000, 0d7FF0000000000000;
	{
	.reg .b32 %temp; 
	mov.b64 	{%temp, %r606}, %fd2401;
	}
	and.b32  	%r607, %r606, 2147483647;
	setp.eq.s32 	%p320, %r607, 0;
	selp.f64 	%fd2403, 0dFFF0000000000000, %fd1602, %p320;
$L__BB0_309:
	setp.geu.f64 	%p322, %fd67, %fd68;
	setp.lt.f64 	%p323, %fd67, %fd68;
	selp.f64 	%fd1650, %fd68, %fd67, %p323;
	div.rn.f64 	%fd1651, %fd314, %fd1650;
	mul.f64 	%fd1652, %fd1651, %fd1651;
	fma.rn.f64 	%fd1653, %fd1652, 0dBEF53E1D2A25FF7E, 0d3F2D3B63DBB65B49;
	fma.rn.f64 	%fd1654, %fd1653, %fd1652, 0dBF5312788DDE082E;
	fma.rn.f64 	%fd1655, %fd1654, %fd1652, 0d3F6F9690C8249315;
	fma.rn.f64 	%fd1656, %fd1655, %fd1652, 0dBF82CF5AABC7CF0D;
	fma.rn.f64 	%fd1657, %fd1656, %fd1652, 0d3F9162B0B2A3BFDE;
	fma.rn.f64 	%fd1658, %fd1657, %fd1652, 0dBF9A7256FEB6FC6B;
	fma.rn.f64 	%fd1659, %fd1658, %fd1652, 0d3FA171560CE4A489;
	fma.rn.f64 	%fd1660, %fd1659, %fd1652, 0dBFA4F44D841450E4;
	fma.rn.f64 	%fd1661, %fd1660, %fd1652, 0d3FA7EE3D3F36BB95;
	fma.rn.f64 	%fd1662, %fd1661, %fd1652, 0dBFAAD32AE04A9FD1;
	fma.rn.f64 	%fd1663, %fd1662, %fd1652, 0d3FAE17813D66954F;
	fma.rn.f64 	%fd1664, %fd1663, %fd1652, 0dBFB11089CA9A5BCD;
	fma.rn.f64 	%fd1665, %fd1664, %fd1652, 0d3FB3B12B2DB51738;
	fma.rn.f64 	%fd1666, %fd1665, %fd1652, 0dBFB745D022F8DC5C;
	fma.rn.f64 	%fd1667, %fd1666, %fd1652, 0d3FBC71C709DFE927;
	fma.rn.f64 	%fd1668, %fd1667, %fd1652, 0dBFC2492491FA1744;
	fma.rn.f64 	%fd1669, %fd1668, %fd1652, 0d3FC99999999840D2;
	fma.rn.f64 	%fd1670, %fd1669, %fd1652, 0dBFD555555555544C;
	mul.f64 	%fd1671, %fd1652, %fd1670;
	fma.rn.f64 	%fd451, %fd1671, %fd1651, %fd1651;
	@%p322 bra 	$L__BB0_311;
	{
	.reg .b32 %temp; 
	mov.b64 	{%temp, %r618}, %fd65;
	}
	setp.lt.s32 	%p325, %r618, 0;
	neg.f64 	%fd1674, %fd451;
	selp.f64 	%fd1675, %fd451, %fd1674, %p325;
	add.f64 	%fd2404, %fd1675, 0d3FF921FB54442D18;
	bra.uni 	$L__BB0_312;
$L__BB0_311:
	{
	.reg .b32 %temp; 
	mov.b64 	{%temp, %r617}, %fd65;
	}
	setp.lt.s32 	%p324, %r617, 0;
	mov.f64 	%fd1672, 0d400921FB54442D18;
	sub.f64 	%fd1673, %fd1672, %fd451;
	selp.f64 	%fd2404, %fd1673, %fd451, %p324;
$L__BB0_312:
	add.rn.f64 	%fd1676, %fd67, %fd68;
	setp.eq.f64 	%p326, %fd67, %fd68;
	{
	.reg .b32 %temp; 
	mov.b64 	{%temp, %r619}, %fd65;
	}
	setp.lt.s32 	%p327, %r619, 0;
	selp.f64 	%fd1677, 0d4002D97C7F3321D2, 0d3FE921FB54442D18, %p327;
	selp.f64 	%fd1678, %fd1677, %fd2404, %p326;
	setp.nan.f64 	%p328, %fd1676, %fd1676;
	copysign.f64 	%fd1679, %fd66, %fd1678;
	selp.f64 	%fd2406, %fd1676, %fd1679, %p328;
	mul.f64 	%fd2405, %fd2403, 0d3FE0000000000000;
$L__BB0_313:
	mul.f64 	%fd459, %fd2405, 0d3FD5555555555555;
	mul.f64 	%fd2418, %fd2406, 0d3FD5555555555555;
	mov.b64 	%rd76, %fd2418;
	mov.b64 	{%r701, %r702}, %rd76;
	and.b32  	%r189, %r702, 2147483647;
	or.b32  	%r703, %r189, %r701;
	setp.ne.s32 	%p391, %r703, 0;
	@%p391 bra 	$L__BB0_317;
	fma.rn.f64 	%fd2192, %fd459, 0d3FF71547652B82FE, 0d4338000000000000;
	{
	.reg .b32 %temp; 
	mov.b64 	{%r190, %temp}, %fd2192;
	}
	mov.f64 	%fd2193, 0dC338000000000000;
	add.rn.f64 	%fd2194, %fd2192, %fd2193;
	fma.rn.f64 	%fd2195, %fd2194, 0dBFE62E42FEFA39EF, %fd459;
	fma.rn.f64 	%fd2196, %fd2194, 0dBC7ABC9E3B39803F, %fd2195;
	fma.rn.f64 	%fd2197, %fd2196, 0d3E5ADE1569CE2BDF, 0d3E928AF3FCA213EA;
	fma.rn.f64 	%fd2198, %fd2197, %fd2196, 0d3EC71DEE62401315;
	fma.rn.f64 	%fd2199, %fd2198, %fd2196, 0d3EFA01997C89EB71;
	fma.rn.f64 	%fd2200, %fd2199, %fd2196, 0d3F2A01A014761F65;
	fma.rn.f64 	%fd2201, %fd2200, %fd2196, 0d3F56C16C1852B7AF;
	fma.rn.f64 	%fd2202, %fd2201, %fd2196, 0d3F81111111122322;
	fma.rn.f64 	%fd2203, %fd2202, %fd2196, 0d3FA55555555502A1;
	fma.rn.f64 	%fd2204, %fd2203, %fd2196, 0d3FC5555555555511;
	fma.rn.f64 	%fd2205, %fd2204, %fd2196, 0d3FE000000000000B;
	fma.rn.f64 	%fd2206, %fd2205, %fd2196, 0d3FF0000000000000;
	fma.rn.f64 	%fd2207, %fd2206, %fd2196, 0d3FF0000000000000;
	{
	.reg .b32 %temp; 
	mov.b64 	{%r191, %temp}, %fd2207;
	}
	{
	.reg .b32 %temp; 
	mov.b64 	{%temp, %r192}, %fd2207;
	}
	shl.b32 	%r773, %r190, 20;
	add.s32 	%r774, %r773, %r192;
	mov.b64 	%fd2419, {%r191, %r774};
	{
	.reg .b32 %temp; 
	mov.b64 	{%temp, %r775}, %fd459;
	}
	mov.b32 	%f18, %r775;
	abs.f32 	%f4, %f18;
	setp.lt.f32 	%p429, %f4, 0f4086232B;
	@%p429 bra 	$L__BB0_359;
	setp.lt.f64 	%p430, %fd459, 0d0000000000000000;
	add.f64 	%fd2208, %fd459, 0d7FF0000000000000;
	selp.f64 	%fd2419, 0d0000000000000000, %fd2208, %p430;
	setp.geu.f32 	%p431, %f4, 0f40874800;
	@%p431 bra 	$L__BB0_359;
	shr.u32 	%r776, %r190, 31;
	add.s32 	%r777, %r190, %r776;
	shr.s32 	%r778, %r777, 1;
	shl.b32 	%r779, %r778, 20;
	add.s32 	%r780, %r192, %r779;
	mov.b64 	%fd2209, {%r191, %r780};
	sub.s32 	%r781, %r190, %r778;
	shl.b32 	%r782, %r781, 20;
	add.s32 	%r783, %r782, 1072693248;
	mov.b32 	%r784, 0;
	mov.b64 	%fd2210, {%r784, %r783};
	mul.f64 	%fd2419, %fd2210, %fd2209;
	bra.uni 	$L__BB0_359;
$L__BB0_317:
	mov.b64 	%rd77, %fd459;
	mov.b64 	{%r194, %r193}, %rd77;
	and.b32  	%r195, %r193, 2147483647;
	or.b32  	%r704, %r195, %r194;
	setp.ne.s32 	%p392, %r704, 0;
	@%p392 bra 	$L__BB0_328;
	abs.f64 	%fd464, %fd2418;
	setp.neu.f64 	%p421, %fd464, 0d7FF0000000000000;
	@%p421 bra 	$L__BB0_320;
	mov.f64 	%fd2147, 0d0000000000000000;
	mul.rn.f64 	%fd2408, %fd2418, %fd2147;
	mov.b32 	%r858, 1;
	bra.uni 	$L__BB0_323;
$L__BB0_320:
	mul.f64 	%fd2142, %fd2418, 0d3FE45F306DC9C883;
	cvt.rni.s32.f64 	%r857, %fd2142;
	cvt.rn.f64.s32 	%fd2143, %r857;
	fma.rn.f64 	%fd2144, %fd2143, 0dBFF921FB54442D18, %fd2418;
	fma.rn.f64 	%fd2145, %fd2143, 0dBC91A62633145C00, %fd2144;
	fma.rn.f64 	%fd2408, %fd2143, 0dB97B839A252049C0, %fd2145;
	setp.ltu.f64 	%p422, %fd464, 0d41E0000000000000;
	@%p422 bra 	$L__BB0_322;
	{ // callseq 15, 0
	.param .b64 param0;
	st.param.f64 	[param0], %fd2418;
	.param .align 16 .b8 retval0[16];
	call.uni (retval0), 
	__internal_trig_reduction_slowpathd, 
	(
	param0
	);
	ld.param.f64 	%fd2408, [retval0];
	ld.param.b32 	%r857, [retval0+8];
	} // callseq 15
$L__BB0_322:
	add.s32 	%r858, %r857, 1;
$L__BB0_323:
	setp.neu.f64 	%p423, %fd464, 0d7FF0000000000000;
	shl.b32 	%r765, %r858, 6;
	cvt.u64.u32 	%rd98, %r765;
	and.b64  	%rd99, %rd98, 64;
	mov.u64 	%rd100, __cudart_sin_cos_coeffs;
	add.s64 	%rd101, %rd100, %rd99;
	mul.rn.f64 	%fd2148, %fd2408, %fd2408;
	and.b32  	%r766, %r858, 1;
	setp.eq.b32 	%p424, %r766, 1;
	selp.f64 	%fd2149, 0dBDA8FF8320FD8164, 0d3DE5DB65F9785EBA, %p424;
	ld.global.nc.v2.f64 	{%fd2150, %fd2151}, [%rd101];
	fma.rn.f64 	%fd2152, %fd2149, %fd2148, %fd2150;
	fma.rn.f64 	%fd2153, %fd2152, %fd2148, %fd2151;
	ld.global.nc.v2.f64 	{%fd2154, %fd2155}, [%rd101+16];
	fma.rn.f64 	%fd2156, %fd2153, %fd2148, %fd2154;
	fma.rn.f64 	%fd2157, %fd2156, %fd2148, %fd2155;
	ld.global.nc.v2.f64 	{%fd2158, %fd2159}, [%rd101+32];
	fma.rn.f64 	%fd2160, %fd2157, %fd2148, %fd2158;
	fma.rn.f64 	%fd2161, %fd2160, %fd2148, %fd2159;
	fma.rn.f64 	%fd2162, %fd2161, %fd2408, %fd2408;
	fma.rn.f64 	%fd2163, %fd2161, %fd2148, 0d3FF0000000000000;
	selp.f64 	%fd2164, %fd2163, %fd2162, %p424;
	and.b32  	%r767, %r858, 2;
	setp.eq.s32 	%p425, %r767, 0;
	mov.f64 	%fd2165, 0d0000000000000000;
	sub.f64 	%fd2166, %fd2165, %fd2164;
	selp.f64 	%fd2419, %fd2164, %fd2166, %p425;
	@%p423 bra 	$L__BB0_325;
	mov.f64 	%fd2172, 0d0000000000000000;
	mul.rn.f64 	%fd2409, %fd2418, %fd2172;
	mov.b32 	%r859, 0;
	bra.uni 	$L__BB0_327;
$L__BB0_325:
	mul.f64 	%fd2167, %fd2418, 0d3FE45F306DC9C883;
	cvt.rni.s32.f64 	%r859, %fd2167;
	cvt.rn.f64.s32 	%fd2168, %r859;
	fma.rn.f64 	%fd2169, %fd2168, 0dBFF921FB54442D18, %fd2418;
	fma.rn.f64 	%fd2170, %fd2168, 0dBC91A62633145C00, %fd2169;
	fma.rn.f64 	%fd2409, %fd2168, 0dB97B839A252049C0, %fd2170;
	setp.ltu.f64 	%p426, %fd464, 0d41E0000000000000;
	@%p426 bra 	$L__BB0_327;
	{ // callseq 16, 0
	.param .b64 param0;
	st.param.f64 	[param0], %fd2418;
	.param .align 16 .b8 retval0[16];
	call.uni (retval0), 
	__internal_trig_reduction_slowpathd, 
	(
	param0
	);
	ld.param.f64 	%fd2409, [retval0];
	ld.param.b32 	%r859, [retval0+8];
	} // callseq 16
$L__BB0_327:
	shl.b32 	%r770, %r859, 6;
	cvt.u64.u32 	%rd102, %r770;
	and.b64  	%rd103, %rd102, 64;
	add.s64 	%rd105, %rd100, %rd103;
	mul.rn.f64 	%fd2173, %fd2409, %fd2409;
	and.b32  	%r771, %r859, 1;
	setp.eq.b32 	%p427, %r771, 1;
	selp.f64 	%fd2174, 0dBDA8FF8320FD8164, 0d3DE5DB65F9785EBA, %p427;
	ld.global.nc.v2.f64 	{%fd2175, %fd2176}, [%rd105];
	fma.rn.f64 	%fd2177, %fd2174, %fd2173, %fd2175;
	fma.rn.f64 	%fd2178, %fd2177, %fd2173, %fd2176;
	ld.global.nc.v2.f64 	{%fd2179, %fd2180}, [%rd105+16];
	fma.rn.f64 	%fd2181, %fd2178, %fd2173, %fd2179;
	fma.rn.f64 	%fd2182, %fd2181, %fd2173, %fd2180;
	ld.global.nc.v2.f64 	{%fd2183, %fd2184}, [%rd105+32];
	fma.rn.f64 	%fd2185, %fd2182, %fd2173, %fd2183;
	fma.rn.f64 	%fd2186, %fd2185, %fd2173, %fd2184;
	fma.rn.f64 	%fd2187, %fd2186, %fd2409, %fd2409;
	fma.rn.f64 	%fd2188, %fd2186, %fd2173, 0d3FF0000000000000;
	selp.f64 	%fd2189, %fd2188, %fd2187, %p427;
	and.b32  	%r772, %r859, 2;
	setp.eq.s32 	%p428, %r772, 0;
	mov.f64 	%fd2190, 0d0000000000000000;
	sub.f64 	%fd2191, %fd2190, %fd2189;
	selp.f64 	%fd2418, %fd2189, %fd2191, %p428;
	bra.uni 	$L__BB0_359;
$L__BB0_328:
	setp.lt.u32 	%p393, %r189, 2146435072;
	@%p393 bra 	$L__BB0_332;
	setp.eq.s32 	%p417, %r194, 0;
	setp.eq.s32 	%p418, %r195, 2146435072;
	and.pred  	%p419, %p417, %p418;
	@%p419 bra 	$L__BB0_331;
	sub.f64 	%fd2418, %fd2418, %fd2418;
	mov.f64 	%fd2419, %fd2418;
	bra.uni 	$L__BB0_359;
$L__BB0_331:
	setp.gt.s32 	%p420, %r193, -1;
	sub.f64 	%fd2141, %fd2418, %fd2418;
	selp.f64 	%fd2418, %fd2141, 0d0000000000000000, %p420;
	selp.f64 	%fd2419, %fd459, 0d0000000000000000, %p420;
	bra.uni 	$L__BB0_359;
$L__BB0_332:
	add.s32 	%r705, %r193, -1082535490;
	setp.gt.u32 	%p394, %r705, 1084066;
	@%p394 bra 	$L__BB0_346;
	add.f64 	%fd479, %fd459, 0dC0937BE319BA0DA4;
	fma.rn.f64 	%fd2066, %fd479, 0d3FF71547652B82FE, 0d4338000000000000;
	{
	.reg .b32 %temp; 
	mov.b64 	{%r204, %temp}, %fd2066;
	}
	mov.f64 	%fd2067, 0dC338000000000000;
	add.rn.f64 	%fd2068, %fd2066, %fd2067;
	fma.rn.f64 	%fd2069, %fd2068, 0dBFE62E42FEFA39EF, %fd479;
	fma.rn.f64 	%fd2070, %fd2068, 0dBC7ABC9E3B39803F, %fd2069;
	fma.rn.f64 	%fd2071, %fd2070, 0d3E5ADE1569CE2BDF, 0d3E928AF3FCA213EA;
	fma.rn.f64 	%fd2072, %fd2071, %fd2070, 0d3EC71DEE62401315;
	fma.rn.f64 	%fd2073, %fd2072, %fd2070, 0d3EFA01997C89EB71;
	fma.rn.f64 	%fd2074, %fd2073, %fd2070, 0d3F2A01A014761F65;
	fma.rn.f64 	%fd2075, %fd2074, %fd2070, 0d3F56C16C1852B7AF;
	fma.rn.f64 	%fd2076, %fd2075, %fd2070, 0d3F81111111122322;
	fma.rn.f64 	%fd2077, %fd2076, %fd2070, 0d3FA55555555502A1;
	fma.rn.f64 	%fd2078, %fd2077, %fd2070, 0d3FC5555555555511;
	fma.rn.f64 	%fd2079, %fd2078, %fd2070, 0d3FE000000000000B;
	fma.rn.f64 	%fd2080, %fd2079, %fd2070, 0d3FF0000000000000;
	fma.rn.f64 	%fd2081, %fd2080, %fd2070, 0d3FF0000000000000;
	{
	.reg .b32 %temp; 
	mov.b64 	{%r205, %temp}, %fd2081;
	}
	{
	.reg .b32 %temp; 
	mov.b64 	{%temp, %r206}, %fd2081;
	}
	shl.b32 	%r728, %r204, 20;
	add.s32 	%r729, %r728, %r206;
	mov.b64 	%fd2410, {%r205, %r729};
	{
	.reg .b32 %temp; 
	mov.b64 	{%temp, %r730}, %fd479;
	}
	mov.b32 	%f17, %r730;
	abs.f32 	%f5, %f17;
	setp.lt.f32 	%p406, %f5, 0f4086232B;
	@%p406 bra 	$L__BB0_336;
	setp.lt.f64 	%p407, %fd479, 0d0000000000000000;
	add.f64 	%fd2082, %fd479, 0d7FF0000000000000;
	selp.f64 	%fd2410, 0d0000000000000000, %fd2082, %p407;
	setp.geu.f32 	%p408, %f5, 0f40874800;
	@%p408 bra 	$L__BB0_336;
	shr.u32 	%r731, %r204, 31;
	add.s32 	%r732, %r204, %r731;
	shr.s32 	%r733, %r732, 1;
	shl.b32 	%r734, %r733, 20;
	add.s32 	%r735, %r206, %r734;
	mov.b64 	%fd2083, {%r205, %r735};
	sub.s32 	%r736, %r204, %r733;
	shl.b32 	%r737, %r736, 20;
	add.s32 	%r738, %r737, 1072693248;
	mov.b32 	%r739, 0;
	mov.b64 	%fd2084, {%r739, %r738};
	mul.f64 	%fd2410, %fd2084, %fd2083;
$L__BB0_336:
	mov.b64 	%rd86, %fd2410;
	mov.b64 	{%r740, %r741}, %rd86;
	shr.u32 	%r742, %r741, 20;
	add.s32 	%r743, %r742, -247;
	and.b32  	%r744, %r741, 1048575;
	or.b32  	%r745, %r744, 2145386496;
	mov.b64 	%rd87, {%r740, %r745};
	mov.b64 	%fd484, %rd87;
	cvt.u16.u32 	%rs5, %r743;
	shr.u16 	%rs6, %rs5, 15;
	add.s16 	%rs7, %rs5, %rs6;
	shr.s16 	%rs8, %rs7, 1;
	cvt.s32.s16 	%r746, %rs8;
	shl.b32 	%r747, %r746, 20;
	add.s32 	%r748, %r747, 1072693248;
	mov.b32 	%r749, 0;
	mov.b64 	%rd88, {%r749, %r748};
	mov.b64 	%fd485, %rd88;
	sub.s32 	%r750, %r743, %r746;
	shl.b32 	%r751, %r750, 20;
	add.s32 	%r207, %r751, 1072693248;
	abs.f64 	%fd486, %fd2418;
	setp.neu.f64 	%p409, %fd486, 0d7FF0000000000000;
	@%p409 bra 	$L__BB0_338;
	mov.f64 	%fd2090, 0d0000000000000000;
	mul.rn.f64 	%fd2412, %fd2418, %fd2090;
	mov.b32 	%r861, 1;
	bra.uni 	$L__BB0_341;
$L__BB0_338:
	mul.f64 	%fd2085, %fd2418, 0d3FE45F306DC9C883;
	cvt.rni.s32.f64 	%r860, %fd2085;
	cvt.rn.f64.s32 	%fd2086, %r860;
	fma.rn.f64 	%fd2087, %fd2086, 0dBFF921FB54442D18, %fd2418;
	fma.rn.f64 	%fd2088, %fd2086, 0dBC91A62633145C00, %fd2087;
	fma.rn.f64 	%fd2412, %fd2086, 0dB97B839A252049C0, %fd2088;
	setp.ltu.f64 	%p410, %fd486, 0d41E0000000000000;
	@%p410 bra 	$L__BB0_340;
	{ // callseq 13, 0
	.param .b64 param0;
	st.param.f64 	[param0], %fd2418;
	.param .align 16 .b8 retval0[16];
	call.uni (retval0), 
	__internal_trig_reduction_slowpathd, 
	(
	param0
	);
	ld.param.f64 	%fd2412, [retval0];
	ld.param.b32 	%r860, [retval0+8];
	} // callseq 13
$L__BB0_340:
	add.s32 	%r861, %r860, 1;
$L__BB0_341:
	setp.neu.f64 	%p411, %fd486, 0d7FF0000000000000;
	shl.b32 	%r754, %r861, 6;
	cvt.u64.u32 	%rd89, %r754;
	and.b64  	%rd90, %rd89, 64;
	mov.u64 	%rd91, __cudart_sin_cos_coeffs;
	add.s64 	%rd92, %rd91, %rd90;
	mul.rn.f64 	%fd2091, %fd2412, %fd2412;
	and.b32  	%r755, %r861, 1;
	setp.eq.b32 	%p412, %r755, 1;
	selp.f64 	%fd2092, 0dBDA8FF8320FD8164, 0d3DE5DB65F9785EBA, %p412;
	ld.global.nc.v2.f64 	{%fd2093, %fd2094}, [%rd92];
	fma.rn.f64 	%fd2095, %fd2092, %fd2091, %fd2093;
	fma.rn.f64 	%fd2096, %fd2095, %fd2091, %fd2094;
	ld.global.nc.v2.f64 	{%fd2097, %fd2098}, [%rd92+16];
	fma.rn.f64 	%fd2099, %fd2096, %fd2091, %fd2097;
	fma.rn.f64 	%fd2100, %fd2099, %fd2091, %fd2098;
	ld.global.nc.v2.f64 	{%fd2101, %fd2102}, [%rd92+32];
	fma.rn.f64 	%fd2103, %fd2100, %fd2091, %fd2101;
	fma.rn.f64 	%fd2104, %fd2103, %fd2091, %fd2102;
	fma.rn.f64 	%fd2105, %fd2104, %fd2412, %fd2412;
	fma.rn.f64 	%fd2106, %fd2104, %fd2091, 0d3FF0000000000000;
	selp.f64 	%fd2107, %fd2106, %fd2105, %p412;
	and.b32  	%r756, %r861, 2;
	setp.eq.s32 	%p413, %r756, 0;
	mov.f64 	%fd2108, 0d0000000000000000;
	sub.f64 	%fd2109, %fd2108, %fd2107;
	selp.f64 	%fd2110, %fd2107, %fd2109, %p413;
	mul.f64 	%fd2111, %fd2110, %fd484;
	mul.f64 	%fd492, %fd2111, %fd485;
	@%p411 bra 	$L__BB0_343;
	mov.f64 	%fd2117, 0d0000000000000000;
	mul.rn.f64 	%fd2413, %fd2418, %fd2117;
	mov.b32 	%r862, 0;
	bra.uni 	$L__BB0_345;
$L__BB0_343:
	mul.f64 	%fd2112, %fd2418, 0d3FE45F306DC9C883;
	cvt.rni.s32.f64 	%r862, %fd2112;
	cvt.rn.f64.s32 	%fd2113, %r862;
	fma.rn.f64 	%fd2114, %fd2113, 0dBFF921FB54442D18, %fd2418;
	fma.rn.f64 	%fd2115, %fd2113, 0dBC91A62633145C00, %fd2114;
	fma.rn.f64 	%fd2413, %fd2113, 0dB97B839A252049C0, %fd2115;
	setp.ltu.f64 	%p414, %fd486, 0d41E0000000000000;
	@%p414 bra 	$L__BB0_345;
	{ // callseq 14, 0
	.param .b64 param0;
	st.param.f64 	[param0], %fd2418;
	.param .align 16 .b8 retval0[16];
	call.uni (retval0), 
	__internal_trig_reduction_slowpathd, 
	(
	param0
	);
	ld.param.f64 	%fd2413, [retval0];
	ld.param.b32 	%r862, [retval0+8];
	} // callseq 14
$L__BB0_345:
	mov.b32 	%r759, 0;
	mov.b64 	%rd93, {%r759, %r207};
	mov.b64 	%fd2118, %rd93;
	shl.b32 	%r760, %r862, 6;
	cvt.u64.u32 	%rd94, %r760;
	and.b64  	%rd95, %rd94, 64;
	add.s64 	%rd97, %rd91, %rd95;
	mul.rn.f64 	%fd2119, %fd2413, %fd2413;
	and.b32  	%r761, %r862, 1;
	setp.eq.b32 	%p415, %r761, 1;
	selp.f64 	%fd2120, 0dBDA8FF8320FD8164, 0d3DE5DB65F9785EBA, %p415;
	ld.global.nc.v2.f64 	{%fd2121, %fd2122}, [%rd97];
	fma.rn.f64 	%fd2123, %fd2120, %fd2119, %fd2121;
	fma.rn.f64 	%fd2124, %fd2123, %fd2119, %fd2122;
	ld.global.nc.v2.f64 	{%fd2125, %fd2126}, [%rd97+16];
	fma.rn.f64 	%fd2127, %fd2124, %fd2119, %fd2125;
	fma.rn.f64 	%fd2128, %fd2127, %fd2119, %fd2126;
	ld.global.nc.v2.f64 	{%fd2129, %fd2130}, [%rd97+32];
	fma.rn.f64 	%fd2131, %fd2128, %fd2119, %fd2129;
	fma.rn.f64 	%fd2132, %fd2131, %fd2119, %fd2130;
	fma.rn.f64 	%fd2133, %fd2132, %fd2413, %fd2413;
	fma.rn.f64 	%fd2134, %fd2132, %fd2119, 0d3FF0000000000000;
	selp.f64 	%fd2135, %fd2134, %fd2133, %p415;
	and.b32  	%r762, %r862, 2;
	setp.eq.s32 	%p416, %r762, 0;
	mov.f64 	%fd2136, 0d0000000000000000;
	sub.f64 	%fd2137, %fd2136, %fd2135;
	selp.f64 	%fd2138, %fd2135, %fd2137, %p416;
	mul.f64 	%fd2139, %fd2138, %fd484;
	mul.f64 	%fd2140, %fd2139, %fd485;
	mul.f64 	%fd2418, %fd2140, %fd2118;
	mul.f64 	%fd2419, %fd492, %fd2118;
	bra.uni 	$L__BB0_359;
$L__BB0_346:
	fma.rn.f64 	%fd1996, %fd459, 0d3FF71547652B82FE, 0d4338000000000000;
	{
	.reg .b32 %temp; 
	mov.b64 	{%r216, %temp}, %fd1996;
	}
	mov.f64 	%fd1997, 0dC338000000000000;
	add.rn.f64 	%fd1998, %fd1996, %fd1997;
	fma.rn.f64 	%fd1999, %fd1998, 0dBFE62E42FEFA39EF, %fd459;
	fma.rn.f64 	%fd2000, %fd1998, 0dBC7ABC9E3B39803F, %fd1999;
	fma.rn.f64 	%fd2001, %fd2000, 0d3E5ADE1569CE2BDF, 0d3E928AF3FCA213EA;
	fma.rn.f64 	%fd2002, %fd2001, %fd2000, 0d3EC71DEE62401315;
	fma.rn.f64 	%fd2003, %fd2002, %fd2000, 0d3EFA01997C89EB71;
	fma.rn.f64 	%fd2004, %fd2003, %fd2000, 0d3F2A01A014761F65;
	fma.rn.f64 	%fd2005, %fd2004, %fd2000, 0d3F56C16C1852B7AF;
	fma.rn.f64 	%fd2006, %fd2005, %fd2000, 0d3F81111111122322;
	fma.rn.f64 	%fd2007, %fd2006, %fd2000, 0d3FA55555555502A1;
	fma.rn.f64 	%fd2008, %fd2007, %fd2000, 0d3FC5555555555511;
	fma.rn.f64 	%fd2009, %fd2008, %fd2000, 0d3FE000000000000B;
	fma.rn.f64 	%fd2010, %fd2009, %fd2000, 0d3FF0000000000000;
	fma.rn.f64 	%fd2011, %fd2010, %fd2000, 0d3FF0000000000000;
	{
	.reg .b32 %temp; 
	mov.b64 	{%r217, %temp}, %fd2011;
	}
	{
	.reg .b32 %temp; 
	mov.b64 	{%temp, %r218}, %fd2011;
	}
	shl.b32 	%r706, %r216, 20;
	add.s32 	%r707, %r706, %r218;
	mov.b64 	%fd2414, {%r217, %r707};
	{
	.reg .b32 %temp; 
	mov.b64 	{%temp, %r708}, %fd459;
	}
	mov.b32 	%f16, %r708;
	abs.f32 	%f6, %f16;
	setp.lt.f32 	%p395, %f6, 0f4086232B;
	@%p395 bra 	$L__BB0_349;
	setp.lt.f64 	%p396, %fd459, 0d0000000000000000;
	add.f64 	%fd2012, %fd459, 0d7FF0000000000000;
	selp.f64 	%fd2414, 0d0000000000000000, %fd2012, %p396;
	setp.geu.f32 	%p397, %f6, 0f40874800;
	@%p397 bra 	$L__BB0_349;
	shr.u32 	%r709, %r216, 31;
	add.s32 	%r710, %r216, %r709;
	shr.s32 	%r711, %r710, 1;
	shl.b32 	%r712, %r711, 20;
	add.s32 	%r713, %r218, %r712;
	mov.b64 	%fd2013, {%r217, %r713};
	sub.s32 	%r714, %r216, %r711;
	shl.b32 	%r715, %r714, 20;
	add.s32 	%r716, %r715, 1072693248;
	mov.b32 	%r717, 0;
	mov.b64 	%fd2014, {%r717, %r716};
	mul.f64 	%fd2414, %fd2014, %fd2013;
$L__BB0_349:
	abs.f64 	%fd503, %fd2418;
	setp.neu.f64 	%p398, %fd503, 0d7FF0000000000000;
	@%p398 bra 	$L__BB0_351;
	mov.f64 	%fd2020, 0d0000000000000000;
	mul.rn.f64 	%fd2416, %fd2418, %fd2020;
	mov.b32 	%r864, 1;
	bra.uni 	$L__BB0_354;
$L__BB0_351:
	mul.f64 	%fd2015, %fd2418, 0d3FE45F306DC9C883;
	cvt.rni.s32.f64 	%r863, %fd2015;
	cvt.rn.f64.s32 	%fd2016, %r863;
	fma.rn.f64 	%fd2017, %fd2016, 0dBFF921FB54442D18, %fd2418;
	fma.rn.f64 	%fd2018, %fd2016, 0dBC91A62633145C00, %fd2017;
	fma.rn.f64 	%fd2416, %fd2016, 0dB97B839A252049C0, %fd2018;
	setp.ltu.f64 	%p399, %fd503, 0d41E0000000000000;
	@%p399 bra 	$L__BB0_353;
	{ // callseq 11, 0
	.param .b64 param0;
	st.param.f64 	[param0], %fd2418;
	.param .align 16 .b8 retval0[16];
	call.uni (retval0), 
	__internal_trig_reduction_slowpathd, 
	(
	param0
	);
	ld.param.f64 	%fd2416, [retval0];
	ld.param.b32 	%r863, [retval0+8];
	} // callseq 11
$L__BB0_353:
	add.s32 	%r864, %r863, 1;
$L__BB0_354:
	setp.neu.f64 	%p400, %fd503, 0d7FF0000000000000;
	shl.b32 	%r720, %r864, 6;
	cvt.u64.u32 	%rd78, %r720;
	and.b64  	%rd79, %rd78, 64;
	mov.u64 	%rd80, __cudart_sin_cos_coeffs;
	add.s64 	%rd81, %rd80, %rd79;
	mul.rn.f64 	%fd2021, %fd2416, %fd2416;
	and.b32  	%r721, %r864, 1;
	setp.eq.b32 	%p401, %r721, 1;
	selp.f64 	%fd2022, 0dBDA8FF8320FD8164, 0d3DE5DB65F9785EBA, %p401;
	ld.global.nc.v2.f64 	{%fd2023, %fd2024}, [%rd81];
	fma.rn.f64 	%fd2025, %fd2022, %fd2021, %fd2023;
	fma.rn.f64 	%fd2026, %fd2025, %fd2021, %fd2024;
	ld.global.nc.v2.f64 	{%fd2027, %fd2028}, [%rd81+16];
	fma.rn.f64 	%fd2029, %fd2026, %fd2021, %fd2027;
	fma.rn.f64 	%fd2030, %fd2029, %fd2021, %fd2028;
	ld.global.nc.v2.f64 	{%fd2031, %fd2032}, [%rd81+32];
	fma.rn.f64 	%fd2033, %fd2030, %fd2021, %fd2031;
	fma.rn.f64 	%fd2034, %fd2033, %fd2021, %fd2032;
	fma.rn.f64 	%fd2035, %fd2034, %fd2416, %fd2416;
	fma.rn.f64 	%fd2036, %fd2034, %fd2021, 0d3FF0000000000000;
	selp.f64 	%fd2037, %fd2036, %fd2035, %p401;
	and.b32  	%r722, %r864, 2;
	setp.eq.s32 	%p402, %r722, 0;
	mov.f64 	%fd2038, 0d0000000000000000;
	sub.f64 	%fd2039, %fd2038, %fd2037;
	selp.f64 	%fd509, %fd2037, %fd2039, %p402;
	@%p400 bra 	$L__BB0_356;
	mov.f64 	%fd2045, 0d0000000000000000;
	mul.rn.f64 	%fd2417, %fd2418, %fd2045;
	mov.b32 	%r865, 0;
	bra.uni 	$L__BB0_358;
$L__BB0_356:
	mul.f64 	%fd2040, %fd2418, 0d3FE45F306DC9C883;
	cvt.rni.s32.f64 	%r865, %fd2040;
	cvt.rn.f64.s32 	%fd2041, %r865;
	fma.rn.f64 	%fd2042, %fd2041, 0dBFF921FB54442D18, %fd2418;
	fma.rn.f64 	%fd2043, %fd2041, 0dBC91A62633145C00, %fd2042;
	fma.rn.f64 	%fd2417, %fd2041, 0dB97B839A252049C0, %fd2043;
	setp.ltu.f64 	%p403, %fd503, 0d41E0000000000000;
	@%p403 bra 	$L__BB0_358;
	{ // callseq 12, 0
	.param .b64 param0;
	st.param.f64 	[param0], %fd2418;
	.param .align 16 .b8 retval0[16];
	call.uni (retval0), 
	__internal_trig_reduction_slowpathd, 
	(
	param0
	);
	ld.param.f64 	%fd2417, [retval0];
	ld.param.b32 	%r865, [retval0+8];
	} // callseq 12
$L__BB0_358:
	shl.b32 	%r725, %r865, 6;
	cvt.u64.u32 	%rd82, %r725;
	and.b64  	%rd83, %rd82, 64;
	add.s64 	%rd85, %rd80, %rd83;
	mul.rn.f64 	%fd2046, %fd2417, %fd2417;
	and.b32  	%r726, %r865, 1;
	setp.eq.b32 	%p404, %r726, 1;
	selp.f64 	%fd2047, 0dBDA8FF8320FD8164, 0d3DE5DB65F9785EBA, %p404;
	ld.global.nc.v2.f64 	{%fd2048, %fd2049}, [%rd85];
	fma.rn.f64 	%fd2050, %fd2047, %fd2046, %fd2048;
	fma.rn.f64 	%fd2051, %fd2050, %fd2046, %fd2049;
	ld.global.nc.v2.f64 	{%fd2052, %fd2053}, [%rd85+16];
	fma.rn.f64 	%fd2054, %fd2051, %fd2046, %fd2052;
	fma.rn.f64 	%fd2055, %fd2054, %fd2046, %fd2053;
	ld.global.nc.v2.f64 	{%fd2056, %fd2057}, [%rd85+32];
	fma.rn.f64 	%fd2058, %fd2055, %fd2046, %fd2056;
	fma.rn.f64 	%fd2059, %fd2058, %fd2046, %fd2057;
	fma.rn.f64 	%fd2060, %fd2059, %fd2417, %fd2417;
	fma.rn.f64 	%fd2061, %fd2059, %fd2046, 0d3FF0000000000000;
	selp.f64 	%fd2062, %fd2061, %fd2060, %p404;
	and.b32  	%r727, %r865, 2;
	setp.eq.s32 	%p405, %r727, 0;
	mov.f64 	%fd2063, 0d0000000000000000;
	sub.f64 	%fd2064, %fd2063, %fd2062;
	selp.f64 	%fd2065, %fd2062, %fd2064, %p405;
	mul.f64 	%fd2418, %fd2414, %fd2065;
	mul.f64 	%fd2419, %fd2414, %fd509;
$L__BB0_359:
	abs.f64 	%fd2212, %fd2419;
	abs.f64 	%fd2213, %fd2418;
	mov.b64 	%rd106, %fd2213;
	mov.b64 	%rd107, %fd2212;
	min.u64 	%rd108, %rd106, %rd107;
	mov.b64 	%fd2214, %rd108;
	max.u64 	%rd109, %rd107, %rd106;
	mov.b64 	%fd2215, %rd109;
	{
	.reg .b32 %temp; 
	mov.b64 	{%temp, %r785}, %fd2215;
	}
	and.b32  	%r786, %r785, -4194304;
	xor.b32  	%r787, %r786, 2144337920;
	mov.b32 	%r788, 0;
	mov.b64 	%fd2216, {%r788, %r787};
	mul.f64 	%fd2217, %fd2216, %fd2214;
	mul.f64 	%fd2218, %fd2216, %fd2215;
	mul.f64 	%fd2219, %fd2217, %fd2217;
	fma.rn.f64 	%fd2220, %fd2218, %fd2218, %fd2219;
	min.f64 	%fd2221, %fd2220, 0d7FEFFFFFFFFFFFFF;
	rsqrt.approx.ftz.f64 	%fd2222, %fd2221;
	mul.rn.f64 	%fd2223, %fd2222, %fd2222;
	neg.f64 	%fd2224, %fd2223;
	fma.rn.f64 	%fd2225, %fd2221, %fd2224, 0d3FF0000000000000;
	fma.rn.f64 	%fd2226, %fd2225, 0d3FD8000000000000, 0d3FE0000000000000;
	mul.rn.f64 	%fd2227, %fd2225, %fd2222;
	fma.rn.f64 	%fd2228, %fd2226, %fd2227, %fd2222;
	mul.f64 	%fd2229, %fd2220, %fd2228;
	or.b32  	%r789, %r786, 1048576;
	mov.b64 	%fd2230, {%r788, %r789};
	mul.f64 	%fd2231, %fd2230, %fd2229;
	setp.eq.f64 	%p432, %fd2214, 0d0000000000000000;
	selp.f64 	%fd2232, %fd2215, %fd2231, %p432;
	{
	.reg .b32 %temp; 
	mov.b64 	{%temp, %r790}, %fd2214;
	}
	setp.lt.u32 	%p433, %r790, %r10;
	selp.f64 	%fd2233, %fd2232, %fd2214, %p433;
	setp.leu.f64 	%p434, %fd2233, 0d3E45798EE2308C3A;
	mov.f64 	%fd2420, 0d0000000000000000;
	mov.f64 	%fd2421, %fd2420;
	@%p434 bra 	$L__BB0_361;
	fma.rn.f64 	%fd2234, %fd2, 0dC008000000000000, %fd18;
	mul.f64 	%fd2235, %fd2419, 0d4022000000000000;
	mul.f64 	%fd2236, %fd2418, 0d4022000000000000;
	abs.f64 	%fd2237, %fd2235;
	abs.f64 	%fd2238, %fd2236;
	add.f64 	%fd2239, %fd2238, %fd2237;
	rcp.rn.f64 	%fd2240, %fd2239;
	mul.f64 	%fd2241, %fd2234, %fd2240;
	mul.f64 	%fd2242, %fd2240, 0d0000000000000000;
	mul.f64 	%fd2243, %fd2235, %fd2240;
	mul.f64 	%fd2244, %fd2236, %fd2240;
	mul.f64 	%fd2245, %fd2244, %fd2244;
	fma.rn.f64 	%fd2246, %fd2243, %fd2243, %fd2245;
	rcp.rn.f64 	%fd2247, %fd2246;
	mul.f64 	%fd2248, %fd2242, %fd2244;
	fma.rn.f64 	%fd2249, %fd2241, %fd2243, %fd2248;
	mul.f64 	%fd2420, %fd2249, %fd2247;
	mul.f64 	%fd2250, %fd2242, %fd2243;
	mul.f64 	%fd2251, %fd2241, %fd2244;
	sub.f64 	%fd2252, %fd2250, %fd2251;
	mul.f64 	%fd2421, %fd2252, %fd2247;
$L__BB0_361:
	ld.param.u64 	%rd113, [cubic_param_4];
	add.f64 	%fd2253, %fd2419, %fd2420;
	add.f64 	%fd2254, %fd2418, %fd2421;
	div.rn.f64 	%fd2255, %fd1, 0d4008000000000000;
	sub.f64 	%fd2256, %fd2253, %fd2255;
	mul.f64 	%fd2257, %fd2419, 0dBFE0000000000000;
	mul.f64 	%fd2258, %fd2418, 0d3FEBB67AE8584CAA;
	sub.f64 	%fd2259, %fd2257, %fd2258;
	mul.f64 	%fd2260, %fd2419, 0d3FEBB67AE8584CAA;
	fma.rn.f64 	%fd2261, %fd2418, 0dBFE0000000000000, %fd2260;
	mul.f64 	%fd2262, %fd2421, 0d3FEBB67AE8584CAA;
	fma.rn.f64 	%fd2263, %fd2420, 0dBFDFFFFFFFFFFFFE, %fd2262;
	mul.f64 	%fd2264, %fd2421, 0dBFDFFFFFFFFFFFFE;
	fma.rn.f64 	%fd2265, %fd2420, 0dBFEBB67AE8584CAA, %fd2264;
	add.f64 	%fd2266, %fd2259, %fd2263;
	add.f64 	%fd2267, %fd2261, %fd2265;
	sub.f64 	%fd2268, %fd2266, %fd2255;
	fma.rn.f64 	%fd2269, %fd2419, 0dBFDFFFFFFFFFFFFE, %fd2258;
	mul.f64 	%fd2270, %fd2418, 0dBFDFFFFFFFFFFFFE;
	sub.f64 	%fd2271, %fd2270, %fd2260;
	mul.f64 	%fd2272, %fd2420, 0dBFE0000000000000;
	sub.f64 	%fd2273, %fd2272, %fd2262;
	mul.f64 	%fd2274, %fd2421, 0dBFE0000000000000;
	fma.rn.f64 	%fd2275, %fd2420, 0d3FEBB67AE8584CAA, %fd2274;
	add.f64 	%fd2276, %fd2269, %fd2273;
	add.f64 	%fd2277, %fd2271, %fd2275;
	sub.f64 	%fd2278, %fd2276, %fd2255;
	abs.f64 	%fd2279, %fd2254;
	setp.gt.f64 	%p435, %fd2279, 0d3E45798EE2308C3A;
	selp.f64 	%fd2280, 0d0000000000000000, %fd2256, %p435;
	abs.f64 	%fd2281, %fd2267;
	setp.gt.f64 	%p436, %fd2281, 0d3E45798EE2308C3A;
	selp.f64 	%fd2282, 0d0000000000000000, %fd2268, %p436;
	abs.f64 	%fd2283, %fd2277;
	setp.gt.f64 	%p437, %fd2283, 0d3E45798EE2308C3A;
	selp.f64 	%fd2284, 0d0000000000000000, %fd2278, %p437;
	max.f64 	%fd2285, %fd2280, %fd2282;
	max.f64 	%fd2286, %fd2285, %fd2284;
	cvta.to.global.u64 	%rd110, %rd113;
	shl.b64 	%rd111, %rd1, 3;
	add.s64 	%rd112, %rd110, %rd111;
	st.global.f64 	[%rd112], %fd2286;
$L__BB0_362:
	ret;

}
.func  (.param .align 16 .b8 func_retval0[16]) __internal_trig_reduction_slowpathd(
	.param .b64 __internal_trig_reduction_slowpathd_param_0
)
{
	.local .align 8 .b8 	__local_depot1[40];
	.reg .b64 	%SP;
	.reg .b64 	%SPL;
	.reg .pred 	%p<10>;
	.reg .b32 	%r<47>;
	.reg .b64 	%rd<74>;
	.reg .b64 	%fd<5>;

	mov.u64 	%SPL, __local_depot1;
	ld.param.f64 	%fd4, [__internal_trig_reduction_slowpathd_param_0];
	add.u64 	%rd1, %SPL, 0;
	{
	.reg .b32 %temp; 
	mov.b64 	{%temp, %r1}, %fd4;
	}
	shr.u32 	%r2, %r1, 20;
	and.b32  	%r3, %r2, 2047;
	setp.eq.s32 	%p1, %r3, 2047;
	mov.b32 	%r46, 0;
	@%p1 bra 	$L__BB1_9;
	add.s32 	%r20, %r3, -1024;
	mov.b64 	%rd20, %fd4;
	shl.b64 	%rd2, %rd20, 11;
	shr.u32 	%r4, %r20, 6;
	sub.s32 	%r45, 15, %r4;
	sub.s32 	%r21, 19, %r4;
	setp.lt.u32 	%p2, %r20, 128;
	selp.b32 	%r6, 18, %r21, %p2;
	setp.ge.s32 	%p3, %r45, %r6;
	mov.b64 	%rd70, 0;
	@%p3 bra 	$L__BB1_4;
	add.s32 	%r23, %r6, %r4;
	neg.s32 	%r43, %r23;
	or.b64  	%rd3, %rd2, -9223372036854775808;
	mov.b64 	%rd70, 0;
	mov.b32 	%r42, 0;
	mov.u64 	%rd25, __cudart_i2opi_d;
	mov.u32 	%r44, %r45;
$L__BB1_3:
	.pragma "nounroll";
	mul.wide.s32 	%rd22, %r42, 8;
	add.s64 	%rd23, %rd1, %rd22;
	mul.wide.s32 	%rd24, %r44, 8;
	add.s64 	%rd26, %rd25, %rd24;
	ld.global.nc.u64 	%rd27, [%rd26];
	{
	.reg .u32 %r0, %r1, %r2, %r3, %alo, %ahi, %blo, %bhi, %clo, %chi;
	mov.b64 	{%alo,%ahi}, %rd27;
	mov.b64 	{%blo,%bhi}, %rd3;
	mov.b64 	{%clo,%chi}, %rd70;
	mad.lo.cc.u32 	%r0, %alo, %blo, %clo;
	madc.hi.cc.u32 	%r1, %alo, %blo, %chi;
	madc.hi.u32 	%r2, %alo, %bhi, 0;
	mad.lo.cc.u32 	%r1, %alo, %bhi, %r1;
	madc.hi.cc.u32 	%r2, %ahi, %blo, %r2;
	madc.hi.u32 	%r3, %ahi, %bhi, 0;
	mad.lo.cc.u32 	%r1, %ahi, %blo, %r1;
	madc.lo.cc.u32 	%r2, %ahi, %bhi, %r2;
	addc.u32 	%r3, %r3, 0;
	mov.b64 	%rd28, {%r0,%r1};
	mov.b64 	%rd70, {%r2,%r3};
	}
	st.local.u64 	[%rd23], %rd28;
	add.s32 	%r44, %r44, 1;
	add.s32 	%r43, %r43, 1;
	add.s32 	%r42, %r42, 1;
	setp.ne.s32 	%p4, %r43, -15;
	mov.u32 	%r45, %r6;
	@%p4 bra 	$L__BB1_3;
$L__BB1_4:
	cvt.s64.s32 	%rd29, %r45;
	cvt.u64.u32 	%rd30, %r4;
	add.s64 	%rd31, %rd30, %rd29;
	shl.b64 	%rd32, %rd31, 3;
	add.s64 	%rd33, %rd1, %rd32;
	st.local.u64 	[%rd33+-120], %rd70;
	and.b32  	%r15, %r2, 63;
	ld.local.u64 	%rd72, [%rd1+16];
	ld.local.u64 	%rd71, [%rd1+24];
	setp.eq.s32 	%p5, %r15, 0;
	@%p5 bra 	$L__BB1_6;
	shl.b64 	%rd34, %rd71, %r15;
	shr.u64 	%rd35, %rd72, 1;
	xor.b32  	%r24, %r15, 63;
	shr.u64 	%rd36, %rd35, %r24;
	or.b64  	%rd71, %rd34, %rd36;
	ld.local.u64 	%rd37, [%rd1+8];
	shl.b64 	%rd38, %rd72, %r15;
	shr.u64 	%rd39, %rd37, 1;
	shr.u64 	%rd40, %rd39, %r24;
	or.b64  	%rd72, %rd38, %rd40;
$L__BB1_6:
	and.b32  	%r25, %r1, -2147483648;
	shr.u64 	%rd41, %rd71, 62;
	cvt.u32.u64 	%r26, %rd41;
	mov.b64 	{%r27, %r28}, %rd71;
	mov.b64 	{%r29, %r30}, %rd72;
	shf.l.wrap.b32 	%r31, %r30, %r27, 2;
	shf.l.wrap.b32 	%r32, %r27, %r28, 2;
	mov.b64 	%rd42, {%r31, %r32};
	shl.b64 	%rd43, %rd72, 2;
	shr.u64 	%rd44, %rd42, 63;
	cvt.u32.u64 	%r33, %rd44;
	add.s32 	%r34, %r33, %r26;
	setp.eq.s32 	%p6, %r25, 0;
	neg.s32 	%r35, %r34;
	selp.b32 	%r46, %r34, %r35, %p6;
	setp.gt.s64 	%p7, %rd42, -1;
	mov.b64 	%rd45, 0;
	{
	.reg .u32 %r0, %r1, %r2, %r3, %a0, %a1, %a2, %a3, %b0, %b1, %b2, %b3;
	mov.b64 	{%a0,%a1}, %rd45;
	mov.b64 	{%a2,%a3}, %rd45;
	mov.b64 	{%b0,%b1}, %rd43;
	mov.b64 	{%b2,%b3}, %rd42;
	sub.cc.u32 	%r0, %a0, %b0;
	subc.cc.u32 	%r1, %a1, %b1;
	subc.cc.u32 	%r2, %a2, %b2;
	subc.u32 	%r3, %a3, %b3;
	mov.b64 	%rd46, {%r0,%r1};
	mov.b64 	%rd47, {%r2,%r3};
	}
	xor.b32  	%r36, %r25, -2147483648;
	selp.b64 	%rd73, %rd42, %rd47, %p7;
	selp.b64 	%rd14, %rd43, %rd46, %p7;
	selp.b32 	%r17, %r25, %r36, %p7;
	clz.b64 	%r37, %rd73;
	cvt.u64.u32 	%rd15, %r37;
	setp.eq.s32 	%p8, %r37, 0;
	@%p8 bra 	$L__BB1_8;
	cvt.u32.u64 	%r38, %rd15;
	and.b32  	%r39, %r38, 63;
	shl.b64 	%rd48, %rd73, %r39;
	shr.u64 	%rd49, %rd14, 1;
	not.b32 	%r40, %r38;
	and.b32  	%r41, %r40, 63;
	shr.u64 	%rd50, %rd49, %r41;
	or.b64  	%rd73, %rd48, %rd50;
$L__BB1_8:
	mov.b64 	%rd51, -3958705157555305931;
	{
	.reg .u32 %r0, %r1, %r2, %r3, %alo, %ahi, %blo, %bhi;
	mov.b64 	{%alo,%ahi}, %rd73;
	mov.b64 	{%blo,%bhi}, %rd51;
	mul.lo.u32 	%r0, %alo, %blo;
	mul.hi.u32 	%r1, %alo, %blo;
	mad.lo.cc.u32 	%r1, %alo, %bhi, %r1;
	madc.hi.u32 	%r2, %alo, %bhi, 0;
	mad.lo.cc.u32 	%r1, %ahi, %blo, %r1;
	madc.hi.cc.u32 	%r2, %ahi, %blo, %r2;
	madc.hi.u32 	%r3, %ahi, %bhi, 0;
	mad.lo.cc.u32 	%r2, %ahi, %bhi, %r2;
	addc.u32 	%r3, %r3, 0;
	mov.b64 	%rd52, {%r0,%r1};
	mov.b64 	%rd53, {%r2,%r3};
	}
	setp.gt.s64 	%p9, %rd53, 0;
	{
	.reg .u32 %r0, %r1, %r2, %r3, %a0, %a1, %a2, %a3, %b0, %b1, %b2, %b3;
	mov.b64 	{%a0,%a1}, %rd52;
	mov.b64 	{%a2,%a3}, %rd53;
	mov.b64 	{%b0,%b1}, %rd52;
	mov.b64 	{%b2,%b3}, %rd53;
	add.cc.u32 	%r0, %a0, %b0;
	addc.cc.u32 	%r1, %a1, %b1;
	addc.cc.u32 	%r2, %a2, %b2;
	addc.u32 	%r3, %a3, %b3;
	mov.b64 	%rd54, {%r0,%r1};
	mov.b64 	%rd55, {%r2,%r3};
	}
	selp.b64 	%rd56, %rd55, %rd53, %p9;
	selp.s64 	%rd57, -1, 0, %p9;
	sub.s64 	%rd58, %rd57, %rd15;
	cvt.u64.u32 	%rd59, %r17;
	shl.b64 	%rd60, %rd59, 32;
	add.s64 	%rd61, %rd56, 1;
	shr.u64 	%rd62, %rd61, 10;
	add.s64 	%rd63, %rd62, 1;
	shr.u64 	%rd64, %rd63, 1;
	shl.b64 	%rd65, %rd58, 52;
	add.s64 	%rd66, %rd65, %rd64;
	add.s64 	%rd67, %rd66, 4602678819172646912;
	or.b64  	%rd68, %rd67, %rd60;
	mov.b64 	%fd4, %rd68;
$L__BB1_9:
	st.param.f64 	[func_retval0], %fd4;
	st.param.b32 	[func_retval0+8], %r46;
	ret;

}
.func  (.param .b64 func_retval0) __internal_accurate_pow(
	.param .b64 __internal_accurate_pow_param_0,
	.param .b64 __internal_accurate_pow_param_1
)
{
	.reg .pred 	%p<8>;
	.reg .b32 	%r<49>;
	.reg .b32 	%f<3>;
	.reg .b64 	%fd<109>;

	ld.param.f64 	%fd10, [__internal_accurate_pow_param_0];
	ld.param.f64 	%fd11, [__internal_accurate_pow_param_1];
	{
	.reg .b32 %temp; 
	mov.b64 	{%temp, %r46}, %fd10;
	}
	{
	.reg .b32 %temp; 
	mov.b64 	{%r45, %temp}, %fd10;
	}
	shr.u32 	%r47, %r46, 20;
	setp.gt.u32 	%p1, %r46, 1048575;
	@%p1 bra 	$L__BB2_2;
	mul.f64 	%fd12, %fd10, 0d4350000000000000;
	{
	.reg .b32 %temp; 
	mov.b64 	{%temp, %r46}, %fd12;
	}
	{
	.reg .b32 %temp; 
	mov.b64 	{%r45, %temp}, %fd12;
	}
	shr.u32 	%r16, %r46, 20;
	add.s32 	%r47, %r16, -54;
$L__BB2_2:
	add.s32 	%r48, %r47, -1023;
	and.b32  	%r17, %r46, -2146435073;
	or.b32  	%r18, %r17, 1072693248;
	mov.b64 	%fd107, {%r45, %r18};
	setp.lt.u32 	%p2, %r18, 1073127583;
	@%p2 bra 	$L__BB2_4;
	{
	.reg .b32 %temp; 
	mov.b64 	{%r19, %temp}, %fd107;
	}
	{
	.reg .b32 %temp; 
	mov.b64 	{%temp, %r20}, %fd107;
	}
	add.s32 	%r21, %r20, -1048576;
	mov.b64 	%fd107, {%r19, %r21};
	add.s32 	%r48, %r47, -1022;
$L__BB2_4:
	add.f64 	%fd13, %fd107, 0dBFF0000000000000;
	add.f64 	%fd14, %fd107, 0d3FF0000000000000;
	rcp.approx.ftz.f64 	%fd15, %fd14;
	neg.f64 	%fd16, %fd14;
	fma.rn.f64 	%fd17, %fd16, %fd15, 0d3FF0000000000000;
	fma.rn.f64 	%fd18, %fd17, %fd17, %fd17;
	fma.rn.f64 	%fd19, %fd18, %fd15, %fd15;
	mul.f64 	%fd20, %fd13, %fd19;
	fma.rn.f64 	%fd21, %fd13, %fd19, %fd20;
	mul.f64 	%fd22, %fd21, %fd21;
	fma.rn.f64 	%fd23, %fd22, 0d3EB0F5FF7D2CAFE2, 0d3ED0F5D241AD3B5A;
	fma.rn.f64 	%fd24, %fd23, %fd22, 0d3EF3B20A75488A3F;
	fma.rn.f64 	%fd25, %fd24, %fd22, 0d3F1745CDE4FAECD5;
	fma.rn.f64 	%fd26, %fd25, %fd22, 0d3F3C71C7258A578B;
	fma.rn.f64 	%fd27, %fd26, %fd22, 0d3F6249249242B910;
	fma.rn.f64 	%fd28, %fd27, %fd22, 0d3F89999999999DFB;
	sub.f64 	%fd29, %fd13, %fd21;
	add.f64 	%fd30, %fd29, %fd29;
	neg.f64 	%fd31, %fd21;
	fma.rn.f64 	%fd32, %fd31, %fd13, %fd30;
	mul.f64 	%fd33, %fd19, %fd32;
	fma.rn.f64 	%fd34, %fd22, %fd28, 0d3FB5555555555555;
	mov.f64 	%fd35, 0d3FB5555555555555;
	sub.f64 	%fd36, %fd35, %fd34;
	fma.rn.f64 	%fd37, %fd22, %fd28, %fd36;
	add.f64 	%fd38, %fd37, 0dBC46A4CB00B9E7B0;
	add.f64 	%fd39, %fd34, %fd38;
	sub.f64 	%fd40, %fd34, %fd39;
	add.f64 	%fd41, %fd38, %fd40;
	mul.rn.f64 	%fd42, %fd21, %fd21;
	neg.f64 	%fd43, %fd42;
	fma.rn.f64 	%fd44, %fd21, %fd21, %fd43;
	{
	.reg .b32 %temp; 
	mov.b64 	{%r22, %temp}, %fd33;
	}
	{
	.reg .b32 %temp; 
	mov.b64 	{%temp, %r23}, %fd33;
	}
	add.s32 	%r24, %r23, 1048576;
	mov.b64 	%fd45, {%r22, %r24};
	fma.rn.f64 	%fd46, %fd21, %fd45, %fd44;
	mul.rn.f64 	%fd47, %fd42, %fd21;
	neg.f64 	%fd48, %fd47;
	fma.rn.f64 	%fd49, %fd42, %fd21, %fd48;
	fma.rn.f64 	%fd50, %fd42, %fd33, %fd49;
	fma.rn.f64 	%fd51, %fd46, %fd21, %fd50;
	mul.rn.f64 	%fd52, %fd39, %fd47;
	neg.f64 	%fd53, %fd52;
	fma.rn.f64 	%fd54, %fd39, %fd47, %fd53;
	fma.rn.f64 	%fd55, %fd39, %fd51, %fd54;
	fma.rn.f64 	%fd56, %fd41, %fd47, %fd55;
	add.f64 	%fd57, %fd52, %fd56;
	sub.f64 	%fd58, %fd52, %fd57;
	add.f64 	%fd59, %fd56, %fd58;
	add.f64 	%fd60, %fd21, %fd57;
	sub.f64 	%fd61, %fd21, %fd60;
	add.f64 	%fd62, %fd57, %fd61;
	add.f64 	%fd63, %fd59, %fd62;
	add.f64 	%fd64, %fd33, %fd63;
	add.f64 	%fd65, %fd60, %fd64;
	sub.f64 	%fd66, %fd60, %fd65;
	add.f64 	%fd67, %fd64, %fd66;
	xor.b32  	%r25, %r48, -2147483648;
	mov.b32 	%r26, 1127219200;
	mov.b64 	%fd68, {%r25, %r26};
	mov.b32 	%r27, -2147483648;
	mov.b64 	%fd69, {%r27, %r26};
	sub.f64 	%fd70, %fd68, %fd69;
	fma.rn.f64 	%fd71, %fd70, 0d3FE62E42FEFA39EF, %fd65;
	fma.rn.f64 	%fd72, %fd70, 0dBFE62E42FEFA39EF, %fd71;
	sub.f64 	%fd73, %fd72, %fd65;
	sub.f64 	%fd74, %fd67, %fd73;
	fma.rn.f64 	%fd75, %fd70, 0d3C7ABC9E3B39803F, %fd74;
	add.f64 	%fd76, %fd71, %fd75;
	sub.f64 	%fd77, %fd71, %fd76;
	add.f64 	%fd78, %fd75, %fd77;
	{
	.reg .b32 %temp; 
	mov.b64 	{%temp, %r28}, %fd11;
	}
	{
	.reg .b32 %temp; 
	mov.b64 	{%r29, %temp}, %fd11;
	}
	shl.b32 	%r30, %r28, 1;
	setp.gt.u32 	%p3, %r30, -33554433;
	and.b32  	%r31, %r28, -15728641;
	selp.b32 	%r32, %r31, %r28, %p3;
	mov.b64 	%fd79, {%r29, %r32};
	mul.rn.f64 	%fd80, %fd76, %fd79;
	neg.f64 	%fd81, %fd80;
	fma.rn.f64 	%fd82, %fd76, %fd79, %fd81;
	fma.rn.f64 	%fd83, %fd78, %fd79, %fd82;
	add.f64 	%fd4, %fd80, %fd83;
	sub.f64 	%fd84, %fd80, %fd4;
	add.f64 	%fd5, %fd83, %fd84;
	fma.rn.f64 	%fd85, %fd4, 0d3FF71547652B82FE, 0d4338000000000000;
	{
	.reg .b32 %temp; 
	mov.b64 	{%r13, %temp}, %fd85;
	}
	mov.f64 	%fd86, 0dC338000000000000;
	add.rn.f64 	%fd87, %fd85, %fd86;
	fma.rn.f64 	%fd88, %fd87, 0dBFE62E42FEFA39EF, %fd4;
	fma.rn.f64 	%fd89, %fd87, 0dBC7ABC9E3B39803F, %fd88;
	fma.rn.f64 	%fd90, %fd89, 0d3E5ADE1569CE2BDF, 0d3E928AF3FCA213EA;
	fma.rn.f64 	%fd91, %fd90, %fd89, 0d3EC71DEE62401315;
	fma.rn.f64 	%fd92, %fd91, %fd89, 0d3EFA01997C89EB71;
	fma.rn.f64 	%fd93, %fd92, %fd89, 0d3F2A01A014761F65;
	fma.rn.f64 	%fd94, %fd93, %fd89, 0d3F56C16C1852B7AF;
	fma.rn.f64 	%fd95, %fd94, %fd89, 0d3F81111111122322;
	fma.rn.f64 	%fd96, %fd95, %fd89, 0d3FA55555555502A1;
	fma.rn.f64 	%fd97, %fd96, %fd89, 0d3FC5555555555511;
	fma.rn.f64 	%fd98, %fd97, %fd89, 0d3FE000000000000B;
	fma.rn.f64 	%fd99, %fd98, %fd89, 0d3FF0000000000000;
	fma.rn.f64 	%fd100, %fd99, %fd89, 0d3FF0000000000000;
	{
	.reg .b32 %temp; 
	mov.b64 	{%r14, %temp}, %fd100;
	}
	{
	.reg .b32 %temp; 
	mov.b64 	{%temp, %r15}, %fd100;
	}
	shl.b32 	%r33, %r13, 20;
	add.s32 	%r34, %r33, %r15;
	mov.b64 	%fd108, {%r14, %r34};
	{
	.reg .b32 %temp; 
	mov.b64 	{%temp, %r35}, %fd4;
	}
	mov.b32 	%f2, %r35;
	abs.f32 	%f1, %f2;
	setp.lt.f32 	%p4, %f1, 0f4086232B;
	@%p4 bra 	$L__BB2_7;
	setp.lt.f64 	%p5, %fd4, 0d0000000000000000;
	add.f64 	%fd101, %fd4, 0d7FF0000000000000;
	selp.f64 	%fd108, 0d0000000000000000, %fd101, %p5;
	setp.geu.f32 	%p6, %f1, 0f40874800;
	@%p6 bra 	$L__BB2_7;
	shr.u32 	%r36, %r13, 31;
	add.s32 	%r37, %r13, %r36;
	shr.s32 	%r38, %r37, 1;
	shl.b32 	%r39, %r38, 20;
	add.s32 	%r40, %r15, %r39;
	mov.b64 	%fd102, {%r14, %r40};
	sub.s32 	%r41, %r13, %r38;
	shl.b32 	%r42, %r41, 20;
	add.s32 	%r43, %r42, 1072693248;
	mov.b32 	%r44, 0;
	mov.b64 	%fd103, {%r44, %r43};
	mul.f64 	%fd108, %fd103, %fd102;
$L__BB2_7:
	abs.f64 	%fd104, %fd108;
	setp.eq.f64 	%p7, %fd104, 0d7FF0000000000000;
	fma.rn.f64 	%fd105, %fd108, %fd5, %fd108;
	selp.f64 	%fd106, %fd108, %fd105, %p7;
	st.param.f64 	[func_retval0], %fd106;
	ret;

}


// ===== COMPILED SASS (sm_100) =====

	.target	sm_100

	.elftype	@"ET_EXEC"


//--------------------- .note.nv.tkinfo           --------------------------
	.section	.note.nv.tkinfo,"",@"SHT_NOTE"
	.sectionflags	@"SHF_NOTE_NV_TKINFO"
	.tkinfo
        /*0018*/ 	.word	0x00000002
        /*0030*/ 	.string	""
        /*0030*/ 	.string	"ptxas"
        /*0030*/ 	.string	"Cuda compilation tools, release 13.0, V13.0.88"
        /*0030*/ 	.string	"Build cuda_13.0.r13.0/compiler.36424714_0"
        /*0030*/ 	.string	"-arch sm_100 -m 64 "



//--------------------- .note.nv.cuinfo           --------------------------
	.section	.note.nv.cuinfo,"",@"SHT_NOTE"
	.sectionflags	@"SHF_NOTE_NV_CUINFO"
        /*0018*/ 	.short	0x0002
        /*001a*/ 	.short	0x0064
        /*001c*/ 	.short	0x0082
	.zero		2


//--------------------- .nv.info                  --------------------------
	.section	.nv.info,"",@"SHT_CUDA_INFO"
	.align	4


	//----- nvinfo : EIATTR_REGCOUNT
	.align		4
        /*0000*/ 	.byte	0x04, 0x2f
        /*0002*/ 	.short	(.L_31 - .L_30)
	.align		4
.L_30:
        /*0004*/ 	.word	index@(cubic)
        /*0008*/ 	.word	0x00000030


	//----- nvinfo : EIATTR_FRAME_SIZE
	.align		4
.L_31:
        /*000c*/ 	.byte	0x04, 0x11
        /*000e*/ 	.short	(.L_33 - .L_32)
	.align		4
.L_32:
        /*0010*/ 	.word	index@($cubic$__internal_trig_reduction_slowpathd)
        /*0014*/ 	.word	0x00000028


	//----- nvinfo : EIATTR_FRAME_SIZE
	.align		4
.L_33:
        /*0018*/ 	.byte	0x04, 0x11
        /*001a*/ 	.short	(.L_35 - .L_34)
	.align		4
.L_34:
        /*001c*/ 	.word	index@($cubic$__internal_accurate_pow)
        /*0020*/ 	.word	0x00000028


	//----- nvinfo : EIATTR_FRAME_SIZE
	.align		4
.L_35:
        /*0024*/ 	.byte	0x04, 0x11
        /*0026*/ 	.short	(.L_37 - .L_36)
	.align		4
.L_36:
        /*0028*/ 	.word	index@($__internal_2_$__cuda_sm20_dsqrt_rn_f64_mediumpath_v1)
        /*002c*/ 	.word	0x00000028


	//----- nvinfo : EIATTR_FRAME_SIZE
	.align		4
.L_37:
        /*0030*/ 	.byte	0x04, 0x11
        /*0032*/ 	.short	(.L_39 - .L_38)
	.align		4
.L_38:
        /*0034*/ 	.word	index@($__internal_1_$__cuda_sm20_div_rn_f64_full)
        /*0038*/ 	.word	0x00000028


	//----- nvinfo : EIATTR_FRAME_SIZE
	.align		4
.L_39:
        /*003c*/ 	.byte	0x04, 0x11
        /*003e*/ 	.short	(.L_41 - .L_40)
	.align		4
.L_40:
        /*0040*/ 	.word	index@($__internal_0_$__cuda_sm20_dblrcp_rn_slowpath_v3)
        /*0044*/ 	.word	0x00000028


	//----- nvinfo : EIATTR_FRAME_SIZE
	.align		4
.L_41:
        /*0048*/ 	.byte	0x04, 0x11
        /*004a*/ 	.short	(.L_43 - .L_42)
	.align		4
.L_42:
        /*004c*/ 	.word	index@(cubic)
        /*0050*/ 	.word	0x00000028


	//----- nvinfo : EIATTR_MIN_STACK_SIZE
	.align		4
.L_43:
        /*0054*/ 	.byte	0x04, 0x12
        /*0056*/ 	.short	(.L_45 - .L_44)
	.align		4
.L_44:
        /*0058*/ 	.word	index@(cubic)
        /*005c*/ 	.word	0x00000028
.L_45:


//--------------------- .nv.compat                --------------------------
	.section	.nv.compat,"",@"SHT_CUDA_COMPAT_INFO"
	.align	4
        /*0000*/ 	.byte	0x02, 0x09, 0x00, 0x00, 0x02, 0x02, 0x01, 0x00, 0x02, 0x05, 0x05, 0x00, 0x03, 0x07, 0x01, 0x01
        /*0010*/ 	.byte	0x02, 0x03, 0x00, 0x00, 0x02, 0x06, 0x01, 0x00, 0x04, 0x0b, 0x08, 0x00, 0x01, 0x00, 0x00, 0x00
        /*0020*/ 	.byte	0x00, 0x00, 0x00, 0x00


//--------------------- .nv.info.cubic            --------------------------
	.section	.nv.info.cubic,"",@"SHT_CUDA_INFO"
	.sectionflags	@""
	.align	4


	//----- nvinfo : EIATTR_CUDA_API_VERSION
	.align		4
        /*0000*/ 	.byte	0x04, 0x37
        /*0002*/ 	.short	(.L_47 - .L_46)
.L_46:
        /*0004*/ 	.word	0x00000082


	//----- nvinfo : EIATTR_KPARAM_INFO
	.align		4
.L_47:
        /*0008*/ 	.byte	0x04, 0x17
        /*000a*/ 	.short	(.L_49 - .L_48)
.L_48:
        /*000c*/ 	.word	0x00000000
        /*0010*/ 	.short	0x0004
        /*0012*/ 	.short	0x0020
        /*0014*/ 	.byte	0x00, 0xf5, 0x21, 0x00


	//----- nvinfo : EIATTR_KPARAM_INFO
	.align		4
.L_49:
        /*0018*/ 	.byte	0x04, 0x17
        /*001a*/ 	.short	(.L_51 - .L_50)
.L_50:
        /*001c*/ 	.word	0x00000000
        /*0020*/ 	.short	0x0003
        /*0022*/ 	.short	0x0018
        /*0024*/ 	.byte	0x00, 0xf0, 0x21, 0x00


	//----- nvinfo : EIATTR_KPARAM_INFO
	.align		4
.L_51:
        /*0028*/ 	.byte	0x04, 0x17
        /*002a*/ 	.short	(.L_53 - .L_52)
.L_52:
        /*002c*/ 	.word	0x00000000
        /*0030*/ 	.short	0x0002
        /*0032*/ 	.short	0x0010
        /*0034*/ 	.byte	0x00, 0xf5, 0x21, 0x00


	//----- nvinfo : EIATTR_KPARAM_INFO
	.align		4
.L_53:
        /*0038*/ 	.byte	0x04, 0x17
        /*003a*/ 	.short	(.L_55 - .L_54)
.L_54:
        /*003c*/ 	.word	0x00000000
        /*0040*/ 	.short	0x0001
        /*0042*/ 	.short	0x0008
        /*0044*/ 	.byte	0x00, 0xf5, 0x21, 0x00


	//----- nvinfo : EIATTR_KPARAM_INFO
	.align		4
.L_55:
        /*0048*/ 	.byte	0x04, 0x17
        /*004a*/ 	.short	(.L_57 - .L_56)
.L_56:
        /*004c*/ 	.word	0x00000000
        /*0050*/ 	.short	0x0000
        /*0052*/ 	.short	0x0000
        /*0054*/ 	.byte	0x00, 0xf5, 0x21, 0x00


	//----- nvinfo : EIATTR_SPARSE_MMA_MASK
	.align		4
.L_57:
        /*0058*/ 	.byte	0x03, 0x50
        /*005a*/ 	.short	0x0000


	//----- nvinfo : EIATTR_MAXREG_COUNT
	.align		4
        /*005c*/ 	.byte	0x03, 0x1b
        /*005e*/ 	.short	0x00ff


	//----- nvinfo : EIATTR_MERCURY_ISA_VERSION
	.align		4
        /*0060*/ 	.byte	0x03, 0x5f
        /*0062*/ 	.short	0x0101


	//----- nvinfo : EIATTR_VRC_CTA_INIT_COUNT
	.align		4
        /*0064*/ 	.byte	0x02, 0x4a
	.zero		1
	.zero		1


	//----- nvinfo : EIATTR_EXIT_INSTR_OFFSETS
	.align		4
        /*0068*/ 	.byte	0x04, 0x1c
        /*006a*/ 	.short	(.L_59 - .L_58)


	//   ....[0]....
.L_58:
        /*006c*/ 	.word	0x00000090


	//   ....[1]....
        /*0070*/ 	.word	0x00015ea0


	//----- nvinfo : EIATTR_CRS_STACK_SIZE
	.align		4
.L_59:
        /*0074*/ 	.byte	0x04, 0x1e
        /*0076*/ 	.short	(.L_61 - .L_60)
.L_60:
        /*0078*/ 	.word	0x00000000


	//----- nvinfo : EIATTR_CBANK_PARAM_SIZE
	.align		4
.L_61:
        /*007c*/ 	.byte	0x03, 0x19
        /*007e*/ 	.short	0x0028


	//----- nvinfo : EIATTR_PARAM_CBANK
	.align		4
        /*0080*/ 	.byte	0x04, 0x0a
        /*0082*/ 	.short	(.L_63 - .L_62)
	.align		4
.L_62:
        /*0084*/ 	.word	index@(.nv.constant0.cubic)
        /*0088*/ 	.short	0x0380
        /*008a*/ 	.short	0x0028


	//----- nvinfo : EIATTR_SW_WAR
	.align		4
.L_63:
        /*008c*/ 	.byte	0x04, 0x36
        /*008e*/ 	.short	(.L_65 - .L_64)
.L_64:
        /*0090*/ 	.word	0x00000008
.L_65:


//--------------------- .nv.callgraph             --------------------------
	.section	.nv.callgraph,"",@"SHT_CUDA_CALLGRAPH"
	.align	4
	.sectionentsize	8
	.align		4
        /*0000*/ 	.word	0x00000000
	.align		4
        /*0004*/ 	.word	0xffffffff
	.align		4
        /*0008*/ 	.word	0x00000000
	.align		4
        /*000c*/ 	.word	0xfffffffe
	.align		4
        /*0010*/ 	.word	0x00000000
	.align		4
        /*0014*/ 	.word	0xfffffffd
	.align		4
        /*0018*/ 	.word	0x00000000
	.align		4
        /*001c*/ 	.word	0xfffffffc


//--------------------- .nv.constant4             --------------------------
	.section	.nv.constant4,"a",@progbits
	.align	8
	.align		8
.nv.constant4:
        /*0000*/ 	.dword	_ZN31_INTERNAL_dc352e5a_4_k_cu_cubic4cuda3std3__45__cpo5beginE
	.align		8
        /*0008*/ 	.dword	_ZN31_INTERNAL_dc352e5a_4_k_cu_cubic4cuda3std3__45__cpo3endE
	.align		8
        /*0010*/ 	.dword	_ZN31_INTERNAL_dc352e5a_4_k_cu_cubic4cuda3std3__45__cpo6cbeginE
	.align		8
        /*0018*/ 	.dword	_ZN31_INTERNAL_dc352e5a_4_k_cu_cubic4cuda3std3__45__cpo4cendE
	.align		8
        /*0020*/ 	.dword	_ZN31_INTERNAL_dc352e5a_4_k_cu_cubic4cuda3std3__45__cpo6rbeginE
	.align		8
        /*0028*/ 	.dword	_ZN31_INTERNAL_dc352e5a_4_k_cu_cubic4cuda3std3__45__cpo4rendE
	.align		8
        /*0030*/ 	.dword	_ZN31_INTERNAL_dc352e5a_4_k_cu_cubic4cuda3std3__45__cpo7crbeginE
	.align		8
        /*0038*/ 	.dword	_ZN31_INTERNAL_dc352e5a_4_k_cu_cubic4cuda3std3__45__cpo5crendE
	.align		8
        /*0040*/ 	.dword	_ZN31_INTERNAL_dc352e5a_4_k_cu_cubic4cuda3std3__433_GLOBAL__N__dc352e5a_4_k_cu_cubic6ignoreE
	.align		8
        /*0048*/ 	.dword	_ZN31_INTERNAL_dc352e5a_4_k_cu_cubic4cuda3std3__419piecewise_constructE
	.align		8
        /*0050*/ 	.dword	_ZN31_INTERNAL_dc352e5a_4_k_cu_cubic4cuda3std3__48in_placeE
	.align		8
        /*0058*/ 	.dword	_ZN31_INTERNAL_dc352e5a_4_k_cu_cubic4cuda3std3__420unreachable_sentinelE
	.align		8
        /*0060*/ 	.dword	_ZN31_INTERNAL_dc352e5a_4_k_cu_cubic4cuda3std6ranges3__45__cpo4swapE
	.align		8
        /*0068*/ 	.dword	_ZN31_INTERNAL_dc352e5a_4_k_cu_cubic4cuda3std6ranges3__45__cpo9iter_moveE
	.align		8
        /*0070*/ 	.dword	_ZN31_INTERNAL_dc352e5a_4_k_cu_cubic4cuda3std6ranges3__45__cpo5beginE
	.align		8
        /*0078*/ 	.dword	_ZN31_INTERNAL_dc352e5a_4_k_cu_cubic4cuda3std6ranges3__45__cpo3endE
	.align		8
        /*0080*/ 	.dword	_ZN31_INTERNAL_dc352e5a_4_k_cu_cubic4cuda3std6ranges3__45__cpo6cbeginE
	.align		8
        /*0088*/ 	.dword	_ZN31_INTERNAL_dc352e5a_4_k_cu_cubic4cuda3std6ranges3__45__cpo4cendE
	.align		8
        /*0090*/ 	.dword	_ZN31_INTERNAL_dc352e5a_4_k_cu_cubic4cuda3std6ranges3__45__cpo7advanceE
	.align		8
        /*0098*/ 	.dword	_ZN31_INTERNAL_dc352e5a_4_k_cu_cubic4cuda3std6ranges3__45__cpo9iter_swapE
	.align		8
        /*00a0*/ 	.dword	_ZN31_INTERNAL_dc352e5a_4_k_cu_cubic4cuda3std6ranges3__45__cpo4nextE
	.align		8
        /*00a8*/ 	.dword	_ZN31_INTERNAL_dc352e5a_4_k_cu_cubic4cuda3std6ranges3__45__cpo4prevE
	.align		8
        /*00b0*/ 	.dword	_ZN31_INTERNAL_dc352e5a_4_k_cu_cubic4cuda3std6ranges3__45__cpo4dataE
	.align		8
        /*00b8*/ 	.dword	_ZN31_INTERNAL_dc352e5a_4_k_cu_cubic4cuda3std6ranges3__45__cpo5cdataE
	.align		8
        /*00c0*/ 	.dword	_ZN31_INTERNAL_dc352e5a_4_k_cu_cubic4cuda3std6ranges3__45__cpo4sizeE
	.align		8
        /*00c8*/ 	.dword	_ZN31_INTERNAL_dc352e5a_4_k_cu_cubic4cuda3std6ranges3__45__cpo5ssizeE
	.align		8
        /*00d0*/ 	.dword	_ZN31_INTERNAL_dc352e5a_4_k_cu_cubic4cuda3std6ranges3__45__cpo8distanceE
	.align		8
        /*00d8*/ 	.dword	_ZN31_INTERNAL_dc352e5a_4_k_cu_cubic6thrust24THRUST_300001_SM_1000_NS6system6detail10sequential3seqE
	.align		8
        /*00e0*/ 	.dword	__cudart_i2opi_d
	.align		8
        /*00e8*/ 	.dword	__cudart_sin_cos_coeffs


//--------------------- .text.cubic               --------------------------
	.section	.text.cubic,"ax",@progbits
	.align	128
        .global         cubic
        .type           cubic,@function
        .size           cubic,(.L_x_234 - cubic)
        .other          cubic,@"STO_CUDA_ENTRY STV_DEFAULT"
cubic:
.text.cubic:
[----:B------:R-:W0:Y:S01]  /*0000*/  LDC R1, c[0x0][0x37c] ;  /* 0x0000df00ff017b82 */ /* 0x000e220000000800 */
[----:B------:R-:W1:Y:S01]  /*0010*/  S2R R0, SR_CTAID.X ;  /* 0x0000000000007919 */ /* 0x000e620000002500 */
[----:B------:R-:W1:Y:S01]  /*0020*/  LDCU UR4, c[0x0][0x360] ;  /* 0x00006c00ff0477ac */ /* 0x000e620008000800 */
[----:B0-----:R-:W-:Y:S01]  /*0030*/  VIADD R1, R1, 0xffffffd8 ;  /* 0xffffffd801017836 */ /* 0x001fe20000000000 */
[----:B------:R-:W1:Y:S01]  /*0040*/  S2R R3, SR_TID.X ;  /* 0x0000000000037919 */ /* 0x000e620000002100 */
[----:B------:R-:W0:Y:S01]  /*0050*/  LDCU.64 UR6, c[0x0][0x398] ;  /* 0x00007300ff0677ac */ /* 0x000e220008000a00 */
[----:B-1----:R-:W-:-:S05]  /*0060*/  IMAD R0, R0, UR4, R3 ;  /* 0x0000000400007c24 */ /* 0x002fca000f8e0203 */
[----:B0-----:R-:W-:-:S04]  /*0070*/  ISETP.GE.U32.AND P0, PT, R0, UR6, PT ;  /* 0x0000000600007c0c */ /* 0x001fc8000bf06070 */
[----:B------:R-:W-:-:S13]  /*0080*/  ISETP.GE.AND.EX P0, PT, RZ, UR7, PT, P0 ;  /* 0x00000007ff007c0c */ /* 0x000fda000bf06300 */
[----:B------:R-:W-:Y:S05]  /*0090*/  @P0 EXIT ;  /* 0x000000000000094d */ /* 0x000fea0003800000 */
[----:B------:R-:W0:Y:S01]  /*00a0*/  LDCU.128 UR4, c[0x0][0x380] ;  /* 0x00007000ff0477ac */ /* 0x000e220008000c00 */
[----:B------:R-:W-:Y:S01]  /*00b0*/  IMAD.SHL.U32 R16, R0, 0x8, RZ ;  /* 0x0000000800107824 */ /* 0x000fe200078e00ff */
[----:B------:R-:W-:Y:S01]  /*00c0*/  SHF.R.U32.HI R2, RZ, 0x1d, R0 ;  /* 0x0000001dff027819 */ /* 0x000fe20000011600 */
[----:B------:R-:W1:Y:S01]  /*00d0*/  LDCU.64 UR8, c[0x0][0x358] ;  /* 0x00006b00ff0877ac */ /* 0x000e620008000a00 */
[----:B------:R-:W2:Y:S02]  /*00e0*/  LDCU.64 UR10, c[0x0][0x390] ;  /* 0x00007200ff0a77ac */ /* 0x000ea40008000a00 */
[----:B0-----:R-:W-:-:S04]  /*00f0*/  IADD3 R14, P0, PT, R16, UR6, RZ ;  /* 0x00000006100e7c10 */ /* 0x001fc8000ff1e0ff */
[----:B------:R-:W-:Y:S02]  /*0100*/  IADD3.X R15, PT, PT, R2, UR7, RZ, P0, !PT ;  /* 0x00000007020f7c10 */ /* 0x000fe400087fe4ff */
[----:B------:R-:W-:-:S04]  /*0110*/  IADD3 R12, P0, PT, R16, UR4, RZ ;  /* 0x00000004100c7c10 */ /* 0x000fc8000ff1e0ff */
[----:B-1----:R-:W3:Y:S01]  /*0120*/  LDG.E.64 R14, desc[UR8][R14.64] ;  /* 0x000000080e0e7981 */ /* 0x002ee2000c1e1b00 */
[----:B--2---:R-:W-:Y:S02]  /*0130*/  IADD3 R16, P1, PT, R16, UR10, RZ ;  /* 0x0000000a10107c10 */ /* 0x004fe4000ff3e0ff */
[C---:B------:R-:W-:Y:S02]  /*0140*/  IADD3.X R13, PT, PT, R2.reuse, UR5, RZ, P0, !PT ;  /* 0x00000005020d7c10 */ /* 0x040fe400087fe4ff */
[----:B------:R-:W-:-:S04]  /*0150*/  IADD3.X R17, PT, PT, R2, UR11, RZ, P1, !PT ;  /* 0x0000000b02117c10 */ /* 0x000fc80008ffe4ff */
[----:B------:R-:W5:Y:S04]  /*0160*/  LDG.E.64 R12, desc[UR8][R12.64] ;  /* 0x000000080c0c7981 */ /* 0x000f68000c1e1b00 */
[----:B------:R-:W5:Y:S01]  /*0170*/  LDG.E.64 R16, desc[UR8][R16.64] ;  /* 0x0000000810107981 */ /* 0x000f62000c1e1b00 */
[----:B------:R-:W-:Y:S01]  /*0180*/  BSSY.RECONVERGENT B0, `(.L_x_0) ;  /* 0x0000007000007945 */ /* 0x000fe20003800200 */
[----:B------:R-:W-:Y:S01]  /*0190*/  UMOV UR4, URZ ;  /* 0x000000ff00047c82 */ /* 0x000fe20008000000 */
[----:B------:R-:W-:Y:S01]  /*01a0*/  UMOV UR5, 0x40080000 ;  /* 0x4008000000057882 */ /* 0x000fe20000000000 */
[----:B---3--:R-:W-:-:S10]  /*01b0*/  DADD R6, -RZ, |R14| ;  /* 0x00000000ff067229 */ /* 0x008fd4000000050e */
[----:B------:R-:W-:Y:S01]  /*01c0*/  IMAD.MOV.U32 R8, RZ, RZ, R6 ;  /* 0x000000ffff087224 */ /* 0x000fe200078e0006 */
[----:B------:R-:W-:-:S07]  /*01d0*/  MOV R6, 0x1f0 ;  /* 0x000001f000067802 */ /* 0x000fce0000000f00 */
[----:B-----5:R-:W-:Y:S05]  /*01e0*/  CALL.REL.NOINC `($cubic$__internal_accurate_pow) ;  /* 0x0000016800307944 */ /* 0x020fea0003c00000 */
[----:B------:R-:W-:Y:S05]  /*01f0*/  BSYNC.RECONVERGENT B0 ;  /* 0x0000000000007941 */ /* 0x000fea0003800200 */
.L_x_0:
[C---:B------:R-:W-:Y:S01]  /*0200*/  DADD R4, R14.reuse, 3 ;  /* 0x400800000e047429 */ /* 0x040fe20000000000 */
[----:B------:R-:W-:Y:S01]  /*0210*/  ISETP.GE.AND P0, PT, R15, RZ, PT ;  /* 0x000000ff0f00720c */ /* 0x000fe20003f06270 */
[----:B------:R-:W-:Y:S01]  /*0220*/  DSETP.NEU.AND P1, PT, R14, RZ, PT ;  /* 0x000000ff0e00722a */ /* 0x000fe20003f2d000 */
[----:B------:R-:W-:Y:S01]  /*0230*/  BSSY.RECONVERGENT B0, `(.L_x_1) ;  /* 0x0000011000007945 */ /* 0x000fe20003800200 */
[----:B------:R-:W-:-:S06]  /*0240*/  DADD R6, -RZ, -R2 ;  /* 0x00000000ff067229 */ /* 0x000fcc0000000902 */
[----:B------:R-:W-:-:S04]  /*0250*/  LOP3.LUT R4, R5, 0x7ff00000, RZ, 0xc0, !PT ;  /* 0x7ff0000005047812 */ /* 0x000fc800078ec0ff */
[----:B------:R-:W-:Y:S02]  /*0260*/  ISETP.NE.AND P2, PT, R4, 0x7ff00000, PT ;  /* 0x7ff000000400780c */ /* 0x000fe40003f45270 */
[----:B------:R-:W-:Y:S01]  /*0270*/  FSEL R4, R6, R2, !P0 ;  /* 0x0000000206047208 */ /* 0x000fe20004000000 */
[----:B------:R-:W-:Y:S01]  /*0280*/  @!P1 IMAD.MOV.U32 R4, RZ, RZ, RZ ;  /* 0x000000ffff049224 */ /* 0x000fe200078e00ff */
[----:B------:R-:W-:Y:S01]  /*0290*/  FSEL R5, R7, R3, !P0 ;  /* 0x0000000307057208 */ /* 0x000fe20004000000 */
[----:B------:R-:W-:Y:S01]  /*02a0*/  DADD R6, -RZ, |R12| ;  /* 0x00000000ff067229 */ /* 0x000fe2000000050c */
[----:B------:R-:W-:-:S07]  /*02b0*/  @!P1 IMAD.MOV.U32 R5, RZ, RZ, R15 ;  /* 0x000000ffff059224 */ /* 0x000fce00078e000f */
[----:B------:R-:W-:Y:S05]  /*02c0*/  @P2 BRA `(.L_x_2) ;  /* 0x00000000001c2947 */ /* 0x000fea0003800000 */
[----:B------:R-:W-:-:S14]  /*02d0*/  DSETP.NAN.AND P1, PT, R14, R14, PT ;  /* 0x0000000e0e00722a */ /* 0x000fdc0003f28000 */
[----:B------:R-:W-:Y:S01]  /*02e0*/  @P1 DADD R4, R14, 3 ;  /* 0x400800000e041429 */ /* 0x000fe20000000000 */
[----:B------:R-:W-:Y:S10]  /*02f0*/  @P1 BRA `(.L_x_2) ;  /* 0x0000000000101947 */ /* 0x000ff40003800000 */
[----:B------:R-:W-:-:S14]  /*0300*/  DSETP.NEU.AND P1, PT, |R14|, +INF , PT ;  /* 0x7ff000000e00742a */ /* 0x000fdc0003f2d200 */
[----:B------:R-:W-:Y:S02]  /*0310*/  @!P1 IMAD.MOV.U32 R2, RZ, RZ, -0x100000 ;  /* 0xfff00000ff029424 */ /* 0x000fe400078e00ff */
[----:B------:R-:W-:-:S03]  /*0320*/  @!P1 IMAD.MOV.U32 R4, RZ, RZ, RZ ;  /* 0x000000ffff049224 */ /* 0x000fc600078e00ff */
[----:B------:R-:W-:-:S07]  /*0330*/  @!P1 SEL R5, R2, 0x7ff00000, !P0 ;  /* 0x7ff0000002059807 */ /* 0x000fce0004000000 */
.L_x_2:
[----:B------:R-:W-:Y:S05]  /*0340*/  BSYNC.RECONVERGENT B0 ;  /* 0x0000000000007941 */ /* 0x000fea0003800200 */
.L_x_1:
[----:B------:R-:W-:Y:S01]  /*0350*/  BSSY.RECONVERGENT B0, `(.L_x_3) ;  /* 0x0000005000007945 */ /* 0x000fe20003800200 */
[----:B------:R-:W-:Y:S01]  /*0360*/  IMAD.MOV.U32 R8, RZ, RZ, R6 ;  /* 0x000000ffff087224 */ /* 0x000fe200078e0006 */
[----:B------:R-:W-:Y:S01]  /*0370*/  MOV R6, 0x3a0 ;  /* 0x000003a000067802 */ /* 0x000fe20000000f00 */
[----:B------:R-:W-:-:S06]  /*0380*/  UMOV UR5, 0x40000000 ;  /* 0x4000000000057882 */ /* 0x000fcc0000000000 */
[----:B------:R-:W-:Y:S05]  /*0390*/  CALL.REL.NOINC `($cubic$__internal_accurate_pow) ;  /* 0x0000016400c47944 */ /* 0x000fea0003c00000 */
[----:B------:R-:W-:Y:S05]  /*03a0*/  BSYNC.RECONVERGENT B0 ;  /* 0x0000000000007941 */ /* 0x000fea0003800200 */
.L_x_3:
[C---:B------:R-:W-:Y:S01]  /*03b0*/  DADD R6, R12.reuse, 2 ;  /* 0x400000000c067429 */ /* 0x040fe20000000000 */
[----:B------:R-:W-:Y:S01]  /*03c0*/  BSSY.RECONVERGENT B0, `(.L_x_4) ;  /* 0x0000010000007945 */ /* 0x000fe20003800200 */
[----:B------:R-:W-:Y:S02]  /*03d0*/  DSETP.NEU.AND P1, PT, R12, RZ, PT ;  /* 0x000000ff0c00722a */ /* 0x000fe40003f2d000 */
[----:B------:R-:W-:Y:S02]  /*03e0*/  DADD R8, -RZ, |R14| ;  /* 0x00000000ff087229 */ /* 0x000fe4000000050e */
[----:B------:R-:W-:Y:S02]  /*03f0*/  DSETP.NEU.AND P0, PT, R14, RZ, PT ;  /* 0x000000ff0e00722a */ /* 0x000fe40003f0d000 */
[----:B------:R-:W-:Y:S02]  /*0400*/  DSETP.NEU.AND P3, PT, R12, 1, PT ;  /* 0x3ff000000c00742a */ /* 0x000fe40003f6d000 */
[----:B------:R-:W-:-:S04]  /*0410*/  LOP3.LUT R6, R7, 0x7ff00000, RZ, 0xc0, !PT ;  /* 0x7ff0000007067812 */ /* 0x000fc800078ec0ff */
[----:B------:R-:W-:Y:S01]  /*0420*/  ISETP.NE.AND P2, PT, R6, 0x7ff00000, PT ;  /* 0x7ff000000600780c */ /* 0x000fe20003f45270 */
[----:B------:R-:W-:Y:S01]  /*0430*/  IMAD.MOV.U32 R7, RZ, RZ, R9 ;  /* 0x000000ffff077224 */ /* 0x000fe200078e0009 */
[----:B------:R-:W-:-:S11]  /*0440*/  @!P1 CS2R R2, SRZ ;  /* 0x0000000000029805 */ /* 0x000fd6000001ff00 */
[----:B------:R-:W-:Y:S05]  /*0450*/  @P2 BRA `(.L_x_5) ;  /* 0x0000000000182947 */ /* 0x000fea0003800000 */
[----:B------:R-:W-:-:S14]  /*0460*/  DSETP.NAN.AND P1, PT, R12, R12, PT ;  /* 0x0000000c0c00722a */ /* 0x000fdc0003f28000 */
[----:B------:R-:W-:Y:S01]  /*0470*/  @P1 DADD R2, R12, 2 ;  /* 0x400000000c021429 */ /* 0x000fe20000000000 */
[----:B------:R-:W-:Y:S10]  /*0480*/  @P1 BRA `(.L_x_5) ;  /* 0x00000000000c1947 */ /* 0x000ff40003800000 */
[----:B------:R-:W-:-:S14]  /*0490*/  DSETP.NEU.AND P1, PT, |R12|, +INF , PT ;  /* 0x7ff000000c00742a */ /* 0x000fdc0003f2d200 */
[----:B------:R-:W-:Y:S02]  /*04a0*/  @!P1 IMAD.MOV.U32 R2, RZ, RZ, 0x0 ;  /* 0x00000000ff029424 */ /* 0x000fe400078e00ff */
[----:B------:R-:W-:-:S07]  /*04b0*/  @!P1 IMAD.MOV.U32 R3, RZ, RZ, 0x7ff00000 ;  /* 0x7ff00000ff039424 */ /* 0x000fce00078e00ff */
.L_x_5:
[----:B------:R-:W-:Y:S05]  /*04c0*/  BSYNC.RECONVERGENT B0 ;  /* 0x0000000000007941 */ /* 0x000fea0003800200 */
.L_x_4:
[----:B------:R-:W-:Y:S01]  /*04d0*/  BSSY.RECONVERGENT B0, `(.L_x_6) ;  /* 0x0000006000007945 */ /* 0x000fe20003800200 */
[----:B------:R-:W-:Y:S01]  /*04e0*/  FSEL R10, R2, RZ, P3 ;  /* 0x000000ff020a7208 */ /* 0x000fe20001800000 */
[----:B------:R-:W-:Y:S01]  /*04f0*/  UMOV UR5, 0x40000000 ;  /* 0x4000000000057882 */ /* 0x000fe20000000000 */
[----:B------:R-:W-:Y:S02]  /*0500*/  FSEL R11, R3, 1.875, P3 ;  /* 0x3ff00000030b7808 */ /* 0x000fe40001800000 */
[----:B------:R-:W-:-:S07]  /*0510*/  MOV R6, 0x530 ;  /* 0x0000053000067802 */ /* 0x000fce0000000f00 */
[----:B------:R-:W-:Y:S05]  /*0520*/  CALL.REL.NOINC `($cubic$__internal_accurate_pow) ;  /* 0x0000016400607944 */ /* 0x000fea0003c00000 */
[----:B------:R-:W-:Y:S05]  /*0530*/  BSYNC.RECONVERGENT B0 ;  /* 0x0000000000007941 */ /* 0x000fea0003800200 */
.L_x_6:
[----:B------:R-:W-:Y:S01]  /*0540*/  DADD R6, R14, 2 ;  /* 0x400000000e067429 */ /* 0x000fe20000000000 */
[----:B------:R-:W-:Y:S01]  /*0550*/  BSSY.RECONVERGENT B0, `(.L_x_7) ;  /* 0x0000010000007945 */ /* 0x000fe20003800200 */
[----:B------:R-:W-:Y:S01]  /*0560*/  DMUL R4, R4, 4 ;  /* 0x4010000004047828 */ /* 0x000fe20000000000 */
[----:B------:R-:W-:Y:S01]  /*0570*/  @!P0 CS2R R2, SRZ ;  /* 0x0000000000028805 */ /* 0x000fe2000001ff00 */
[----:B------:R-:W-:Y:S02]  /*0580*/  DSETP.NEU.AND P2, PT, R14, 1, PT ;  /* 0x3ff000000e00742a */ /* 0x000fe40003f4d000 */
[----:B------:R-:W-:-:S04]  /*0590*/  DADD R8, -RZ, |R16| ;  /* 0x00000000ff087229 */ /* 0x000fc80000000510 */
[----:B------:R-:W-:Y:S02]  /*05a0*/  LOP3.LUT R6, R7, 0x7ff00000, RZ, 0xc0, !PT ;  /* 0x7ff0000007067812 */ /* 0x000fe400078ec0ff */
[----:B------:R-:W-:Y:S02]  /*05b0*/  FSEL R7, R5, 2.25, P2 ;  /* 0x4010000005077808 */ /* 0x000fe40001000000 */
[----:B------:R-:W-:Y:S02]  /*05c0*/  ISETP.NE.AND P1, PT, R6, 0x7ff00000, PT ;  /* 0x7ff000000600780c */ /* 0x000fe40003f25270 */
[----:B------:R-:W-:-:S11]  /*05d0*/  FSEL R6, R4, RZ, P2 ;  /* 0x000000ff04067208 */ /* 0x000fd60001000000 */
[----:B------:R-:W-:Y:S05]  /*05e0*/  @P1 BRA `(.L_x_8) ;  /* 0x0000000000181947 */ /* 0x000fea0003800000 */
[----:B------:R-:W-:-:S14]  /*05f0*/  DSETP.NAN.AND P0, PT, R14, R14, PT ;  /* 0x0000000e0e00722a */ /* 0x000fdc0003f08000 */
[----:B------:R-:W-:Y:S01]  /*0600*/  @P0 DADD R2, R14, 2 ;  /* 0x400000000e020429 */ /* 0x000fe20000000000 */
[----:B------:R-:W-:Y:S10]  /*0610*/  @P0 BRA `(.L_x_8) ;  /* 0x00000000000c0947 */ /* 0x000ff40003800000 */
[----:B------:R-:W-:-:S14]  /*0620*/  DSETP.NEU.AND P0, PT, |R14|, +INF , PT ;  /* 0x7ff000000e00742a */ /* 0x000fdc0003f0d200 */
[----:B------:R-:W-:Y:S02]  /*0630*/  @!P0 IMAD.MOV.U32 R2, RZ, RZ, 0x0 ;  /* 0x00000000ff028424 */ /* 0x000fe400078e00ff */
[----:B------:R-:W-:-:S07]  /*0640*/  @!P0 IMAD.MOV.U32 R3, RZ, RZ, 0x7ff00000 ;  /* 0x7ff00000ff038424 */ /* 0x000fce00078e00ff */
.L_x_8:
[----:B------:R-:W-:Y:S05]  /*0650*/  BSYNC.RECONVERGENT B0 ;  /* 0x0000000000007941 */ /* 0x000fea0003800200 */
.L_x_7:
[----:B------:R-:W-:Y:S01]  /*0660*/  FSEL R4, R2, RZ, P2 ;  /* 0x000000ff02047208 */ /* 0x000fe20001000000 */
[----:B------:R-:W-:Y:S01]  /*0670*/  BSSY.RECONVERGENT B0, `(.L_x_9) ;  /* 0x0000007000007945 */ /* 0x000fe20003800200 */
[----:B------:R-:W-:Y:S01]  /*0680*/  FSEL R5, R3, 1.875, P2 ;  /* 0x3ff0000003057808 */ /* 0x000fe20001000000 */
[----:B------:R-:W-:-:S05]  /*0690*/  UMOV UR5, 0x40000000 ;  /* 0x4000000000057882 */ /* 0x000fca0000000000 */
[----:B------:R-:W-:Y:S01]  /*06a0*/  DFMA R4, -R10, R4, R6 ;  /* 0x000000040a04722b */ /* 0x000fe20000000106 */
[----:B------:R-:W-:Y:S01]  /*06b0*/  IMAD.MOV.U32 R7, RZ, RZ, R9 ;  /* 0x000000ffff077224 */ /* 0x000fe200078e0009 */
[----:B------:R-:W-:-:S09]  /*06c0*/  MOV R6, 0x6e0 ;  /* 0x000006e000067802 */ /* 0x000fd20000000f00 */
[----:B------:R-:W-:Y:S05]  /*06d0*/  CALL.REL.NOINC `($cubic$__internal_accurate_pow) ;  /* 0x0000016000f47944 */ /* 0x000fea0003c00000 */
[----:B------:R-:W-:Y:S05]  /*06e0*/  BSYNC.RECONVERGENT B0 ;  /* 0x0000000000007941 */ /* 0x000fea0003800200 */
.L_x_9:
[C---:B------:R-:W-:Y:S01]  /*06f0*/  DADD R6, R16.reuse, 2 ;  /* 0x4000000010067429 */ /* 0x040fe20000000000 */
[----:B------:R-:W-:Y:S01]  /*0700*/  BSSY.RECONVERGENT B0, `(.L_x_10) ;  /* 0x000000e000007945 */ /* 0x000fe20003800200 */
[----:B------:R-:W-:Y:S02]  /*0710*/  DSETP.NEU.AND P0, PT, R16, RZ, PT ;  /* 0x000000ff1000722a */ /* 0x000fe40003f0d000 */
[----:B------:R-:W-:-:S06]  /*0720*/  DMUL R8, R12, -18 ;  /* 0xc03200000c087828 */ /* 0x000fcc0000000000 */
[----:B------:R-:W-:Y:S02]  /*0730*/  LOP3.LUT R6, R7, 0x7ff00000, RZ, 0xc0, !PT ;  /* 0x7ff0000007067812 */ /* 0x000fe400078ec0ff */
[----:B------:R-:W-:Y:S02]  /*0740*/  DMUL R8, R14, R8 ;  /* 0x000000080e087228 */ /* 0x000fe40000000000 */
[----:B------:R-:W-:Y:S02]  /*0750*/  ISETP.NE.AND P1, PT, R6, 0x7ff00000, PT ;  /* 0x7ff000000600780c */ /* 0x000fe40003f25270 */
        /* <DEDUP_REMOVED lines=8> */
.L_x_11:
[----:B------:R-:W-:Y:S05]  /*07e0*/  BSYNC.RECONVERGENT B0 ;  /* 0x0000000000007941 */ /* 0x000fea0003800200 */
.L_x_10:
[----:B------:R-:W-:Y:S01]  /*07f0*/  DMUL R2, R2, 27 ;  /* 0x403b000002027828 */ /* 0x000fe20000000000 */
[----:B------:R-:W-:Y:S01]  /*0800*/  BSSY.RECONVERGENT B0, `(.L_x_12) ;  /* 0x000000d000007945 */ /* 0x000fe20003800200 */
[C---:B------:R-:W-:Y:S01]  /*0810*/  DSETP.NEU.AND P0, PT, R16.reuse, 1, PT ;  /* 0x3ff000001000742a */ /* 0x040fe20003f0d000 */
[----:B------:R-:W-:Y:S01]  /*0820*/  ISETP.GE.AND P1, PT, R13, RZ, PT ;  /* 0x000000ff0d00720c */ /* 0x000fe20003f26270 */
[----:B------:R-:W-:Y:S01]  /*0830*/  DADD R6, -RZ, |R12| ;  /* 0x00000000ff067229 */ /* 0x000fe2000000050c */
[----:B------:R-:W-:Y:S01]  /*0840*/  UMOV UR5, 0x40080000 ;  /* 0x4008000000057882 */ /* 0x000fe20000000000 */
[----:B------:R-:W-:-:S04]  /*0850*/  DFMA R4, R16, R8, R4 ;  /* 0x000000081004722b */ /* 0x000fc80000000004 */
[----:B------:R-:W-:Y:S02]  /*0860*/  FSEL R2, R2, RZ, P0 ;  /* 0x000000ff02027208 */ /* 0x000fe40000000000 */
[----:B------:R-:W-:Y:S01]  /*0870*/  FSEL R3, R3, 2.921875, P0 ;  /* 0x403b000003037808 */ /* 0x000fe20000000000 */
[----:B------:R-:W-:Y:S01]  /*0880*/  DSETP.NEU.AND P0, PT, R12, RZ, PT ;  /* 0x000000ff0c00722a */ /* 0x000fe20003f0d000 */
[----:B------:R-:W-:Y:S01]  /*0890*/  IMAD.MOV.U32 R8, RZ, RZ, R6 ;  /* 0x000000ffff087224 */ /* 0x000fe200078e0006 */
[----:B------:R-:W-:-:S03]  /*08a0*/  MOV R6, 0x8d0 ;  /* 0x000008d000067802 */ /* 0x000fc60000000f00 */
[----:B------:R-:W-:-:S11]  /*08b0*/  DADD R4, R4, R2 ;  /* 0x0000000004047229 */ /* 0x000fd60000000002 */
[----:B------:R-:W-:Y:S05]  /*08c0*/  CALL.REL.NOINC `($cubic$__internal_accurate_pow) ;  /* 0x0000016000787944 */ /* 0x000fea0003c00000 */
[----:B------:R-:W-:Y:S05]  /*08d0*/  BSYNC.RECONVERGENT B0 ;  /* 0x0000000000007941 */ /* 0x000fea0003800200 */
.L_x_12:
[----:B------:R-:W-:Y:S01]  /*08e0*/  DADD R6, R12, 3 ;  /* 0x400800000c067429 */ /* 0x000fe20000000000 */
[----:B------:R-:W-:Y:S01]  /*08f0*/  BSSY.RECONVERGENT B0, `(.L_x_13) ;  /* 0x0000011000007945 */ /* 0x000fe20003800200 */
[----:B------:R-:W-:-:S08]  /*0900*/  DADD R8, -RZ, -R2 ;  /* 0x00000000ff087229 */ /* 0x000fd00000000902 */
[----:B------:R-:W-:Y:S02]  /*0910*/  LOP3.LUT R6, R7, 0x7ff00000, RZ, 0xc0, !PT ;  /* 0x7ff0000007067812 */ /* 0x000fe400078ec0ff */
[----:B------:R-:W-:Y:S01]  /*0920*/  FSEL R2, R8, R2, !P1 ;  /* 0x0000000208027208 */ /* 0x000fe20004800000 */
[----:B------:R-:W-:Y:S01]  /*0930*/  @!P0 IMAD.MOV.U32 R2, RZ, RZ, RZ ;  /* 0x000000ffff028224 */ /* 0x000fe200078e00ff */
[----:B------:R-:W-:Y:S02]  /*0940*/  ISETP.NE.AND P2, PT, R6, 0x7ff00000, PT ;  /* 0x7ff000000600780c */ /* 0x000fe40003f45270 */
[----:B------:R-:W-:Y:S01]  /*0950*/  FSEL R3, R9, R3, !P1 ;  /* 0x0000000309037208 */ /* 0x000fe20004800000 */
[----:B------:R-:W-:-:S10]  /*0960*/  @!P0 IMAD.MOV.U32 R3, RZ, RZ, R13 ;  /* 0x000000ffff038224 */ /* 0x000fd400078e000d */
[----:B------:R-:W-:Y:S05]  /*0970*/  @P2 BRA `(.L_x_14) ;  /* 0x0000000000202947 */ /* 0x000fea0003800000 */
[----:B------:R-:W-:-:S14]  /*0980*/  DSETP.NAN.AND P0, PT, R12, R12, PT ;  /* 0x0000000c0c00722a */ /* 0x000fdc0003f08000 */
[----:B------:R-:W-:Y:S01]  /*0990*/  @P0 DADD R2, R12, 3 ;  /* 0x400800000c020429 */ /* 0x000fe20000000000 */
[----:B------:R-:W-:Y:S10]  /*09a0*/  @P0 BRA `(.L_x_14) ;  /* 0x0000000000140947 */ /* 0x000ff40003800000 */
[----:B------:R-:W-:-:S14]  /*09b0*/  DSETP.NEU.AND P0, PT, |R12|, +INF , PT ;  /* 0x7ff000000c00742a */ /* 0x000fdc0003f0d200 */
[----:B------:R-:W-:Y:S01]  /*09c0*/  @!P0 IMAD.MOV.U32 R6, RZ, RZ, -0x100000 ;  /* 0xfff00000ff068424 */ /* 0x000fe200078e00ff */
[----:B------:R-:W-:Y:S01]  /*09d0*/  @!P0 ISETP.GE.AND P1, PT, R13, RZ, PT ;  /* 0x000000ff0d00820c */ /* 0x000fe20003f26270 */
[----:B------:R-:W-:-:S03]  /*09e0*/  @!P0 IMAD.MOV.U32 R2, RZ, RZ, RZ ;  /* 0x000000ffff028224 */ /* 0x000fc600078e00ff */
[----:B------:R-:W-:-:S09]  /*09f0*/  @!P0 SEL R3, R6, 0x7ff00000, !P1 ;  /* 0x7ff0000006038807 */ /* 0x000fd20004800000 */
.L_x_14:
[----:B------:R-:W-:Y:S05]  /*0a00*/  BSYNC.RECONVERGENT B0 ;  /* 0x0000000000007941 */ /* 0x000fea0003800200 */
.L_x_13:
[----:B------:R-:W-:Y:S01]  /*0a10*/  DMUL R2, R2, 4 ;  /* 0x4010000002027828 */ /* 0x000fe20000000000 */
[----:B------:R-:W-:Y:S01]  /*0a20*/  BSSY.RECONVERGENT B0, `(.L_x_15) ;  /* 0x0000074000007945 */ /* 0x000fe20003800200 */
[----:B------:R-:W-:Y:S01]  /*0a30*/  DSETP.NEU.AND P0, PT, R12, 1, PT ;  /* 0x3ff000000c00742a */ /* 0x000fe20003f0d000 */
[----:B------:R-:W-:Y:S02]  /*0a40*/  CS2R R26, SRZ ;  /* 0x00000000001a7805 */ /* 0x000fe4000001ff00 */
[----:B------:R-:W-:-:S05]  /*0a50*/  CS2R R24, SRZ ;  /* 0x0000000000187805 */ /* 0x000fca000001ff00 */
[----:B------:R-:W-:Y:S02]  /*0a60*/  FSEL R2, R2, RZ, P0 ;  /* 0x000000ff02027208 */ /* 0x000fe40000000000 */
[----:B------:R-:W-:-:S06]  /*0a70*/  FSEL R3, R3, 2.25, P0 ;  /* 0x4010000003037808 */ /* 0x000fcc0000000000 */
[----:B------:R-:W-:-:S08]  /*0a80*/  DFMA R4, R16, R2, R4 ;  /* 0x000000021004722b */ /* 0x000fd00000000004 */
[----:B------:R-:W-:-:S08]  /*0a90*/  DMUL R6, R4, 3 ;  /* 0x4008000004067828 */ /* 0x000fd00000000000 */
[----:B------:R-:W-:-:S14]  /*0aa0*/  DSETP.NEU.AND P0, PT, R6, RZ, PT ;  /* 0x000000ff0600722a */ /* 0x000fdc0003f0d000 */
[----:B------:R-:W-:Y:S05]  /*0ab0*/  @!P0 BRA `(.L_x_16) ;  /* 0x0000000400a88947 */ /* 0x000fea0003800000 */
[----:B------:R-:W-:Y:S01]  /*0ac0*/  DSETP.NAN.AND P0, PT, R6, R6, PT ;  /* 0x000000060600722a */ /* 0x000fe20003f08000 */
[----:B------:R-:W-:Y:S02]  /*0ad0*/  IMAD.MOV.U32 R24, RZ, RZ, 0x0 ;  /* 0x00000000ff187424 */ /* 0x000fe400078e00ff */
[----:B------:R-:W-:Y:S02]  /*0ae0*/  IMAD.MOV.U32 R25, RZ, RZ, 0x7ff80000 ;  /* 0x7ff80000ff197424 */ /* 0x000fe400078e00ff */
[----:B------:R-:W-:Y:S02]  /*0af0*/  IMAD.MOV.U32 R26, RZ, RZ, R6 ;  /* 0x000000ffff1a7224 */ /* 0x000fe400078e0006 */
[----:B------:R-:W-:-:S07]  /*0b00*/  IMAD.MOV.U32 R27, RZ, RZ, R7 ;  /* 0x000000ffff1b7224 */ /* 0x000fce00078e0007 */
[----:B------:R-:W-:Y:S05]  /*0b10*/  @P0 BRA `(.L_x_16) ;  /* 0x0000000400900947 */ /* 0x000fea0003800000 */
[----:B------:R-:W-:-:S14]  /*0b20*/  DSETP.NEU.AND P1, PT, |R6|, +INF , PT ;  /* 0x7ff000000600742a */ /* 0x000fdc0003f2d200 */
[----:B------:R-:W-:Y:S01]  /*0b30*/  @!P1 ISETP.GT.AND P0, PT, R7, -0x1, PT ;  /* 0xffffffff0700980c */ /* 0x000fe20003f04270 */
[----:B------:R-:W-:-:S03]  /*0b40*/  @!P1 IMAD.MOV.U32 R24, RZ, RZ, RZ ;  /* 0x000000ffff189224 */ /* 0x000fc600078e00ff */
[----:B------:R-:W-:Y:S02]  /*0b50*/  @!P1 FSEL R26, R6, RZ, P0 ;  /* 0x000000ff061a9208 */ /* 0x000fe40000000000 */
[----:B------:R-:W-:Y:S02]  /*0b60*/  @!P1 FSEL R27, R7, RZ, P0 ;  /* 0x000000ff071b9208 */ /* 0x000fe40000000000 */
[----:B------:R-:W-:Y:S01]  /*0b70*/  @!P1 FSEL R25, RZ, +QNAN , P0 ;  /* 0x7ff00000ff199808 */ /* 0x000fe20000000000 */
[----:B------:R-:W-:Y:S06]  /*0b80*/  @!P1 BRA `(.L_x_16) ;  /* 0x0000000400749947 */ /* 0x000fec0003800000 */
[----:B------:R-:W-:Y:S01]  /*0b90*/  UMOV UR4, 0x99fcef32 ;  /* 0x99fcef3200047882 */ /* 0x000fe20000000000 */
[----:B------:R-:W-:Y:S01]  /*0ba0*/  UMOV UR5, 0x7fda8279 ;  /* 0x7fda827900057882 */ /* 0x000fe20000000000 */
[----:B------:R-:W-:Y:S01]  /*0bb0*/  BSSY.RECONVERGENT B2, `(.L_x_17) ;  /* 0x0000051000027945 */ /* 0x000fe20003800200 */
[----:B------:R-:W-:-:S14]  /*0bc0*/  DSETP.GE.AND P1, PT, |R6|, UR4, PT ;  /* 0x0000000406007e2a */ /* 0x000fdc000bf26200 */
[C---:B------:R-:W-:Y:S02]  /*0bd0*/  @!P1 DMUL R2, R6.reuse, 4 ;  /* 0x4010000006029828 */ /* 0x040fe40000000000 */
[C---:B------:R-:W-:Y:S02]  /*0be0*/  @!P1 DSETP.GTU.AND P0, PT, |R6|.reuse, 4.4501477170144027662e-308, PT ;  /* 0x002000000600942a */ /* 0x040fe40003f0c200 */
[----:B------:R-:W-:-:S06]  /*0bf0*/  @P1 DMUL R4, R6, 0.25 ;  /* 0x3fd0000006041828 */ /* 0x000fcc0000000000 */
[----:B------:R-:W-:Y:S01]  /*0c00*/  @!P1 FSEL R4, R6, R2, P0 ;  /* 0x0000000206049208 */ /* 0x000fe20000000000 */
[----:B------:R-:W-:Y:S01]  /*0c10*/  @P1 IMAD.MOV.U32 R2, RZ, RZ, 0x1 ;  /* 0x00000001ff021424 */ /* 0x000fe200078e00ff */
[----:B------:R-:W-:Y:S02]  /*0c20*/  @!P1 FSEL R5, R7, R3, P0 ;  /* 0x0000000307059208 */ /* 0x000fe40000000000 */
[----:B------:R-:W-:-:S04]  /*0c30*/  @!P1 SEL R2, RZ, 0x2, P0 ;  /* 0x00000002ff029807 */ /* 0x000fc80000000000 */
[----:B------:R-:W-:-:S14]  /*0c40*/  DSETP.GE.AND P2, PT, R4, RZ, PT ;  /* 0x000000ff0400722a */ /* 0x000fdc0003f46000 */
[----:B------:R-:W-:Y:S05]  /*0c50*/  @!P2 BRA `(.L_x_18) ;  /* 0x000000000090a947 */ /* 0x000fea0003800000 */
[----:B------:R-:W-:Y:S01]  /*0c60*/  DADD R4, R4, |R4| ;  /* 0x0000000004047229 */ /* 0x000fe20000000404 */
[----:B------:R-:W-:Y:S01]  /*0c70*/  IMAD.MOV.U32 R8, RZ, RZ, 0x0 ;  /* 0x00000000ff087424 */ /* 0x000fe200078e00ff */
[----:B------:R-:W-:Y:S01]  /*0c80*/  BSSY.RECONVERGENT B1, `(.L_x_19) ;  /* 0x0000019000017945 */ /* 0x000fe20003800200 */
[----:B------:R-:W-:-:S05]  /*0c90*/  IMAD.MOV.U32 R9, RZ, RZ, 0x3fd80000 ;  /* 0x3fd80000ff097424 */ /* 0x000fca00078e00ff */
[----:B------:R-:W-:-:S06]  /*0ca0*/  DMUL R18, R4, 0.5 ;  /* 0x3fe0000004127828 */ /* 0x000fcc0000000000 */
[----:B------:R-:W0:Y:S04]  /*0cb0*/  MUFU.RSQ64H R5, R19 ;  /* 0x0000001300057308 */ /* 0x000e280000001c00 */
[----:B------:R-:W-:-:S05]  /*0cc0*/  VIADD R4, R19, 0xfcb00000 ;  /* 0xfcb0000013047836 */ /* 0x000fca0000000000 */
[----:B------:R-:W-:Y:S01]  /*0cd0*/  ISETP.GE.U32.AND P0, PT, R4, 0x7ca00000, PT ;  /* 0x7ca000000400780c */ /* 0x000fe20003f06070 */
[----:B0-----:R-:W-:-:S08]  /*0ce0*/  DMUL R6, R4, R4 ;  /* 0x0000000404067228 */ /* 0x001fd00000000000 */
[----:B------:R-:W-:-:S08]  /*0cf0*/  DFMA R6, R18, -R6, 1 ;  /* 0x3ff000001206742b */ /* 0x000fd00000000806 */
[----:B------:R-:W-:Y:S02]  /*0d00*/  DFMA R8, R6, R8, 0.5 ;  /* 0x3fe000000608742b */ /* 0x000fe40000000008 */
[----:B------:R-:W-:-:S08]  /*0d10*/  DMUL R6, R4, R6 ;  /* 0x0000000604067228 */ /* 0x000fd00000000000 */
[----:B------:R-:W-:-:S08]  /*0d20*/  DFMA R8, R8, R6, R4 ;  /* 0x000000060808722b */ /* 0x000fd00000000004 */
[----:B------:R-:W-:Y:S02]  /*0d30*/  DMUL R20, R18, R8 ;  /* 0x0000000812147228 */ /* 0x000fe40000000000 */
[----:B------:R-:W-:Y:S02]  /*0d40*/  VIADD R7, R9, 0xfff00000 ;  /* 0xfff0000009077836 */ /* 0x000fe40000000000 */
[----:B------:R-:W-:-:S04]  /*0d50*/  IMAD.MOV.U32 R6, RZ, RZ, R8 ;  /* 0x000000ffff067224 */ /* 0x000fc800078e0008 */
[----:B------:R-:W-:-:S08]  /*0d60*/  DFMA R22, R20, -R20, R18 ;  /* 0x800000141416722b */ /* 0x000fd00000000012 */
[----:B------:R-:W-:Y:S01]  /*0d70*/  DFMA R26, R22, R6, R20 ;  /* 0x00000006161a722b */ /* 0x000fe20000000014 */
[----:B------:R-:W-:Y:S10]  /*0d80*/  @!P0 BRA `(.L_x_20) ;  /* 0x0000000000208947 */ /* 0x000ff40003800000 */
[----:B------:R-:W-:Y:S02]  /*0d90*/  IMAD.MOV.U32 R24, RZ, RZ, R20 ;  /* 0x000000ffff187224 */ /* 0x000fe400078e0014 */
[----:B------:R-:W-:Y:S01]  /*0da0*/  IMAD.MOV.U32 R3, RZ, RZ, R4 ;  /* 0x000000ffff037224 */ /* 0x000fe200078e0004 */
[----:B------:R-:W-:Y:S01]  /*0db0*/  MOV R4, 0xdf0 ;  /* 0x00000df000047802 */ /* 0x000fe20000000f00 */
[----:B------:R-:W-:Y:S02]  /*0dc0*/  IMAD.MOV.U32 R5, RZ, RZ, R8 ;  /* 0x000000ffff057224 */ /* 0x000fe400078e0008 */
[----:B------:R-:W-:-:S07]  /*0dd0*/  IMAD.MOV.U32 R20, RZ, RZ, R7 ;  /* 0x000000ffff147224 */ /* 0x000fce00078e0007 */
[----:B------:R-:W-:Y:S05]  /*0de0*/  CALL.REL.NOINC `($__internal_2_$__cuda_sm20_dsqrt_rn_f64_mediumpath_v1) ;  /* 0x0000015800707944 */ /* 0x000fea0003c00000 */
[----:B------:R-:W-:Y:S02]  /*0df0*/  IMAD.MOV.U32 R26, RZ, RZ, R24 ;  /* 0x000000ffff1a7224 */ /* 0x000fe400078e0018 */
[----:B------:R-:W-:-:S07]  /*0e00*/  IMAD.MOV.U32 R27, RZ, RZ, R25 ;  /* 0x000000ffff1b7224 */ /* 0x000fce00078e0019 */
.L_x_20:
[----:B------:R-:W-:Y:S05]  /*0e10*/  BSYNC.RECONVERGENT B1 ;  /* 0x0000000000017941 */ /* 0x000fea0003800200 */
.L_x_19:
[----:B------:R-:W-:Y:S01]  /*0e20*/  DADD R22, R26, R26 ;  /* 0x000000001a167229 */ /* 0x000fe2000000001a */
[----:B------:R-:W-:Y:S01]  /*0e30*/  IMAD.MOV.U32 R6, RZ, RZ, RZ ;  /* 0x000000ffff067224 */ /* 0x000fe200078e00ff */
[----:B------:R-:W-:Y:S01]  /*0e40*/  MOV R4, 0xe70 ;  /* 0x00000e7000047802 */ /* 0x000fe20000000f00 */
[----:B------:R-:W-:-:S08]  /*0e50*/  IMAD.MOV.U32 R5, RZ, RZ, RZ ;  /* 0x000000ffff057224 */ /* 0x000fd000078e00ff */
[----:B------:R-:W-:Y:S05]  /*0e60*/  CALL.REL.NOINC `($__internal_1_$__cuda_sm20_div_rn_f64_full) ;  /* 0x0000015000c07944 */ /* 0x000fea0003c00000 */
[----:B------:R-:W-:Y:S02]  /*0e70*/  IMAD.MOV.U32 R24, RZ, RZ, R6 ;  /* 0x000000ffff187224 */ /* 0x000fe400078e0006 */
[----:B------:R-:W-:Y:S01]  /*0e80*/  IMAD.MOV.U32 R25, RZ, RZ, R5 ;  /* 0x000000ffff197224 */ /* 0x000fe200078e0005 */
[----:B------:R-:W-:Y:S06]  /*0e90*/  BRA `(.L_x_21) ;  /* 0x0000000000887947 */ /* 0x000fec0003800000 */
.L_x_18:
[----:B------:R-:W-:Y:S01]  /*0ea0*/  DADD R4, |R4|, -R4 ;  /* 0x0000000004047229 */ /* 0x000fe20000000a04 */
        /* <DEDUP_REMOVED lines=24> */
.L_x_23:
[----:B------:R-:W-:Y:S05]  /*1030*/  BSYNC.RECONVERGENT B1 ;  /* 0x0000000000017941 */ /* 0x000fea0003800200 */
.L_x_22:
[----:B------:R-:W-:Y:S01]  /*1040*/  DADD R22, R24, R24 ;  /* 0x0000000018167229 */ /* 0x000fe20000000018 */
[----:B------:R-:W-:Y:S01]  /*1050*/  IMAD.MOV.U32 R6, RZ, RZ, RZ ;  /* 0x000000ffff067224 */ /* 0x000fe200078e00ff */
[----:B------:R-:W-:Y:S01]  /*1060*/  MOV R4, 0x1090 ;  /* 0x0000109000047802 */ /* 0x000fe20000000f00 */
[----:B------:R-:W-:-:S08]  /*1070*/  IMAD.MOV.U32 R5, RZ, RZ, RZ ;  /* 0x000000ffff057224 */ /* 0x000fd000078e00ff */
[----:B------:R-:W-:Y:S05]  /*1080*/  CALL.REL.NOINC `($__internal_1_$__cuda_sm20_div_rn_f64_full) ;  /* 0x0000015000387944 */ /* 0x000fea0003c00000 */
[----:B------:R-:W-:Y:S01]  /*1090*/  DADD R24, -RZ, |R24| ;  /* 0x00000000ff187229 */ /* 0x000fe20000000518 */
[----:B------:R-:W-:Y:S02]  /*10a0*/  IMAD.MOV.U32 R26, RZ, RZ, R6 ;  /* 0x000000ffff1a7224 */ /* 0x000fe400078e0006 */
[----:B------:R-:W-:-:S08]  /*10b0*/  IMAD.MOV.U32 R27, RZ, RZ, R5 ;  /* 0x000000ffff1b7224 */ /* 0x000fd000078e0005 */
.L_x_21:
[----:B------:R-:W-:Y:S05]  /*10c0*/  BSYNC.RECONVERGENT B2 ;  /* 0x0000000000027941 */ /* 0x000fea0003800200 */
.L_x_17:
[----:B------:R-:W-:-:S13]  /*10d0*/  ISETP.NE.AND P0, PT, R2, 0x2, PT ;  /* 0x000000020200780c */ /* 0x000fda0003f05270 */
[----:B------:R-:W-:Y:S05]  /*10e0*/  @!P0 BRA `(.L_x_24) ;  /* 0x0000000000148947 */ /* 0x000fea0003800000 */
[----:B------:R-:W-:-:S13]  /*10f0*/  ISETP.NE.AND P0, PT, R2, 0x1, PT ;  /* 0x000000010200780c */ /* 0x000fda0003f05270 */
[----:B------:R-:W-:Y:S05]  /*1100*/  @P0 BRA `(.L_x_16) ;  /* 0x0000000000140947 */ /* 0x000fea0003800000 */
[----:B------:R-:W-:Y:S02]  /*1110*/  DADD R26, R26, R26 ;  /* 0x000000001a1a7229 */ /* 0x000fe4000000001a */
[----:B------:R-:W-:Y:S01]  /*1120*/  DADD R24, R24, R24 ;  /* 0x0000000018187229 */ /* 0x000fe20000000018 */
[----:B------:R-:W-:Y:S10]  /*1130*/  BRA `(.L_x_16) ;  /* 0x0000000000087947 */ /* 0x000ff40003800000 */
.L_x_24:
[----:B------:R-:W-:Y:S02]  /*1140*/  DMUL R26, R26, 0.5 ;  /* 0x3fe000001a1a7828 */ /* 0x000fe40000000000 */
[----:B------:R-:W-:-:S11]  /*1150*/  DMUL R24, R24, 0.5 ;  /* 0x3fe0000018187828 */ /* 0x000fd60000000000 */
.L_x_16:
[----:B------:R-:W-:Y:S05]  /*1160*/  BSYNC.RECONVERGENT B0 ;  /* 0x0000000000007941 */ /* 0x000fea0003800200 */
.L_x_15:
[----:B------:R-:W0:Y:S01]  /*1170*/  MUFU.RCP64H R7, 54 ;  /* 0x404b000000077908 */ /* 0x000e220000001800 */
[----:B------:R-:W-:Y:S01]  /*1180*/  IMAD.MOV.U32 R18, RZ, RZ, 0x0 ;  /* 0x00000000ff127424 */ /* 0x000fe200078e00ff */
[----:B------:R-:W-:Y:S01]  /*1190*/  DMUL R16, R16, -27 ;  /* 0xc03b000010107828 */ /* 0x000fe20000000000 */
[----:B------:R-:W-:Y:S01]  /*11a0*/  IMAD.MOV.U32 R19, RZ, RZ, 0x404b0000 ;  /* 0x404b0000ff137424 */ /* 0x000fe200078e00ff */
[----:B------:R-:W-:Y:S01]  /*11b0*/  DMUL R4, R12, 9 ;  /* 0x402200000c047828 */ /* 0x000fe20000000000 */
[----:B------:R-:W-:Y:S01]  /*11c0*/  IMAD.MOV.U32 R6, RZ, RZ, 0x1 ;  /* 0x00000001ff067424 */ /* 0x000fe200078e00ff */
[----:B------:R-:W-:Y:S06]  /*11d0*/  BSSY.RECONVERGENT B0, `(.L_x_25) ;  /* 0x0000018000007945 */ /* 0x000fec0003800200 */
[----:B------:R-:W-:-:S02]  /*11e0*/  DFMA R4, R14, R4, R16 ;  /* 0x000000040e04722b */ /* 0x000fc40000000010 */
[----:B0-----:R-:W-:-:S08]  /*11f0*/  DFMA R2, R6, -R18, 1 ;  /* 0x3ff000000602742b */ /* 0x001fd00000000812 */
[----:B------:R-:W-:Y:S02]  /*1200*/  DFMA R8, R2, R2, R2 ;  /* 0x000000020208722b */ /* 0x000fe40000000002 */
[----:B------:R-:W-:-:S06]  /*1210*/  DADD R2, R12, R12 ;  /* 0x000000000c027229 */ /* 0x000fcc000000000c */
[----:B------:R-:W-:Y:S02]  /*1220*/  DFMA R8, R6, R8, R6 ;  /* 0x000000080608722b */ /* 0x000fe40000000006 */
[----:B------:R-:W-:-:S06]  /*1230*/  DMUL R2, R12, R2 ;  /* 0x000000020c027228 */ /* 0x000fcc0000000000 */
[----:B------:R-:W-:Y:S02]  /*1240*/  DFMA R6, R8, -R18, 1 ;  /* 0x3ff000000806742b */ /* 0x000fe40000000812 */
[----:B------:R-:W-:-:S06]  /*1250*/  DFMA R4, -R12, R2, R4 ;  /* 0x000000020c04722b */ /* 0x000fcc0000000104 */
[----:B------:R-:W-:-:S04]  /*1260*/  DFMA R6, R8, R6, R8 ;  /* 0x000000060806722b */ /* 0x000fc80000000008 */
[----:B------:R-:W-:-:S04]  /*1270*/  FSETP.GEU.AND P1, PT, |R5|, 6.5827683646048100446e-37, PT ;  /* 0x036000000500780b */ /* 0x000fc80003f2e200 */
[----:B------:R-:W-:-:S08]  /*1280*/  DMUL R18, R4, R6 ;  /* 0x0000000604127228 */ /* 0x000fd00000000000 */
[----:B------:R-:W-:-:S08]  /*1290*/  DFMA R2, R18, -54, R4 ;  /* 0xc04b00001202782b */ /* 0x000fd00000000004 */
[----:B------:R-:W-:-:S10]  /*12a0*/  DFMA R18, R6, R2, R18 ;  /* 0x000000020612722b */ /* 0x000fd40000000012 */
[----:B------:R-:W-:-:S05]  /*12b0*/  FFMA R2, RZ, 3.171875, R19 ;  /* 0x404b0000ff027823 */ /* 0x000fca0000000013 */
[----:B------:R-:W-:-:S13]  /*12c0*/  FSETP.GT.AND P0, PT, |R2|, 1.469367938527859385e-39, PT ;  /* 0x001000000200780b */ /* 0x000fda0003f04200 */
[----:B------:R-:W-:Y:S05]  /*12d0*/  @P0 BRA P1, `(.L_x_26) ;  /* 0x00000000001c0947 */ /* 0x000fea0000800000 */
[----:B------:R-:W-:Y:S01]  /*12e0*/  IMAD.MOV.U32 R6, RZ, RZ, R4 ;  /* 0x000000ffff067224 */ /* 0x000fe200078e0004 */
[----:B------:R-:W-:Y:S01]  /*12f0*/  MOV R4, 0x1330 ;  /* 0x0000133000047802 */ /* 0x000fe20000000f00 */
[----:B------:R-:W-:Y:S02]  /*1300*/  IMAD.MOV.U32 R22, RZ, RZ, RZ ;  /* 0x000000ffff167224 */ /* 0x000fe400078e00ff */
[----:B------:R-:W-:-:S07]  /*1310*/  IMAD.MOV.U32 R23, RZ, RZ, 0x404b0000 ;  /* 0x404b0000ff177424 */ /* 0x000fce00078e00ff */
[----:B------:R-:W-:Y:S05]  /*1320*/  CALL.REL.NOINC `($__internal_1_$__cuda_sm20_div_rn_f64_full) ;  /* 0x0000014c00907944 */ /* 0x000fea0003c00000 */
[----:B------:R-:W-:Y:S02]  /*1330*/  IMAD.MOV.U32 R18, RZ, RZ, R6 ;  /* 0x000000ffff127224 */ /* 0x000fe400078e0006 */
[----:B------:R-:W-:-:S07]  /*1340*/  IMAD.MOV.U32 R19, RZ, RZ, R5 ;  /* 0x000000ffff137224 */ /* 0x000fce00078e0005 */
.L_x_26:
[----:B------:R-:W-:Y:S05]  /*1350*/  BSYNC.RECONVERGENT B0 ;  /* 0x0000000000007941 */ /* 0x000fea0003800200 */
.L_x_25:
[----:B------:R-:W0:Y:S01]  /*1360*/  MUFU.RCP64H R3, 18 ;  /* 0x4032000000037908 */ /* 0x000e220000001800 */
[----:B------:R-:W-:Y:S01]  /*1370*/  IMAD.MOV.U32 R6, RZ, RZ, 0x0 ;  /* 0x00000000ff067424 */ /* 0x000fe200078e00ff */
[----:B------:R-:W-:Y:S01]  /*1380*/  FSETP.GEU.AND P1, PT, |R27|, 6.5827683646048100446e-37, PT ;  /* 0x036000001b00780b */ /* 0x000fe20003f2e200 */
[----:B------:R-:W-:Y:S01]  /*1390*/  IMAD.MOV.U32 R7, RZ, RZ, 0x40320000 ;  /* 0x40320000ff077424 */ /* 0x000fe200078e00ff */
[----:B------:R-:W-:Y:S01]  /*13a0*/  BSSY.RECONVERGENT B0, `(.L_x_27) ;  /* 0x0000015000007945 */ /* 0x000fe20003800200 */
[----:B------:R-:W-:-:S06]  /*13b0*/  IMAD.MOV.U32 R2, RZ, RZ, 0x1 ;  /* 0x00000001ff027424 */ /* 0x000fcc00078e00ff */
[----:B0-----:R-:W-:-:S08]  /*13c0*/  DFMA R4, R2, -R6, 1 ;  /* 0x3ff000000204742b */ /* 0x001fd00000000806 */
[----:B------:R-:W-:-:S08]  /*13d0*/  DFMA R4, R4, R4, R4 ;  /* 0x000000040404722b */ /* 0x000fd00000000004 */
[----:B------:R-:W-:-:S08]  /*13e0*/  DFMA R4, R2, R4, R2 ;  /* 0x000000040204722b */ /* 0x000fd00000000002 */
[----:B------:R-:W-:-:S08]  /*13f0*/  DFMA R2, R4, -R6, 1 ;  /* 0x3ff000000402742b */ /* 0x000fd00000000806 */
[----:B------:R-:W-:-:S08]  /*1400*/  DFMA R2, R4, R2, R4 ;  /* 0x000000020402722b */ /* 0x000fd00000000004 */
[----:B------:R-:W-:-:S08]  /*1410*/  DMUL R16, R2, R26 ;  /* 0x0000001a02107228 */ /* 0x000fd00000000000 */
[----:B------:R-:W-:-:S08]  /*1420*/  DFMA R4, R16, -18, R26 ;  /* 0xc03200001004782b */ /* 0x000fd0000000001a */
[----:B------:R-:W-:-:S10]  /*1430*/  DFMA R16, R2, R4, R16 ;  /* 0x000000040210722b */ /* 0x000fd40000000010 */
[----:B------:R-:W-:-:S05]  /*1440*/  FFMA R2, RZ, 2.78125, R17 ;  /* 0x40320000ff027823 */ /* 0x000fca0000000011 */
[----:B------:R-:W-:-:S13]  /*1450*/  FSETP.GT.AND P0, PT, |R2|, 1.469367938527859385e-39, PT ;  /* 0x001000000200780b */ /* 0x000fda0003f04200 */
[----:B------:R-:W-:Y:S05]  /*1460*/  @P0 BRA P1, `(.L_x_28) ;  /* 0x0000000000200947 */ /* 0x000fea0000800000 */
[----:B------:R-:W-:Y:S01]  /*1470*/  IMAD.MOV.U32 R6, RZ, RZ, R26 ;  /* 0x000000ffff067224 */ /* 0x000fe200078e001a */
[----:B------:R-:W-:Y:S01]  /*1480*/  MOV R4, 0x14d0 ;  /* 0x000014d000047802 */ /* 0x000fe20000000f00 */
[----:B------:R-:W-:Y:S02]  /*1490*/  IMAD.MOV.U32 R5, RZ, RZ, R27 ;  /* 0x000000ffff057224 */ /* 0x000fe400078e001b */
[----:B------:R-:W-:Y:S02]  /*14a0*/  IMAD.MOV.U32 R22, RZ, RZ, RZ ;  /* 0x000000ffff167224 */ /* 0x000fe400078e00ff */
[----:B------:R-:W-:-:S07]  /*14b0*/  IMAD.MOV.U32 R23, RZ, RZ, 0x40320000 ;  /* 0x40320000ff177424 */ /* 0x000fce00078e00ff */
[----:B------:R-:W-:Y:S05]  /*14c0*/  CALL.REL.NOINC `($__internal_1_$__cuda_sm20_div_rn_f64_full) ;  /* 0x0000014c00287944 */ /* 0x000fea0003c00000 */
[----:B------:R-:W-:Y:S02]  /*14d0*/  IMAD.MOV.U32 R16, RZ, RZ, R6 ;  /* 0x000000ffff107224 */ /* 0x000fe400078e0006 */
[----:B------:R-:W-:-:S07]  /*14e0*/  IMAD.MOV.U32 R17, RZ, RZ, R5 ;  /* 0x000000ffff117224 */ /* 0x000fce00078e0005 */
.L_x_28:
[----:B------:R-:W-:Y:S05]  /*14f0*/  BSYNC.RECONVERGENT B0 ;  /* 0x0000000000007941 */ /* 0x000fea0003800200 */
.L_x_27:
        /* <DEDUP_REMOVED lines=23> */
[----:B------:R-:W-:-:S07]  /*1670*/  IMAD.MOV.U32 R4, RZ, RZ, R6 ;  /* 0x000000ffff047224 */ /* 0x000fce00078e0006 */
.L_x_30:
[----:B------:R-:W-:Y:S05]  /*1680*/  BSYNC.RECONVERGENT B0 ;  /* 0x0000000000007941 */ /* 0x000fea0003800200 */
.L_x_29:
[C---:B------:R-:W-:Y:S01]  /*1690*/  DADD R24, R16.reuse, R18 ;  /* 0x0000000010187229 */ /* 0x040fe20000000012 */
[----:B------:R-:W-:Y:S01]  /*16a0*/  IMAD.MOV.U32 R8, RZ, RZ, RZ ;  /* 0x000000ffff087224 */ /* 0x000fe200078e00ff */
[----:B------:R-:W-:Y:S01]  /*16b0*/  DADD R2, RZ, R4 ;  /* 0x00000000ff027229 */ /* 0x000fe20000000004 */
[----:B------:R-:W-:Y:S01]  /*16c0*/  UMOV UR4, 0xffffffff ;  /* 0xffffffff00047882 */ /* 0x000fe20000000000 */
[----:B------:R-:W-:Y:S01]  /*16d0*/  UMOV UR5, 0x7fefffff ;  /* 0x7fefffff00057882 */ /* 0x000fe20000000000 */
[----:B------:R-:W-:Y:S01]  /*16e0*/  IMAD.MOV.U32 R28, RZ, RZ, RZ ;  /* 0x000000ffff1c7224 */ /* 0x000fe200078e00ff */
[----:B------:R-:W-:Y:S01]  /*16f0*/  UMOV UR6, UR5 ;  /* 0x0000000500067c82 */ /* 0x000fe20008000000 */
[----:B------:R-:W-:Y:S01]  /*1700*/  DADD R16, -R16, R18 ;  /* 0x0000000010107229 */ /* 0x000fe20000000112 */
[----:B------:R-:W-:Y:S01]  /*1710*/  BSSY.RECONVERGENT B0, `(.L_x_31) ;  /* 0x00013c3000007945 */ /* 0x000fe20003800200 */
[----:B------:R-:W-:Y:S02]  /*1720*/  DADD R20, -RZ, |R24| ;  /* 0x00000000ff147229 */ /* 0x000fe40000000518 */
[----:B------:R-:W-:-:S02]  /*1730*/  DADD R22, -RZ, |R2| ;  /* 0x00000000ff167229 */ /* 0x000fc40000000502 */
[----:B------:R-:W-:-:S08]  /*1740*/  DADD R18, RZ, -R4 ;  /* 0x00000000ff127229 */ /* 0x000fd00000000804 */
[----:B------:R-:W-:Y:S02]  /*1750*/  ISETP.GT.U32.AND P1, PT, R20, R22, PT ;  /* 0x000000161400720c */ /* 0x000fe40003f24070 */
[CC--:B------:R-:W-:Y:S02]  /*1760*/  ISETP.LT.U32.AND P0, PT, R22.reuse, R20.reuse, PT ;  /* 0x000000141600720c */ /* 0x0c0fe40003f01070 */
[----:B------:R-:W-:Y:S02]  /*1770*/  ISETP.GT.U32.AND.EX P1, PT, R21, R23, PT, P1 ;  /* 0x000000171500720c */ /* 0x000fe40003f24110 */
[----:B------:R-:W-:Y:S02]  /*1780*/  ISETP.LT.U32.AND.EX P0, PT, R23, R21, PT, P0 ;  /* 0x000000151700720c */ /* 0x000fe40003f01100 */
[----:B------:R-:W-:Y:S02]  /*1790*/  SEL R35, R21, R23, P1 ;  /* 0x0000001715237207 */ /* 0x000fe40000800000 */
[----:B------:R-:W-:-:S02]  /*17a0*/  SEL R6, R22, R20, P0 ;  /* 0x0000001416067207 */ /* 0x000fc40000000000 */
[----:B------:R-:W-:Y:S02]  /*17b0*/  LOP3.LUT R32, R35, 0xffc00000, RZ, 0xc0, !PT ;  /* 0xffc0000023207812 */ /* 0x000fe400078ec0ff */
[----:B------:R-:W-:Y:S02]  /*17c0*/  SEL R7, R23, R21, P0 ;  /* 0x0000001517077207 */ /* 0x000fe40000000000 */
[----:B------:R-:W-:Y:S02]  /*17d0*/  LOP3.LUT R9, R32, 0x7fd00000, RZ, 0x3c, !PT ;  /* 0x7fd0000020097812 */ /* 0x000fe400078e3cff */
[----:B------:R-:W-:Y:S02]  /*17e0*/  SEL R34, R20, R22, P1 ;  /* 0x0000001614227207 */ /* 0x000fe40000800000 */
[----:B------:R-:W-:Y:S01]  /*17f0*/  LOP3.LUT R33, R32, 0x100000, RZ, 0xfc, !PT ;  /* 0x0010000020217812 */ /* 0x000fe200078efcff */
[----:B------:R-:W-:Y:S01]  /*1800*/  IMAD.MOV.U32 R32, RZ, RZ, RZ ;  /* 0x000000ffff207224 */ /* 0x000fe200078e00ff */
[C---:B------:R-:W-:Y:S01]  /*1810*/  DMUL R26, R8.reuse, R6 ;  /* 0x00000006081a7228 */ /* 0x040fe20000000000 */
[----:B------:R-:W-:Y:S01]  /*1820*/  ISETP.GE.U32.AND P3, PT, R7, 0x7ff00000, PT ;  /* 0x7ff000000700780c */ /* 0x000fe20003f66070 */
[----:B------:R-:W-:-:S02]  /*1830*/  DMUL R8, R8, R34 ;  /* 0x0000002208087228 */ /* 0x000fc40000000000 */
[----:B------:R-:W-:-:S04]  /*1840*/  DSETP.NEU.AND P2, PT, R6, RZ, PT ;  /* 0x000000ff0600722a */ /* 0x000fc80003f4d000 */
[----:B------:R-:W-:-:S08]  /*1850*/  DMUL R26, R26, R26 ;  /* 0x0000001a1a1a7228 */ /* 0x000fd00000000000 */
[----:B------:R-:W-:Y:S01]  /*1860*/  DFMA R8, R8, R8, R26 ;  /* 0x000000080808722b */ /* 0x000fe2000000001a */
[----:B------:R-:W-:-:S07]  /*1870*/  IMAD.U32 R27, RZ, RZ, UR6 ;  /* 0x00000006ff1b7e24 */ /* 0x000fce000f8e00ff */
[----:B------:R-:W-:Y:S02]  /*1880*/  DSETP.MIN.AND P0, P1, R8, UR4, PT ;  /* 0x0000000408007e2a */ /* 0x000fe4000b900000 */
[----:B------:R-:W-:-:S05]  /*1890*/  IMAD.MOV.U32 R26, RZ, RZ, R9 ;  /* 0x000000ffff1a7224 */ /* 0x000fca00078e0009 */
[----:B------:R-:W-:Y:S01]  /*18a0*/  FSEL R31, R26, UR6, P0 ;  /* 0x000000061a1f7c08 */ /* 0x000fe20008000000 */
[----:B------:R-:W-:Y:S01]  /*18b0*/  IMAD.MOV.U32 R26, RZ, RZ, R8 ;  /* 0x000000ffff1a7224 */ /* 0x000fe200078e0008 */
[----:B------:R-:W-:-:S04]  /*18c0*/  UMOV UR6, UR4 ;  /* 0x0000000400067c82 */ /* 0x000fc80008000000 */
[----:B------:R-:W-:Y:S01]  /*18d0*/  SEL R30, R26, UR6, P0 ;  /* 0x000000061a1e7c07 */ /* 0x000fe20008000000 */
[----:B------:R-:W-:Y:S01]  /*18e0*/  UMOV UR6, UR5 ;  /* 0x0000000500067c82 */ /* 0x000fe20008000000 */
[----:B------:R-:W-:-:S04]  /*18f0*/  @P1 LOP3.LUT R31, R27, 0x80000, RZ, 0xfc, !PT ;  /* 0x000800001b1f1812 */ /* 0x000fc800078efcff */
[----:B------:R-:W0:Y:S02]  /*1900*/  MUFU.RSQ64H R29, R31 ;  /* 0x0000001f001d7308 */ /* 0x000e240000001c00 */
[----:B0-----:R-:W-:-:S08]  /*1910*/  DMUL R26, R28, R28 ;  /* 0x0000001c1c1a7228 */ /* 0x001fd00000000000 */
[----:B------:R-:W-:Y:S01]  /*1920*/  DFMA R36, R30, -R26, 1 ;  /* 0x3ff000001e24742b */ /* 0x000fe2000000081a */
[----:B------:R-:W-:Y:S01]  /*1930*/  IMAD.MOV.U32 R26, RZ, RZ, 0x0 ;  /* 0x00000000ff1a7424 */ /* 0x000fe200078e00ff */
[----:B------:R-:W-:Y:S01]  /*1940*/  DADD R30, -RZ, |R18| ;  /* 0x00000000ff1e7229 */ /* 0x000fe20000000512 */
[----:B------:R-:W-:-:S05]  /*1950*/  IMAD.MOV.U32 R27, RZ, RZ, 0x3fd80000 ;  /* 0x3fd80000ff1b7424 */ /* 0x000fca00078e00ff */
[----:B------:R-:W-:Y:S02]  /*1960*/  DMUL R38, R28, R36 ;  /* 0x000000241c267228 */ /* 0x000fe40000000000 */
[----:B------:R-:W-:-:S08]  /*1970*/  DFMA R36, R36, R26, 0.5 ;  /* 0x3fe000002424742b */ /* 0x000fd0000000001a */
[----:B------:R-:W-:Y:S02]  /*1980*/  DFMA R36, R36, R38, R28 ;  /* 0x000000262424722b */ /* 0x000fe4000000001c */
[----:B------:R-:W-:-:S06]  /*1990*/  DADD R28, -RZ, |R16| ;  /* 0x00000000ff1c7229 */ /* 0x000fcc0000000510 */
[----:B------:R-:W-:-:S04]  /*19a0*/  DMUL R36, R8, R36 ;  /* 0x0000002408247228 */ /* 0x000fc80000000000 */
[----:B------:R-:W-:Y:S02]  /*19b0*/  ISETP.GT.U32.AND P1, PT, R28, R30, PT ;  /* 0x0000001e1c00720c */ /* 0x000fe40003f24070 */
[CC--:B------:R-:W-:Y:S02]  /*19c0*/  ISETP.LT.U32.AND P0, PT, R30.reuse, R28.reuse, PT ;  /* 0x0000001c1e00720c */ /* 0x0c0fe40003f01070 */
[----:B------:R-:W-:Y:S01]  /*19d0*/  ISETP.GT.U32.AND.EX P1, PT, R29, R31, PT, P1 ;  /* 0x0000001f1d00720c */ /* 0x000fe20003f24110 */
[----:B------:R-:W-:Y:S01]  /*19e0*/  DMUL R38, R36, R32 ;  /* 0x0000002024267228 */ /* 0x000fe20000000000 */
[----:B------:R-:W-:Y:S01]  /*19f0*/  ISETP.LT.U32.AND.EX P0, PT, R31, R29, PT, P0 ;  /* 0x0000001d1f00720c */ /* 0x000fe20003f01100 */
[----:B------:R-:W-:Y:S01]  /*1a00*/  IMAD.MOV.U32 R36, RZ, RZ, RZ ;  /* 0x000000ffff247224 */ /* 0x000fe200078e00ff */
[----:B------:R-:W-:Y:S02]  /*1a10*/  SEL R33, R29, R31, P1 ;  /* 0x0000001f1d217207 */ /* 0x000fe40000800000 */
[----:B------:R-:W-:-:S02]  /*1a20*/  SEL R42, R30, R28, P0 ;  /* 0x0000001c1e2a7207 */ /* 0x000fc40000000000 */
[----:B------:R-:W-:Y:S02]  /*1a30*/  SEL R43, R31, R29, P0 ;  /* 0x0000001d1f2b7207 */ /* 0x000fe40000000000 */
[----:B------:R-:W-:Y:S01]  /*1a40*/  LOP3.LUT R8, R33, 0xffc00000, RZ, 0xc0, !PT ;  /* 0xffc0000021087812 */ /* 0x000fe200078ec0ff */
[----:B------:R-:W-:Y:S01]  /*1a50*/  IMAD.MOV.U32 R40, RZ, RZ, R42 ;  /* 0x000000ffff287224 */ /* 0x000fe200078e002a */
[----:B------:R-:W-:Y:S01]  /*1a60*/  @!P3 FSEL R6, R34, R38, !P2 ;  /* 0x000000262206b208 */ /* 0x000fe20005000000 */
[----:B------:R-:W-:Y:S01]  /*1a70*/  IMAD.MOV.U32 R41, RZ, RZ, R43 ;  /* 0x000000ffff297224 */ /* 0x000fe200078e002b */
[----:B------:R-:W-:Y:S02]  /*1a80*/  LOP3.LUT R37, R8, 0x7fd00000, RZ, 0x3c, !PT ;  /* 0x7fd0000008257812 */ /* 0x000fe400078e3cff */
[----:B------:R-:W-:Y:S02]  /*1a90*/  @!P3 FSEL R7, R35, R39, !P2 ;  /* 0x000000272307b208 */ /* 0x000fe40005000000 */
[----:B------:R-:W-:-:S02]  /*1aa0*/  SEL R32, R28, R30, P1 ;  /* 0x0000001e1c207207 */ /* 0x000fc40000800000 */
[----:B------:R-:W-:-:S04]  /*1ab0*/  DMUL R34, R36, R40 ;  /* 0x0000002824227228 */ /* 0x000fc80000000000 */
[----:B------:R-:W-:-:S04]  /*1ac0*/  DMUL R36, R36, R32 ;  /* 0x0000002024247228 */ /* 0x000fc80000000000 */
[----:B------:R-:W-:-:S08]  /*1ad0*/  DMUL R34, R34, R34 ;  /* 0x0000002222227228 */ /* 0x000fd00000000000 */
[----:B------:R-:W-:Y:S01]  /*1ae0*/  DFMA R34, R36, R36, R34 ;  /* 0x000000242422722b */ /* 0x000fe20000000022 */
[----:B------:R-:W-:-:S07]  /*1af0*/  IMAD.MOV.U32 R36, RZ, RZ, RZ ;  /* 0x000000ffff247224 */ /* 0x000fce00078e00ff */
[----:B------:R-:W-:Y:S02]  /*1b00*/  DSETP.MIN.AND P0, P1, R34, UR4, PT ;  /* 0x0000000422007e2a */ /* 0x000fe4000b900000 */
[----:B------:R-:W-:-:S05]  /*1b10*/  IMAD.MOV.U32 R9, RZ, RZ, R35 ;  /* 0x000000ffff097224 */ /* 0x000fca00078e0023 */
[----:B------:R-:W-:Y:S01]  /*1b20*/  FSEL R39, R9, UR6, P0 ;  /* 0x0000000609277c08 */ /* 0x000fe20008000000 */
[----:B------:R-:W-:-:S06]  /*1b30*/  IMAD.U32 R9, RZ, RZ, UR6 ;  /* 0x00000006ff097e24 */ /* 0x000fcc000f8e00ff */
[----:B------:R-:W-:Y:S01]  /*1b40*/  @P1 LOP3.LUT R39, R9, 0x80000, RZ, 0xfc, !PT ;  /* 0x0008000009271812 */ /* 0x000fe200078efcff */
[----:B------:R-:W-:Y:S01]  /*1b50*/  IMAD.MOV.U32 R9, RZ, RZ, R34 ;  /* 0x000000ffff097224 */ /* 0x000fe200078e0022 */
[----:B------:R-:W-:Y:S02]  /*1b60*/  ISETP.GE.U32.AND P1, PT, R43, 0x7ff00000, PT ;  /* 0x7ff000002b00780c */ /* 0x000fe40003f26070 */
[----:B------:R-:W0:Y:S02]  /*1b70*/  MUFU.RSQ64H R37, R39 ;  /* 0x0000002700257308 */ /* 0x000e240000001c00 */
[----:B------:R-:W-:Y:S01]  /*1b80*/  SEL R38, R9, UR4, P0 ;  /* 0x0000000409267c07 */ /* 0x000fe20008000000 */
[----:B------:R-:W-:Y:S01]  /*1b90*/  DSETP.NEU.AND P0, PT, R40, RZ, PT ;  /* 0x000000ff2800722a */ /* 0x000fe20003f0d000 */
[----:B------:R-:W-:Y:S01]  /*1ba0*/  LOP3.LUT R9, R8, 0x100000, RZ, 0xfc, !PT ;  /* 0x0010000008097812 */ /* 0x000fe200078efcff */
[----:B------:R-:W-:Y:S01]  /*1bb0*/  IMAD.MOV.U32 R8, RZ, RZ, RZ ;  /* 0x000000ffff087224 */ /* 0x000fe200078e00ff */
[----:B0-----:R-:W-:-:S08]  /*1bc0*/  DMUL R40, R36, R36 ;  /* 0x0000002424287228 */ /* 0x001fd00000000000 */
[----:B------:R-:W-:-:S08]  /*1bd0*/  DFMA R40, R38, -R40, 1 ;  /* 0x3ff000002628742b */ /* 0x000fd00000000828 */
[----:B------:R-:W-:Y:S02]  /*1be0*/  DFMA R26, R40, R26, 0.5 ;  /* 0x3fe00000281a742b */ /* 0x000fe4000000001a */
[----:B------:R-:W-:-:S08]  /*1bf0*/  DMUL R40, R36, R40 ;  /* 0x0000002824287228 */ /* 0x000fd00000000000 */
[----:B------:R-:W-:-:S08]  /*1c00*/  DFMA R26, R26, R40, R36 ;  /* 0x000000281a1a722b */ /* 0x000fd00000000024 */
[----:B------:R-:W-:-:S08]  /*1c10*/  DMUL R26, R34, R26 ;  /* 0x0000001a221a7228 */ /* 0x000fd00000000000 */
[----:B------:R-:W-:-:S10]  /*1c20*/  DMUL R26, R26, R8 ;  /* 0x000000081a1a7228 */ /* 0x000fd40000000000 */
[----:B------:R-:W-:Y:S02]  /*1c30*/  @!P1 FSEL R42, R32, R26, !P0 ;  /* 0x0000001a202a9208 */ /* 0x000fe40004000000 */
[----:B------:R-:W-:-:S06]  /*1c40*/  @!P1 FSEL R43, R33, R27, !P0 ;  /* 0x0000001b212b9208 */ /* 0x000fcc0004000000 */
[----:B------:R-:W-:-:S14]  /*1c50*/  DSETP.GE.AND P0, PT, R6, R42, PT ;  /* 0x0000002a0600722a */ /* 0x000fdc0003f06000 */
[----:B------:R-:W-:Y:S05]  /*1c60*/  @!P0 BRA `(.L_x_32) ;  /* 0x0000009800e48947 */ /* 0x000fea0003800000 */
[----:B------:R-:W-:Y:S01]  /*1c70*/  DSETP.NAN.AND P0, PT, R4, R4, PT ;  /* 0x000000040400722a */ /* 0x000fe20003f08000 */
[----:B------:R-:W-:Y:S01]  /*1c80*/  BSSY.RECONVERGENT B2, `(.L_x_33) ;  /* 0x000076c000027945 */ /* 0x000fe20003800200 */
[----:B------:R-:W-:Y:S01]  /*1c90*/  DSETP.NUM.AND P1, PT, R24, R24, PT ;  /* 0x000000181800722a */ /* 0x000fe20003f27000 */
[----:B------:R-:W-:Y:S02]  /*1ca0*/  IMAD.MOV.U32 R4, RZ, RZ, R6 ;  /* 0x000000ffff047224 */ /* 0x000fe400078e0006 */
[----:B------:R-:W-:-:S11]  /*1cb0*/  IMAD.MOV.U32 R5, RZ, RZ, R7 ;  /* 0x000000ffff057224 */ /* 0x000fd600078e0007 */
[----:B------:R-:W-:Y:S05]  /*1cc0*/  @!P0 BRA P1, `(.L_x_34) ;  /* 0x0000000c004c8947 */ /* 0x000fea0000800000 */
[----:B------:R-:W-:Y:S01]  /*1cd0*/  DSETP.GEU.AND P0, PT, |R2|, 1.4916681462400413487e-154, PT ;  /* 0x200000000200742a */ /* 0x000fe20003f0e200 */
[----:B------:R-:W-:Y:S01]  /*1ce0*/  BSSY.RECONVERGENT B1, `(.L_x_35) ;  /* 0x000005a000017945 */ /* 0x000fe20003800200 */
[----:B------:R-:W-:-:S04]  /*1cf0*/  IMAD.MOV.U32 R18, RZ, RZ, -0x3ff ;  /* 0xfffffc01ff127424 */ /* 0x000fc800078e00ff */
[----:B------:R-:W-:-:S14]  /*1d00*/  DSETP.GEU.OR P0, PT, |R24|, 1.4916681462400413487e-154, P0 ;  /* 0x200000001800742a */ /* 0x000fdc000070e600 */
[----:B------:R-:W-:Y:S02]  /*1d10*/  @!P0 DMUL R6, R2, 4 ;  /* 0x4010000002068828 */ /* 0x000fe40000000000 */
[----:B------:R-:W-:-:S06]  /*1d20*/  @!P0 DMUL R4, R24, 4 ;  /* 0x4010000018048828 */ /* 0x000fcc0000000000 */
[----:B------:R-:W-:-:S08]  /*1d30*/  @!P0 DMUL R6, R6, R6 ;  /* 0x0000000606068228 */ /* 0x000fd00000000000 */
[----:B------:R-:W-:Y:S02]  /*1d40*/  @!P0 DFMA R6, R4, R4, R6 ;  /* 0x000000040406822b */ /* 0x000fe40000000006 */
[----:B------:R-:W-:-:S06]  /*1d50*/  @P0 DMUL R4, R2, R2 ;  /* 0x0000000202040228 */ /* 0x000fcc0000000000 */
[----:B------:R-:W-:Y:S02]  /*1d60*/  @!P0 DMUL R6, R6, 0.0625 ;  /* 0x3fb0000006068828 */ /* 0x000fe40000000000 */
[----:B------:R-:W-:-:S10]  /*1d70*/  @P0 DFMA R6, R24, R24, R4 ;  /* 0x000000181806022b */ /* 0x000fd40000000004 */
[----:B------:R-:W-:Y:S01]  /*1d80*/  ISETP.GT.AND P0, PT, R7, 0xfffff, PT ;  /* 0x000fffff0700780c */ /* 0x000fe20003f04270 */
[----:B------:R-:W-:Y:S02]  /*1d90*/  IMAD.MOV.U32 R19, RZ, RZ, R7 ;  /* 0x000000ffff137224 */ /* 0x000fe400078e0007 */
[----:B------:R-:W-:-:S10]  /*1da0*/  IMAD.MOV.U32 R4, RZ, RZ, R6 ;  /* 0x000000ffff047224 */ /* 0x000fd400078e0006 */
[----:B------:R-:W-:Y:S01]  /*1db0*/  @!P0 DMUL R6, R6, 1.80143985094819840000e+16 ;  /* 0x4350000006068828 */ /* 0x000fe20000000000 */
[----:B------:R-:W-:-:S09]  /*1dc0*/  @!P0 IMAD.MOV.U32 R18, RZ, RZ, -0x435 ;  /* 0xfffffbcbff128424 */ /* 0x000fd200078e00ff */
[----:B------:R-:W-:Y:S02]  /*1dd0*/  @!P0 IMAD.MOV.U32 R19, RZ, RZ, R7 ;  /* 0x000000ffff138224 */ /* 0x000fe400078e0007 */
[----:B------:R-:W-:Y:S02]  /*1de0*/  @!P0 IMAD.MOV.U32 R4, RZ, RZ, R6 ;  /* 0x000000ffff048224 */ /* 0x000fe400078e0006 */
[----:B------:R-:W-:-:S05]  /*1df0*/  VIADD R5, R19, 0xffffffff ;  /* 0xffffffff13057836 */ /* 0x000fca0000000000 */
[----:B------:R-:W-:-:S13]  /*1e00*/  ISETP.GT.U32.AND P1, PT, R5, 0x7feffffe, PT ;  /* 0x7feffffe0500780c */ /* 0x000fda0003f24070 */
[----:B------:R-:W-:Y:S05]  /*1e10*/  @P1 BRA `(.L_x_36) ;  /* 0x0000000400001947 */ /* 0x000fea0003800000 */
[----:B------:R-:W-:Y:S01]  /*1e20*/  LOP3.LUT R5, R19, 0xfffff, RZ, 0xc0, !PT ;  /* 0x000fffff13057812 */ /* 0x000fe200078ec0ff */
[----:B------:R-:W-:Y:S01]  /*1e30*/  IMAD.MOV.U32 R6, RZ, RZ, RZ ;  /* 0x000000ffff067224 */ /* 0x000fe200078e00ff */
[----:B------:R-:W-:Y:S01]  /*1e40*/  UMOV UR4, 0x3ae80f1e ;  /* 0x3ae80f1e00047882 */ /* 0x000fe20000000000 */
[----:B------:R-:W-:Y:S01]  /*1e50*/  IMAD.MOV.U32 R28, RZ, RZ, -0x748574fc ;  /* 0x8b7a8b04ff1c7424 */ /* 0x000fe200078e00ff */
[----:B------:R-:W-:Y:S01]  /*1e60*/  LOP3.LUT R5, R5, 0x3ff00000, RZ, 0xfc, !PT ;  /* 0x3ff0000005057812 */ /* 0x000fe200078efcff */
[----:B------:R-:W-:Y:S01]  /*1e70*/  IMAD.MOV.U32 R29, RZ, RZ, 0x3ed0ee25 ;  /* 0x3ed0ee25ff1d7424 */ /* 0x000fe200078e00ff */
[----:B------:R-:W-:Y:S01]  /*1e80*/  UMOV UR5, 0x3eb1380b ;  /* 0x3eb1380b00057882 */ /* 0x000fe20000000000 */
[----:B------:R-:W-:Y:S01]  /*1e90*/  UMOV UR6, 0x80000000 ;  /* 0x8000000000067882 */ /* 0x000fe20000000000 */
[----:B------:R-:W-:Y:S01]  /*1ea0*/  ISETP.GE.U32.AND P0, PT, R5, 0x3ff6a09f, PT ;  /* 0x3ff6a09f0500780c */ /* 0x000fe20003f06070 */
[----:B------:R-:W-:-:S12]  /*1eb0*/  UMOV UR7, 0x43300000 ;  /* 0x4330000000077882 */ /* 0x000fd80000000000 */
[----:B------:R-:W-:-:S04]  /*1ec0*/  @P0 VIADD R7, R5, 0xfff00000 ;  /* 0xfff0000005070836 */ /* 0x000fc80000000000 */
[----:B------:R-:W-:-:S06]  /*1ed0*/  @P0 IMAD.MOV.U32 R5, RZ, RZ, R7 ;  /* 0x000000ffff050224 */ /* 0x000fcc00078e0007 */
[C---:B------:R-:W-:Y:S02]  /*1ee0*/  DADD R26, R4.reuse, 1 ;  /* 0x3ff00000041a7429 */ /* 0x040fe40000000000 */
[----:B------:R-:W-:-:S04]  /*1ef0*/  DADD R4, R4, -1 ;  /* 0xbff0000004047429 */ /* 0x000fc80000000000 */
[----:B------:R-:W0:Y:S02]  /*1f00*/  MUFU.RCP64H R7, R27 ;  /* 0x0000001b00077308 */ /* 0x000e240000001800 */
[----:B0-----:R-:W-:-:S08]  /*1f10*/  DFMA R8, -R26, R6, 1 ;  /* 0x3ff000001a08742b */ /* 0x001fd00000000106 */
[----:B------:R-:W-:-:S08]  /*1f20*/  DFMA R8, R8, R8, R8 ;  /* 0x000000080808722b */ /* 0x000fd00000000008 */
[----:B------:R-:W-:-:S08]  /*1f30*/  DFMA R6, R6, R8, R6 ;  /* 0x000000080606722b */ /* 0x000fd00000000006 */
[----:B------:R-:W-:-:S08]  /*1f40*/  DMUL R8, R4, R6 ;  /* 0x0000000604087228 */ /* 0x000fd00000000000 */
[----:B------:R-:W-:-:S08]  /*1f50*/  DFMA R8, R4, R6, R8 ;  /* 0x000000060408722b */ /* 0x000fd00000000008 */
[----:B------:R-:W-:-:S08]  /*1f60*/  DMUL R16, R8, R8 ;  /* 0x0000000808107228 */ /* 0x000fd00000000000 */
[----:B------:R-:W-:Y:S01]  /*1f70*/  DFMA R26, R16, UR4, R28 ;  /* 0x00000004101a7c2b */ /* 0x000fe2000800001c */
[----:B------:R-:W-:Y:S01]  /*1f80*/  UMOV UR4, 0x9f02676f ;  /* 0x9f02676f00047882 */ /* 0x000fe20000000000 */
[----:B------:R-:W-:Y:S01]  /*1f90*/  UMOV UR5, 0x3ef3b266 ;  /* 0x3ef3b26600057882 */ /* 0x000fe20000000000 */
[----:B------:R-:W-:Y:S01]  /*1fa0*/  LEA.HI R28, R19, R18, RZ, 0xc ;  /* 0x00000012131c7211 */ /* 0x000fe200078f60ff */
[----:B------:R-:W-:Y:S01]  /*1fb0*/  DADD R18, R4, -R8 ;  /* 0x0000000004127229 */ /* 0x000fe20000000808 */
[----:B------:R-:W-:-:S03]  /*1fc0*/  IMAD.MOV.U32 R29, RZ, RZ, 0x43300000 ;  /* 0x43300000ff1d7424 */ /* 0x000fc600078e00ff */
[----:B------:R-:W-:Y:S01]  /*1fd0*/  DFMA R26, R16, R26, UR4 ;  /* 0x00000004101a7e2b */ /* 0x000fe2000800001a */
[----:B------:R-:W-:Y:S01]  /*1fe0*/  UMOV UR4, 0xa9ab0956 ;  /* 0xa9ab095600047882 */ /* 0x000fe20000000000 */
[----:B------:R-:W-:Y:S01]  /*1ff0*/  UMOV UR5, 0x3f1745cb ;  /* 0x3f1745cb00057882 */ /* 0x000fe20000000000 */
[----:B------:R-:W-:Y:S01]  /*2000*/  @P0 VIADD R28, R28, 0x1 ;  /* 0x000000011c1c0836 */ /* 0x000fe20000000000 */
[----:B------:R-:W-:-:S04]  /*2010*/  DADD R30, R18, R18 ;  /* 0x00000000121e7229 */ /* 0x000fc80000000012 */
[----:B------:R-:W-:Y:S01]  /*2020*/  DFMA R26, R16, R26, UR4 ;  /* 0x00000004101a7e2b */ /* 0x000fe2000800001a */
[----:B------:R-:W-:Y:S01]  /*2030*/  UMOV UR4, 0x2d1b5154 ;  /* 0x2d1b515400047882 */ /* 0x000fe20000000000 */
[----:B------:R-:W-:Y:S01]  /*2040*/  UMOV UR5, 0x3f3c71c7 ;  /* 0x3f3c71c700057882 */ /* 0x000fe20000000000 */
[----:B------:R-:W-:Y:S01]  /*2050*/  LOP3.LUT R28, R28, 0x80000000, RZ, 0x3c, !PT ;  /* 0x800000001c1c7812 */ /* 0x000fe200078e3cff */
[----:B------:R-:W-:-:S04]  /*2060*/  DFMA R30, R4, -R8, R30 ;  /* 0x80000008041e722b */ /* 0x000fc8000000001e */
[----:B------:R-:W-:Y:S01]  /*2070*/  DFMA R26, R16, R26, UR4 ;  /* 0x00000004101a7e2b */ /* 0x000fe2000800001a */
[----:B------:R-:W-:Y:S01]  /*2080*/  UMOV UR4, 0x923be72d ;  /* 0x923be72d00047882 */ /* 0x000fe20000000000 */
[----:B------:R-:W-:Y:S01]  /*2090*/  UMOV UR5, 0x3f624924 ;  /* 0x3f62492400057882 */ /* 0x000fe20000000000 */
[----:B------:R-:W-:Y:S01]  /*20a0*/  DADD R18, R28, -UR6 ;  /* 0x800000061c127e29 */ /* 0x000fe20008000000 */
[----:B------:R-:W-:Y:S01]  /*20b0*/  UMOV UR6, 0xfefa39ef ;  /* 0xfefa39ef00067882 */ /* 0x000fe20000000000 */
[----:B------:R-:W-:Y:S01]  /*20c0*/  UMOV UR7, 0x3fe62e42 ;  /* 0x3fe62e4200077882 */ /* 0x000fe20000000000 */
[----:B------:R-:W-:Y:S02]  /*20d0*/  DMUL R30, R6, R30 ;  /* 0x0000001e061e7228 */ /* 0x000fe40000000000 */
[----:B------:R-:W-:Y:S01]  /*20e0*/  DFMA R26, R16, R26, UR4 ;  /* 0x00000004101a7e2b */ /* 0x000fe2000800001a */
[----:B------:R-:W-:Y:S01]  /*20f0*/  UMOV UR4, 0x9999a3c4 ;  /* 0x9999a3c400047882 */ /* 0x000fe20000000000 */
[----:B------:R-:W-:-:S06]  /*2100*/  UMOV UR5, 0x3f899999 ;  /* 0x3f89999900057882 */ /* 0x000fcc0000000000 */
[----:B------:R-:W-:Y:S01]  /*2110*/  DFMA R28, R16, R26, UR4 ;  /* 0x00000004101c7e2b */ /* 0x000fe2000800001a */
[----:B------:R-:W-:Y:S01]  /*2120*/  UMOV UR4, 0x55555554 ;  /* 0x5555555400047882 */ /* 0x000fe20000000000 */
[----:B------:R-:W-:Y:S01]  /*2130*/  UMOV UR5, 0x3fb55555 ;  /* 0x3fb5555500057882 */ /* 0x000fe20000000000 */
[----:B------:R-:W-:-:S05]  /*2140*/  DFMA R26, R18, UR6, R8 ;  /* 0x00000006121a7c2b */ /* 0x000fca0008000008 */
[----:B------:R-:W-:Y:S01]  /*2150*/  DFMA R28, R16, R28, UR4 ;  /* 0x00000004101c7e2b */ /* 0x000fe2000800001c */
[----:B------:R-:W-:Y:S01]  /*2160*/  UMOV UR4, 0xfefa39ef ;  /* 0xfefa39ef00047882 */ /* 0x000fe20000000000 */
[----:B------:R-:W-:Y:S02]  /*2170*/  UMOV UR5, 0x3fe62e42 ;  /* 0x3fe62e4200057882 */ /* 0x000fe40000000000 */
[----:B------:R-:W-:Y:S01]  /*2180*/  DFMA R4, R18, -UR4, R26 ;  /* 0x8000000412047c2b */ /* 0x000fe2000800001a */
[----:B------:R-:W-:Y:S01]  /*2190*/  UMOV UR4, 0x3b39803f ;  /* 0x3b39803f00047882 */ /* 0x000fe20000000000 */
[----:B------:R-:W-:Y:S02]  /*21a0*/  UMOV UR5, 0x3c7abc9e ;  /* 0x3c7abc9e00057882 */ /* 0x000fe40000000000 */
[----:B------:R-:W-:-:S04]  /*21b0*/  DMUL R28, R16, R28 ;  /* 0x0000001c101c7228 */ /* 0x000fc80000000000 */
[----:B------:R-:W-:-:S04]  /*21c0*/  DADD R4, -R8, R4 ;  /* 0x0000000008047229 */ /* 0x000fc80000000104 */
[----:B------:R-:W-:-:S08]  /*21d0*/  DFMA R28, R8, R28, R30 ;  /* 0x0000001c081c722b */ /* 0x000fd0000000001e */
[----:B------:R-:W-:-:S08]  /*21e0*/  DADD R4, R28, -R4 ;  /* 0x000000001c047229 */ /* 0x000fd00000000804 */
[----:B------:R-:W-:-:S08]  /*21f0*/  DFMA R4, R18, UR4, R4 ;  /* 0x0000000412047c2b */ /* 0x000fd00008000004 */
[----:B------:R-:W-:Y:S01]  /*2200*/  DADD R26, R26, R4 ;  /* 0x000000001a1a7229 */ /* 0x000fe20000000004 */
[----:B------:R-:W-:Y:S10]  /*2210*/  BRA `(.L_x_37) ;  /* 0x0000000000187947 */ /* 0x000ff40003800000 */
.L_x_36:
[----:B------:R-:W-:Y:S01]  /*2220*/  IMAD.MOV.U32 R4, RZ, RZ, 0x0 ;  /* 0x00000000ff047424 */ /* 0x000fe200078e00ff */
[----:B------:R-:W-:Y:S01]  /*2230*/  LOP3.LUT P0, RZ, R7, 0x7fffffff, RZ, 0xc0, !PT ;  /* 0x7fffffff07ff7812 */ /* 0x000fe2000780c0ff */
[----:B------:R-:W-:-:S06]  /*2240*/  IMAD.MOV.U32 R5, RZ, RZ, 0x7ff00000 ;  /* 0x7ff00000ff057424 */ /* 0x000fcc00078e00ff */
[----:B------:R-:W-:-:S10]  /*2250*/  DFMA R4, R6, R4, +INF ;  /* 0x7ff000000604742b */ /* 0x000fd40000000004 */
[----:B------:R-:W-:Y:S02]  /*2260*/  FSEL R26, R4, RZ, P0 ;  /* 0x000000ff041a7208 */ /* 0x000fe40000000000 */
[----:B------:R-:W-:-:S07]  /*2270*/  FSEL R27, R5, -QNAN , P0 ;  /* 0xfff00000051b7808 */ /* 0x000fce0000000000 */
.L_x_37:
[----:B------:R-:W-:Y:S05]  /*2280*/  BSYNC.RECONVERGENT B1 ;  /* 0x0000000000017941 */ /* 0x000fea0003800200 */
.L_x_35:
[----:B------:R-:W-:Y:S01]  /*2290*/  DSETP.GT.AND P1, PT, |R2|, |R24|, PT ;  /* 0x400000180200722a */ /* 0x000fe20003f24200 */
[----:B------:R-:W-:Y:S01]  /*22a0*/  IMAD.MOV.U32 R4, RZ, RZ, 0x1 ;  /* 0x00000001ff047424 */ /* 0x000fe200078e00ff */
[----:B------:R-:W-:Y:S04]  /*22b0*/  BSSY.RECONVERGENT B3, `(.L_x_38) ;  /* 0x0000019000037945 */ /* 0x000fe80003800200 */
[----:B------:R-:W-:Y:S02]  /*22c0*/  FSEL R17, R23, R21, P1 ;  /* 0x0000001517117208 */ /* 0x000fe40000800000 */
[----:B------:R-:W-:Y:S02]  /*22d0*/  FSEL R16, R22, R20, P1 ;  /* 0x0000001416107208 */ /* 0x000fe40000800000 */
[----:B------:R-:W0:Y:S01]  /*22e0*/  MUFU.RCP64H R5, R17 ;  /* 0x0000001100057308 */ /* 0x000e220000001800 */
[----:B------:R-:W-:-:S02]  /*22f0*/  FSEL R18, R20, R22, P1 ;  /* 0x0000001614127208 */ /* 0x000fc40000800000 */
[----:B------:R-:W-:-:S04]  /*2300*/  FSEL R19, R21, R23, P1 ;  /* 0x0000001715137208 */ /* 0x000fc80000800000 */
[----:B------:R-:W-:Y:S01]  /*2310*/  FSETP.GEU.AND P2, PT, |R19|, 6.5827683646048100446e-37, PT ;  /* 0x036000001300780b */ /* 0x000fe20003f4e200 */
[----:B0-----:R-:W-:-:S08]  /*2320*/  DFMA R6, -R16, R4, 1 ;  /* 0x3ff000001006742b */ /* 0x001fd00000000104 */
[----:B------:R-:W-:-:S08]  /*2330*/  DFMA R6, R6, R6, R6 ;  /* 0x000000060606722b */ /* 0x000fd00000000006 */
[----:B------:R-:W-:-:S08]  /*2340*/  DFMA R6, R4, R6, R4 ;  /* 0x000000060406722b */ /* 0x000fd00000000004 */
[----:B------:R-:W-:-:S08]  /*2350*/  DFMA R4, -R16, R6, 1 ;  /* 0x3ff000001004742b */ /* 0x000fd00000000106 */
[----:B------:R-:W-:-:S08]  /*2360*/  DFMA R4, R6, R4, R6 ;  /* 0x000000040604722b */ /* 0x000fd00000000006 */
[----:B------:R-:W-:-:S08]  /*2370*/  DMUL R6, R4, R18 ;  /* 0x0000001204067228 */ /* 0x000fd00000000000 */
[----:B------:R-:W-:-:S08]  /*2380*/  DFMA R8, -R16, R6, R18 ;  /* 0x000000061008722b */ /* 0x000fd00000000112 */
[----:B------:R-:W-:-:S10]  /*2390*/  DFMA R6, R4, R8, R6 ;  /* 0x000000080406722b */ /* 0x000fd40000000006 */
[----:B------:R-:W-:-:S05]  /*23a0*/  FFMA R4, RZ, R17, R7 ;  /* 0x00000011ff047223 */ /* 0x000fca0000000007 */
[----:B------:R-:W-:-:S13]  /*23b0*/  FSETP.GT.AND P0, PT, |R4|, 1.469367938527859385e-39, PT ;  /* 0x001000000400780b */ /* 0x000fda0003f04200 */
[----:B------:R-:W-:Y:S05]  /*23c0*/  @P0 BRA P2, `(.L_x_39) ;  /* 0x00000000001c0947 */ /* 0x000fea0001000000 */
[----:B------:R-:W-:Y:S01]  /*23d0*/  IMAD.MOV.U32 R6, RZ, RZ, R18 ;  /* 0x000000ffff067224 */ /* 0x000fe200078e0012 */
[----:B------:R-:W-:Y:S01]  /*23e0*/  MOV R4, 0x2430 ;  /* 0x0000243000047802 */ /* 0x000fe20000000f00 */
[----:B------:R-:W-:Y:S02]  /*23f0*/  IMAD.MOV.U32 R5, RZ, RZ, R19 ;  /* 0x000000ffff057224 */ /* 0x000fe400078e0013 */
[----:B------:R-:W-:Y:S02]  /*2400*/  IMAD.MOV.U32 R22, RZ, RZ, R16 ;  /* 0x000000ffff167224 */ /* 0x000fe400078e0010 */
[----:B------:R-:W-:-:S07]  /*2410*/  IMAD.MOV.U32 R23, RZ, RZ, R17 ;  /* 0x000000ffff177224 */ /* 0x000fce00078e0011 */
[----:B------:R-:W-:Y:S05]  /*2420*/  CALL.REL.NOINC `($__internal_1_$__cuda_sm20_div_rn_f64_full) ;  /* 0x0000013c00507944 */ /* 0x000fea0003c00000 */
[----:B------:R-:W-:-:S07]  /*2430*/  IMAD.MOV.U32 R7, RZ, RZ, R5 ;  /* 0x000000ffff077224 */ /* 0x000fce00078e0005 */
.L_x_39:
[----:B------:R-:W-:Y:S05]  /*2440*/  BSYNC.RECONVERGENT B3 ;  /* 0x0000000000037941 */ /* 0x000fea0003800200 */
.L_x_38:
[----:B------:R-:W-:Y:S01]  /*2450*/  DMUL R4, R6, R6 ;  /* 0x0000000606047228 */ /* 0x000fe20000000000 */
[----:B------:R-:W-:Y:S01]  /*2460*/  IMAD.MOV.U32 R8, RZ, RZ, -0x2449a4b7 ;  /* 0xdbb65b49ff087424 */ /* 0x000fe200078e00ff */
[----:B------:R-:W-:Y:S01]  /*2470*/  UMOV UR4, 0x2a25ff7e ;  /* 0x2a25ff7e00047882 */ /* 0x000fe20000000000 */
[----:B------:R-:W-:Y:S01]  /*2480*/  IMAD.MOV.U32 R9, RZ, RZ, 0x3f2d3b63 ;  /* 0x3f2d3b63ff097424 */ /* 0x000fe200078e00ff */
[----:B------:R-:W-:Y:S01]  /*2490*/  UMOV UR5, 0x3ef53e1d ;  /* 0x3ef53e1d00057882 */ /* 0x000fe20000000000 */
[----:B------:R-:W-:Y:S01]  /*24a0*/  ISETP.GE.AND P2, PT, R25, RZ, PT ;  /* 0x000000ff1900720c */ /* 0x000fe20003f46270 */
[----:B------:R-:W-:-:S03]  /*24b0*/  DSETP.NEU.AND P3, PT, R16, RZ, PT ;  /* 0x000000ff1000722a */ /* 0x000fc60003f6d000 */
[----:B------:R-:W-:Y:S01]  /*24c0*/  DFMA R8, R4, -UR4, R8 ;  /* 0x8000000404087c2b */ /* 0x000fe20008000008 */
[----:B------:R-:W-:Y:S01]  /*24d0*/  UMOV UR4, 0x8dde082e ;  /* 0x8dde082e00047882 */ /* 0x000fe20000000000 */
[----:B------:R-:W-:Y:S01]  /*24e0*/  UMOV UR5, 0x3f531278 ;  /* 0x3f53127800057882 */ /* 0x000fe20000000000 */
[----:B------:R-:W-:-:S05]  /*24f0*/  @P1 PLOP3.LUT P0, PT, P2, PT, PT, 0x80, 0x8 ;  /* 0x000000000008181c */ /* 0x000fca000170f070 */
[----:B------:R-:W-:Y:S01]  /*2500*/  DFMA R8, R4, R8, -UR4 ;  /* 0x8000000404087e2b */ /* 0x000fe20008000008 */
[----:B------:R-:W-:Y:S01]  /*2510*/  UMOV UR4, 0xc8249315 ;  /* 0xc824931500047882 */ /* 0x000fe20000000000 */
[----:B------:R-:W-:Y:S01]  /*2520*/  UMOV UR5, 0x3f6f9690 ;  /* 0x3f6f969000057882 */ /* 0x000fe20000000000 */
[----:B------:R-:W-:-:S05]  /*2530*/  @P3 IMAD.MOV.U32 R17, RZ, RZ, 0x4002d97c ;  /* 0x4002d97cff113424 */ /* 0x000fca00078e00ff */
[----:B------:R-:W-:Y:S01]  /*2540*/  DFMA R8, R4, R8, UR4 ;  /* 0x0000000404087e2b */ /* 0x000fe20008000008 */
[----:B------:R-:W-:Y:S01]  /*2550*/  UMOV UR4, 0xabc7cf0d ;  /* 0xabc7cf0d00047882 */ /* 0x000fe20000000000 */
[----:B------:R-:W-:-:S06]  /*2560*/  UMOV UR5, 0x3f82cf5a ;  /* 0x3f82cf5a00057882 */ /* 0x000fcc0000000000 */
[----:B------:R-:W-:Y:S01]  /*2570*/  DFMA R8, R4, R8, -UR4 ;  /* 0x8000000404087e2b */ /* 0x000fe20008000008 */
[----:B------:R-:W-:Y:S01]  /*2580*/  UMOV UR4, 0xb2a3bfde ;  /* 0xb2a3bfde00047882 */ /* 0x000fe20000000000 */
[----:B------:R-:W-:-:S06]  /*2590*/  UMOV UR5, 0x3f9162b0 ;  /* 0x3f9162b000057882 */ /* 0x000fcc0000000000 */
        /* <DEDUP_REMOVED lines=39> */
[----:B------:R-:W-:-:S08]  /*2810*/  DFMA R8, R4, R8, -UR4 ;  /* 0x8000000404087e2b */ /* 0x000fd00008000008 */
[----:B------:R-:W-:-:S08]  /*2820*/  DMUL R8, R4, R8 ;  /* 0x0000000804087228 */ /* 0x000fd00000000000 */
[----:B------:R-:W-:Y:S01]  /*2830*/  DFMA R18, R8, R6, R6 ;  /* 0x000000060812722b */ /* 0x000fe20000000006 */
[----:B------:R-:W-:Y:S02]  /*2840*/  @!P1 IMAD.MOV.U32 R6, RZ, RZ, 0x54442d18 ;  /* 0x54442d18ff069424 */ /* 0x000fe400078e00ff */
[----:B------:R-:W-:Y:S02]  /*2850*/  @!P1 IMAD.MOV.U32 R7, RZ, RZ, 0x400921fb ;  /* 0x400921fbff079424 */ /* 0x000fe400078e00ff */
[----:B------:R-:W-:-:S03]  /*2860*/  @P1 IMAD.MOV.U32 R8, RZ, RZ, 0x54442d18 ;  /* 0x54442d18ff081424 */ /* 0x000fc600078e00ff */
[----:B------:R-:W-:Y:S01]  /*2870*/  @P1 DADD R4, -RZ, -R18 ;  /* 0x00000000ff041229 */ /* 0x000fe20000000912 */
[----:B------:R-:W-:Y:S01]  /*2880*/  @P1 IMAD.MOV.U32 R9, RZ, RZ, 0x3ff921fb ;  /* 0x3ff921fbff091424 */ /* 0x000fe200078e00ff */
[----:B------:R-:W-:-:S08]  /*2890*/  @!P1 DADD R6, -R18, R6 ;  /* 0x0000000012069229 */ /* 0x000fd00000000106 */
[----:B------:R-:W-:Y:S02]  /*28a0*/  @P1 FSEL R4, R18, R4, !P0 ;  /* 0x0000000412041208 */ /* 0x000fe40004000000 */
[----:B------:R-:W-:Y:S02]  /*28b0*/  @P1 FSEL R5, R19, R5, !P0 ;  /* 0x0000000513051208 */ /* 0x000fe40004000000 */
[----:B------:R-:W-:-:S04]  /*28c0*/  @!P1 PLOP3.LUT P0, PT, P2, PT, PT, 0x80, 0x8 ;  /* 0x000000000008981c */ /* 0x000fc8000170f070 */
[----:B------:R-:W-:Y:S01]  /*28d0*/  @P1 DADD R4, R4, R8 ;  /* 0x0000000004041229 */ /* 0x000fe20000000008 */
[----:B------:R-:W-:Y:S01]  /*28e0*/  @P3 FSEL R17, R17, 1.8213495016098022461, !P0 ;  /* 0x3fe921fb11113808 */ /* 0x000fe20004000000 */
[----:B------:R-:W-:-:S04]  /*28f0*/  @P3 IMAD.MOV.U32 R9, RZ, RZ, 0x7f3321d2 ;  /* 0x7f3321d2ff093424 */ /* 0x000fc800078e00ff */
[----:B------:R-:W-:Y:S02]  /*2900*/  @!P1 FSEL R4, R6, R18, !P0 ;  /* 0x0000001206049208 */ /* 0x000fe40004000000 */
[----:B------:R-:W-:Y:S01]  /*2910*/  @!P1 FSEL R5, R7, R19, !P0 ;  /* 0x0000001307059208 */ /* 0x000fe20004000000 */
[C-C-:B------:R-:W-:Y:S01]  /*2920*/  @P3 DSETP.NEU.AND P1, PT, |R24|.reuse, |R2|.reuse, PT ;  /* 0x400000021800322a */ /* 0x140fe20003f2d200 */
[----:B------:R-:W-:Y:S01]  /*2930*/  @P3 FSEL R9, R9, 3.37028055040000000000e+12, !P0 ;  /* 0x54442d1809093808 */ /* 0x000fe20004000000 */
[----:B------:R-:W-:Y:S01]  /*2940*/  DADD R24, |R24|, |R2| ;  /* 0x0000000018187229 */ /* 0x000fe20000000602 */
[----:B------:R-:W-:Y:S02]  /*2950*/  @!P3 FSEL R7, RZ, 2.1426990032196044922, P0 ;  /* 0x400921fbff07b808 */ /* 0x000fe40000000000 */
[----:B------:R-:W-:Y:S02]  /*2960*/  @!P3 FSEL R6, RZ, 3.37028055040000000000e+12, P0 ;  /* 0x54442d18ff06b808 */ /* 0x000fe40000000000 */
[----:B------:R-:W-:-:S02]  /*2970*/  @P3 FSEL R5, R17, R5, !P1 ;  /* 0x0000000511053208 */ /* 0x000fc40004800000 */
[----:B------:R-:W-:Y:S01]  /*2980*/  @P3 FSEL R2, R9, R4, !P1 ;  /* 0x0000000409023208 */ /* 0x000fe20004800000 */
[----:B------:R-:W-:Y:S02]  /*2990*/  DSETP.NAN.AND P0, PT, R24, R24, PT ;  /* 0x000000181800722a */ /* 0x000fe40003f08000 */
[----:B------:R-:W-:Y:S02]  /*29a0*/  @P3 IMAD.MOV.U32 R7, RZ, RZ, R5 ;  /* 0x000000ffff073224 */ /* 0x000fe400078e0005 */
[----:B------:R-:W-:-:S03]  /*29b0*/  @P3 IMAD.MOV.U32 R6, RZ, RZ, R2 ;  /* 0x000000ffff063224 */ /* 0x000fc600078e0002 */
[----:B------:R-:W-:Y:S02]  /*29c0*/  LOP3.LUT R3, R7, 0x80000000, R3, 0xb8, !PT ;  /* 0x8000000007037812 */ /* 0x000fe400078eb803 */
[----:B------:R-:W-:Y:S02]  /*29d0*/  FSEL R6, R24, R6, P0 ;  /* 0x0000000618067208 */ /* 0x000fe40000000000 */
[----:B------:R-:W-:Y:S01]  /*29e0*/  FSEL R7, R25, R3, P0 ;  /* 0x0000000319077208 */ /* 0x000fe20000000000 */
[----:B------:R-:W-:Y:S06]  /*29f0*/  BRA `(.L_x_40) ;  /* 0x0000006800507947 */ /* 0x000fec0003800000 */
.L_x_34:
[----:B------:R-:W-:Y:S01]  /*2a00*/  DSETP.GEU.AND P1, PT, |R24|, |R2|, PT ;  /* 0x400000021800722a */ /* 0x000fe20003f2e200 */
[----:B------:R-:W-:Y:S01]  /*2a10*/  UMOV UR4, 0x85ebc8a0 ;  /* 0x85ebc8a000047882 */ /* 0x000fe20000000000 */
[----:B------:R-:W-:-:S04]  /*2a20*/  UMOV UR5, 0x7fd1ccf3 ;  /* 0x7fd1ccf300057882 */ /* 0x000fc80000000000 */
[----:B------:R-:W-:Y:S02]  /*2a30*/  FSEL R16, R20, R22, !P1 ;  /* 0x0000001614107208 */ /* 0x000fe40004800000 */
[----:B------:R-:W-:Y:S02]  /*2a40*/  FSEL R17, R21, R23, !P1 ;  /* 0x0000001715117208 */ /* 0x000fe40004800000 */
[----:B------:R-:W-:Y:S02]  /*2a50*/  FSEL R18, R22, R20, !P1 ;  /* 0x0000001416127208 */ /* 0x000fe40004800000 */
[----:B------:R-:W-:Y:S02]  /*2a60*/  FSEL R19, R23, R21, !P1 ;  /* 0x0000001517137208 */ /* 0x000fe40004800000 */
[----:B------:R-:W-:-:S14]  /*2a70*/  DSETP.GT.AND P0, PT, R16, UR4, PT ;  /* 0x0000000410007e2a */ /* 0x000fdc000bf04000 */
[----:B------:R-:W-:Y:S05]  /*2a80*/  @!P0 BRA `(.L_x_41) ;  /* 0x00000010009c8947 */ /* 0x000fea0003800000 */
[----:B------:R-:W0:Y:S01]  /*2a90*/  MUFU.RCP64H R5, 2.718280792236328125 ;  /* 0x4005bf0a00057908 */ /* 0x000e220000001800 */
[----:B------:R-:W-:Y:S01]  /*2aa0*/  IMAD.MOV.U32 R8, RZ, RZ, -0x74eba897 ;  /* 0x8b145769ff087424 */ /* 0x000fe200078e00ff */
        /* <DEDUP_REMOVED lines=10> */
[----:B------:R-:W-:-:S08]  /*2b50*/  DFMA R6, R26, -R8, R24 ;  /* 0x800000081a06722b */ /* 0x000fd00000000018 */
[----:B------:R-:W-:-:S10]  /*2b60*/  DFMA R26, R4, R6, R26 ;  /* 0x00000006041a722b */ /* 0x000fd4000000001a */
[----:B------:R-:W-:-:S05]  /*2b70*/  FFMA R4, RZ, 2.0897850990295410156, R27 ;  /* 0x4005bf0aff047823 */ /* 0x000fca000000001b */
[----:B------:R-:W-:-:S13]  /*2b80*/  FSETP.GT.AND P0, PT, |R4|, 1.469367938527859385e-39, PT ;  /* 0x001000000400780b */ /* 0x000fda0003f04200 */
[----:B------:R-:W-:Y:S05]  /*2b90*/  @P0 BRA P1, `(.L_x_43) ;  /* 0x0000000000200947 */ /* 0x000fea0000800000 */
[----:B------:R-:W-:Y:S01]  /*2ba0*/  IMAD.MOV.U32 R6, RZ, RZ, R24 ;  /* 0x000000ffff067224 */ /* 0x000fe200078e0018 */
[----:B------:R-:W-:Y:S01]  /*2bb0*/  MOV R4, 0x2c00 ;  /* 0x00002c0000047802 */ /* 0x000fe20000000f00 */
[----:B------:R-:W-:Y:S02]  /*2bc0*/  IMAD.MOV.U32 R5, RZ, RZ, R25 ;  /* 0x000000ffff057224 */ /* 0x000fe400078e0019 */
[----:B------:R-:W-:Y:S02]  /*2bd0*/  IMAD.MOV.U32 R22, RZ, RZ, -0x74eba897 ;  /* 0x8b145769ff167424 */ /* 0x000fe400078e00ff */
[----:B------:R-:W-:-:S07]  /*2be0*/  IMAD.MOV.U32 R23, RZ, RZ, 0x4005bf0a ;  /* 0x4005bf0aff177424 */ /* 0x000fce00078e00ff */
[----:B------:R-:W-:Y:S05]  /*2bf0*/  CALL.REL.NOINC `($__internal_1_$__cuda_sm20_div_rn_f64_full) ;  /* 0x00000134005c7944 */ /* 0x000fea0003c00000 */
[----:B------:R-:W-:Y:S02]  /*2c00*/  IMAD.MOV.U32 R26, RZ, RZ, R6 ;  /* 0x000000ffff1a7224 */ /* 0x000fe400078e0006 */
[----:B------:R-:W-:-:S07]  /*2c10*/  IMAD.MOV.U32 R27, RZ, RZ, R5 ;  /* 0x000000ffff1b7224 */ /* 0x000fce00078e0005 */
.L_x_43:
[----:B------:R-:W-:Y:S05]  /*2c20*/  BSYNC.RECONVERGENT B3 ;  /* 0x0000000000037941 */ /* 0x000fea0003800200 */
.L_x_42:
        /* <DEDUP_REMOVED lines=23> */
[----:B------:R-:W-:-:S07]  /*2da0*/  IMAD.MOV.U32 R4, RZ, RZ, R6 ;  /* 0x000000ffff047224 */ /* 0x000fce00078e0006 */
.L_x_45:
[----:B------:R-:W-:Y:S05]  /*2db0*/  BSYNC.RECONVERGENT B3 ;  /* 0x0000000000037941 */ /* 0x000fea0003800200 */
.L_x_44:
[----:B------:R-:W-:Y:S01]  /*2dc0*/  DADD R26, -RZ, |R26| ;  /* 0x00000000ff1a7229 */ /* 0x000fe2000000051a */
[----:B------:R-:W-:Y:S01]  /*2dd0*/  IMAD.MOV.U32 R20, RZ, RZ, RZ ;  /* 0x000000ffff147224 */ /* 0x000fe200078e00ff */
[----:B------:R-:W-:Y:S01]  /*2de0*/  DADD R28, -RZ, |R4| ;  /* 0x00000000ff1c7229 */ /* 0x000fe20000000504 */
[----:B------:R-:W-:Y:S01]  /*2df0*/  UMOV UR4, 0xffffffff ;  /* 0xffffffff00047882 */ /* 0x000fe20000000000 */
[----:B------:R-:W-:Y:S01]  /*2e00*/  UMOV UR5, 0x7fefffff ;  /* 0x7fefffff00057882 */ /* 0x000fe20000000000 */
[----:B------:R-:W-:Y:S01]  /*2e10*/  IMAD.MOV.U32 R30, RZ, RZ, 0x0 ;  /* 0x00000000ff1e7424 */ /* 0x000fe200078e00ff */
[----:B------:R-:W-:Y:S01]  /*2e20*/  UMOV UR6, UR5 ;  /* 0x0000000500067c82 */ /* 0x000fe20008000000 */
[----:B------:R-:W-:Y:S01]  /*2e30*/  IMAD.MOV.U32 R31, RZ, RZ, 0x3fd80000 ;  /* 0x3fd80000ff1f7424 */ /* 0x000fe200078e00ff */
[----:B------:R-:W-:Y:S04]  /*2e40*/  BSSY.RECONVERGENT B1, `(.L_x_46) ;  /* 0x0000077000017945 */ /* 0x000fe80003800200 */
[----:B------:R-:W-:-:S02]  /*2e50*/  ISETP.GT.U32.AND P1, PT, R26, R28, PT ;  /* 0x0000001c1a00720c */ /* 0x000fc40003f24070 */
[CC--:B------:R-:W-:Y:S02]  /*2e60*/  ISETP.LT.U32.AND P0, PT, R28.reuse, R26.reuse, PT ;  /* 0x0000001a1c00720c */ /* 0x0c0fe40003f01070 */
[----:B------:R-:W-:Y:S02]  /*2e70*/  ISETP.GT.U32.AND.EX P1, PT, R27, R29, PT, P1 ;  /* 0x0000001d1b00720c */ /* 0x000fe40003f24110 */
[----:B------:R-:W-:Y:S02]  /*2e80*/  ISETP.LT.U32.AND.EX P0, PT, R29, R27, PT, P0 ;  /* 0x0000001b1d00720c */ /* 0x000fe40003f01100 */
[----:B------:R-:W-:Y:S02]  /*2e90*/  SEL R7, R27, R29, P1 ;  /* 0x0000001d1b077207 */ /* 0x000fe40000800000 */
[----:B------:R-:W-:Y:S02]  /*2ea0*/  SEL R4, R28, R26, P0 ;  /* 0x0000001a1c047207 */ /* 0x000fe40000000000 */
[----:B------:R-:W-:-:S02]  /*2eb0*/  LOP3.LUT R8, R7, 0xffc00000, RZ, 0xc0, !PT ;  /* 0xffc0000007087812 */ /* 0x000fc400078ec0ff */
[----:B------:R-:W-:Y:S02]  /*2ec0*/  SEL R5, R29, R27, P0 ;  /* 0x0000001b1d057207 */ /* 0x000fe40000000000 */
[----:B------:R-:W-:Y:S02]  /*2ed0*/  LOP3.LUT R21, R8, 0x7fd00000, RZ, 0x3c, !PT ;  /* 0x7fd0000008157812 */ /* 0x000fe400078e3cff */
[----:B------:R-:W-:Y:S01]  /*2ee0*/  SEL R6, R26, R28, P1 ;  /* 0x0000001c1a067207 */ /* 0x000fe20000800000 */
[----:B------:R-:W-:-:S03]  /*2ef0*/  IMAD.U32 R26, RZ, RZ, UR6 ;  /* 0x00000006ff1a7e24 */ /* 0x000fc6000f8e00ff */
[C---:B------:R-:W-:Y:S02]  /*2f00*/  DMUL R22, R20.reuse, R4 ;  /* 0x0000000414167228 */ /* 0x040fe40000000000 */
[----:B------:R-:W-:-:S06]  /*2f10*/  DMUL R20, R20, R6 ;  /* 0x0000000614147228 */ /* 0x000fcc0000000000 */
[----:B------:R-:W-:-:S08]  /*2f20*/  DMUL R22, R22, R22 ;  /* 0x0000001616167228 */ /* 0x000fd00000000000 */
[----:B------:R-:W-:-:S08]  /*2f30*/  DFMA R20, R20, R20, R22 ;  /* 0x000000141414722b */ /* 0x000fd00000000016 */
[----:B------:R-:W-:Y:S02]  /*2f40*/  DSETP.MIN.AND P0, P1, R20, UR4, PT ;  /* 0x0000000414007e2a */ /* 0x000fe4000b900000 */
[----:B------:R-:W-:-:S05]  /*2f50*/  IMAD.MOV.U32 R9, RZ, RZ, R21 ;  /* 0x000000ffff097224 */ /* 0x000fca00078e0015 */
[----:B------:R-:W-:Y:S01]  /*2f60*/  FSEL R23, R9, UR6, P0 ;  /* 0x0000000609177c08 */ /* 0x000fe20008000000 */
[----:B------:R-:W-:-:S05]  /*2f70*/  IMAD.MOV.U32 R9, RZ, RZ, R20 ;  /* 0x000000ffff097224 */ /* 0x000fca00078e0014 */
[----:B------:R-:W-:Y:S01]  /*2f80*/  SEL R22, R9, UR4, P0 ;  /* 0x0000000409167c07 */ /* 0x000fe20008000000 */
[----:B------:R-:W-:Y:S01]  /*2f90*/  DSETP.NEU.AND P0, PT, R4, RZ, PT ;  /* 0x000000ff0400722a */ /* 0x000fe20003f0d000 */
[----:B------:R-:W-:Y:S01]  /*2fa0*/  @P1 LOP3.LUT R23, R26, 0x80000, RZ, 0xfc, !PT ;  /* 0x000800001a171812 */ /* 0x000fe200078efcff */
[----:B------:R-:W-:Y:S01]  /*2fb0*/  IMAD.MOV.U32 R26, RZ, RZ, RZ ;  /* 0x000000ffff1a7224 */ /* 0x000fe200078e00ff */
[----:B------:R-:W-:Y:S01]  /*2fc0*/  LOP3.LUT R9, R8, 0x100000, RZ, 0xfc, !PT ;  /* 0x0010000008097812 */ /* 0x000fe200078efcff */
[----:B------:R-:W-:Y:S01]  /*2fd0*/  IMAD.MOV.U32 R8, RZ, RZ, RZ ;  /* 0x000000ffff087224 */ /* 0x000fe200078e00ff */
[----:B------:R-:W0:Y:S01]  /*2fe0*/  MUFU.RSQ64H R27, R23 ;  /* 0x00000017001b7308 */ /* 0x000e220000001c00 */
[----:B------:R-:W-:Y:S02]  /*2ff0*/  ISETP.GE.U32.AND P1, PT, R5, 0x7ff00000, PT ;  /* 0x7ff000000500780c */ /* 0x000fe40003f26070 */
        /* <DEDUP_REMOVED lines=8> */
[----:B------:R-:W-:Y:S02]  /*3080*/  @!P1 FSEL R4, R6, R28, !P0 ;  /* 0x0000001c06049208 */ /* 0x000fe40004000000 */
[----:B------:R-:W-:Y:S01]  /*3090*/  ISETP.GT.AND P2, PT, R5, 0xfffff, PT ;  /* 0x000fffff0500780c */ /* 0x000fe20003f44270 */
[----:B------:R-:W-:Y:S02]  /*30a0*/  IMAD.MOV.U32 R9, RZ, RZ, R5 ;  /* 0x000000ffff097224 */ /* 0x000fe400078e0005 */
[----:B------:R-:W-:-:S10]  /*30b0*/  IMAD.MOV.U32 R8, RZ, RZ, R4 ;  /* 0x000000ffff087224 */ /* 0x000fd400078e0004 */
[----:B------:R-:W-:-:S10]  /*30c0*/  @!P2 DMUL R8, R8, 1.80143985094819840000e+16 ;  /* 0x435000000808a828 */ /* 0x000fd40000000000 */
[----:B------:R-:W-:Y:S02]  /*30d0*/  @!P2 IMAD.MOV.U32 R5, RZ, RZ, R9 ;  /* 0x000000ffff05a224 */ /* 0x000fe400078e0009 */
[----:B------:R-:W-:Y:S02]  /*30e0*/  @!P2 IMAD.MOV.U32 R4, RZ, RZ, R8 ;  /* 0x000000ffff04a224 */ /* 0x000fe400078e0008 */
[----:B------:R-:W-:-:S05]  /*30f0*/  VIADD R6, R5, 0xffffffff ;  /* 0xffffffff05067836 */ /* 0x000fca0000000000 */
[----:B------:R-:W-:Y:S01]  /*3100*/  ISETP.GT.U32.AND P0, PT, R6, 0x7feffffe, PT ;  /* 0x7feffffe0600780c */ /* 0x000fe20003f04070 */
[----:B------:R-:W-:Y:S02]  /*3110*/  IMAD.MOV.U32 R6, RZ, RZ, -0x3ff ;  /* 0xfffffc01ff067424 */ /* 0x000fe400078e00ff */
[----:B------:R-:W-:-:S10]  /*3120*/  @!P2 IMAD.MOV.U32 R6, RZ, RZ, -0x435 ;  /* 0xfffffbcbff06a424 */ /* 0x000fd400078e00ff */
[----:B------:R-:W-:Y:S05]  /*3130*/  @P0 BRA `(.L_x_47) ;  /* 0x0000000400040947 */ /* 0x000fea0003800000 */
[----:B------:R-:W-:Y:S01]  /*3140*/  LOP3.LUT R7, R5, 0xfffff, RZ, 0xc0, !PT ;  /* 0x000fffff05077812 */ /* 0x000fe200078ec0ff */
[----:B------:R-:W-:Y:S01]  /*3150*/  IMAD.MOV.U32 R8, RZ, RZ, R4 ;  /* 0x000000ffff087224 */ /* 0x000fe200078e0004 */
[----:B------:R-:W-:Y:S01]  /*3160*/  UMOV UR4, 0x3ae80f1e ;  /* 0x3ae80f1e00047882 */ /* 0x000fe20000000000 */
[----:B------:R-:W-:Y:S01]  /*3170*/  IMAD.MOV.U32 R20, RZ, RZ, RZ ;  /* 0x000000ffff147224 */ /* 0x000fe200078e00ff */
[----:B------:R-:W-:Y:S01]  /*3180*/  LOP3.LUT R9, R7, 0x3ff00000, RZ, 0xfc, !PT ;  /* 0x3ff0000007097812 */ /* 0x000fe200078efcff */
[----:B------:R-:W-:Y:S01]  /*3190*/  IMAD.MOV.U32 R30, RZ, RZ, -0x748574fc ;  /* 0x8b7a8b04ff1e7424 */ /* 0x000fe200078e00ff */
[----:B------:R-:W-:Y:S01]  /*31a0*/  UMOV UR5, 0x3eb1380b ;  /* 0x3eb1380b00057882 */ /* 0x000fe20000000000 */
[----:B------:R-:W-:Y:S01]  /*31b0*/  IMAD.MOV.U32 R31, RZ, RZ, 0x3ed0ee25 ;  /* 0x3ed0ee25ff1f7424 */ /* 0x000fe200078e00ff */
[----:B------:R-:W-:Y:S01]  /*31c0*/  ISETP.GE.U32.AND P0, PT, R9, 0x3ff6a09f, PT ;  /* 0x3ff6a09f0900780c */ /* 0x000fe20003f06070 */
[----:B------:R-:W-:Y:S01]  /*31d0*/  UMOV UR6, 0x80000000 ;  /* 0x8000000000067882 */ /* 0x000fe20000000000 */
[----:B------:R-:W-:Y:S01]  /*31e0*/  LEA.HI R6, R5, R6, RZ, 0xc ;  /* 0x0000000605067211 */ /* 0x000fe200078f60ff */
[----:B------:R-:W-:-:S10]  /*31f0*/  UMOV UR7, 0x43300000 ;  /* 0x4330000000077882 */ /* 0x000fd40000000000 */
[----:B------:R-:W-:Y:S02]  /*3200*/  @P0 VIADD R7, R9, 0xfff00000 ;  /* 0xfff0000009070836 */ /* 0x000fe40000000000 */
[----:B------:R-:W-:Y:S02]  /*3210*/  @P0 VIADD R6, R6, 0x1 ;  /* 0x0000000106060836 */ /* 0x000fe40000000000 */
        /* <DEDUP_REMOVED lines=9> */
[----:B------:R-:W-:Y:S02]  /*32b0*/  DMUL R26, R22, R22 ;  /* 0x00000016161a7228 */ /* 0x000fe40000000000 */
[----:B------:R-:W-:-:S06]  /*32c0*/  DADD R4, R8, -R22 ;  /* 0x0000000008047229 */ /* 0x000fcc0000000816 */
[----:B------:R-:W-:Y:S01]  /*32d0*/  DFMA R28, R26, UR4, R30 ;  /* 0x000000041a1c7c2b */ /* 0x000fe2000800001e */
[----:B------:R-:W-:Y:S01]  /*32e0*/  UMOV UR4, 0x9f02676f ;  /* 0x9f02676f00047882 */ /* 0x000fe20000000000 */
[----:B------:R-:W-:Y:S01]  /*32f0*/  UMOV UR5, 0x3ef3b266 ;  /* 0x3ef3b26600057882 */ /* 0x000fe20000000000 */
[----:B------:R-:W-:Y:S01]  /*3300*/  LOP3.LUT R30, R6, 0x80000000, RZ, 0x3c, !PT ;  /* 0x80000000061e7812 */ /* 0x000fe200078e3cff */
[----:B------:R-:W-:Y:S01]  /*3310*/  IMAD.MOV.U32 R31, RZ, RZ, 0x43300000 ;  /* 0x43300000ff1f7424 */ /* 0x000fe200078e00ff */
[----:B------:R-:W-:-:S03]  /*3320*/  DADD R6, R4, R4 ;  /* 0x0000000004067229 */ /* 0x000fc60000000004 */
[----:B------:R-:W-:Y:S01]  /*3330*/  DFMA R28, R26, R28, UR4 ;  /* 0x000000041a1c7e2b */ /* 0x000fe2000800001c */
[----:B------:R-:W-:Y:S01]  /*3340*/  UMOV UR4, 0xa9ab0956 ;  /* 0xa9ab095600047882 */ /* 0x000fe20000000000 */
[----:B------:R-:W-:Y:S01]  /*3350*/  UMOV UR5, 0x3f1745cb ;  /* 0x3f1745cb00057882 */ /* 0x000fe20000000000 */
[----:B------:R-:W-:Y:S01]  /*3360*/  DADD R4, R30, -UR6 ;  /* 0x800000061e047e29 */ /* 0x000fe20008000000 */
[----:B------:R-:W-:Y:S01]  /*3370*/  UMOV UR6, 0xfefa39ef ;  /* 0xfefa39ef00067882 */ /* 0x000fe20000000000 */
[----:B------:R-:W-:Y:S01]  /*3380*/  UMOV UR7, 0x3fe62e42 ;  /* 0x3fe62e4200077882 */ /* 0x000fe20000000000 */
[----:B------:R-:W-:Y:S02]  /*3390*/  DFMA R8, R8, -R22, R6 ;  /* 0x800000160808722b */ /* 0x000fe40000000006 */
[----:B------:R-:W-:Y:S01]  /*33a0*/  DFMA R28, R26, R28, UR4 ;  /* 0x000000041a1c7e2b */ /* 0x000fe2000800001c */
[----:B------:R-:W-:Y:S01]  /*33b0*/  UMOV UR4, 0x2d1b5154 ;  /* 0x2d1b515400047882 */ /* 0x000fe20000000000 */
[----:B------:R-:W-:Y:S01]  /*33c0*/  UMOV UR5, 0x3f3c71c7 ;  /* 0x3f3c71c700057882 */ /* 0x000fe20000000000 */
[----:B------:R-:W-:-:S03]  /*33d0*/  DFMA R6, R4, UR6, R22 ;  /* 0x0000000604067c2b */ /* 0x000fc60008000016 */
[----:B------:R-:W-:Y:S02]  /*33e0*/  DMUL R8, R20, R8 ;  /* 0x0000000814087228 */ /* 0x000fe40000000000 */
[----:B------:R-:W-:Y:S01]  /*33f0*/  DFMA R28, R26, R28, UR4 ;  /* 0x000000041a1c7e2b */ /* 0x000fe2000800001c */
[----:B------:R-:W-:Y:S01]  /*3400*/  UMOV UR4, 0x923be72d ;  /* 0x923be72d00047882 */ /* 0x000fe20000000000 */
[----:B------:R-:W-:-:S06]  /*3410*/  UMOV UR5, 0x3f624924 ;  /* 0x3f62492400057882 */ /* 0x000fcc0000000000 */
        /* <DEDUP_REMOVED lines=19> */
.L_x_47:
[----:B------:R-:W-:Y:S01]  /*3550*/  IMAD.MOV.U32 R4, RZ, RZ, 0x0 ;  /* 0x00000000ff047424 */ /* 0x000fe200078e00ff */
[----:B------:R-:W-:Y:S01]  /*3560*/  LOP3.LUT P0, RZ, R9, 0x7fffffff, RZ, 0xc0, !PT ;  /* 0x7fffffff09ff7812 */ /* 0x000fe2000780c0ff */
[----:B------:R-:W-:-:S06]  /*3570*/  IMAD.MOV.U32 R5, RZ, RZ, 0x7ff00000 ;  /* 0x7ff00000ff057424 */ /* 0x000fcc00078e00ff */
[----:B------:R-:W-:-:S10]  /*3580*/  DFMA R4, R8, R4, +INF ;  /* 0x7ff000000804742b */ /* 0x000fd40000000004 */
[----:B------:R-:W-:Y:S02]  /*3590*/  FSEL R26, R4, RZ, P0 ;  /* 0x000000ff041a7208 */ /* 0x000fe40000000000 */
[----:B------:R-:W-:-:S07]  /*35a0*/  FSEL R27, R5, -QNAN , P0 ;  /* 0xfff00000051b7808 */ /* 0x000fce0000000000 */
.L_x_48:
[----:B------:R-:W-:Y:S05]  /*35b0*/  BSYNC.RECONVERGENT B1 ;  /* 0x0000000000017941 */ /* 0x000fea0003800200 */
.L_x_46:
[----:B------:R-:W0:Y:S01]  /*35c0*/  MUFU.RCP64H R5, R19 ;  /* 0x0000001300057308 */ /* 0x000e220000001800 */
[----:B------:R-:W-:Y:S01]  /*35d0*/  IMAD.MOV.U32 R4, RZ, RZ, 0x1 ;  /* 0x00000001ff047424 */ /* 0x000fe200078e00ff */
[----:B------:R-:W-:Y:S01]  /*35e0*/  FSETP.GEU.AND P2, PT, |R17|, 6.5827683646048100446e-37, PT ;  /* 0x036000001100780b */ /* 0x000fe20003f4e200 */
[----:B------:R-:W-:Y:S01]  /*35f0*/  BSSY.RECONVERGENT B3, `(.L_x_49) ;  /* 0x0000014000037945 */ /* 0x000fe20003800200 */
[----:B------:R-:W-:-:S03]  /*3600*/  DSETP.GEU.AND P1, PT, |R24|, |R2|, PT ;  /* 0x400000021800722a */ /* 0x000fc60003f2e200 */
        /* <DEDUP_REMOVED lines=18> */
.L_x_50:
[----:B------:R-:W-:Y:S05]  /*3730*/  BSYNC.RECONVERGENT B3 ;  /* 0x0000000000037941 */ /* 0x000fea0003800200 */
.L_x_49:
[----:B------:R-:W-:Y:S01]  /*3740*/  DMUL R4, R6, R6 ;  /* 0x0000000606047228 */ /* 0x000fe20000000000 */
[----:B------:R-:W-:Y:S01]  /*3750*/  IMAD.MOV.U32 R8, RZ, RZ, -0x2449a4b7 ;  /* 0xdbb65b49ff087424 */ /* 0x000fe200078e00ff */
[----:B------:R-:W-:Y:S01]  /*3760*/  UMOV UR4, 0x2a25ff7e ;  /* 0x2a25ff7e00047882 */ /* 0x000fe20000000000 */
[----:B------:R-:W-:Y:S01]  /*3770*/  IMAD.MOV.U32 R9, RZ, RZ, 0x3f2d3b63 ;  /* 0x3f2d3b63ff097424 */ /* 0x000fe200078e00ff */
[----:B------:R-:W-:Y:S01]  /*3780*/  UMOV UR5, 0x3ef53e1d ;  /* 0x3ef53e1d00057882 */ /* 0x000fe20000000000 */
[----:B------:R-:W-:Y:S01]  /*3790*/  ISETP.GE.AND P2, PT, R25, RZ, PT ;  /* 0x000000ff1900720c */ /* 0x000fe20003f46270 */
[----:B------:R-:W-:Y:S01]  /*37a0*/  DSETP.NEU.AND P3, PT, R18, RZ, PT ;  /* 0x000000ff1200722a */ /* 0x000fe20003f6d000 */
[----:B------:R-:W-:Y:S01]  /*37b0*/  @!P1 IMAD.MOV.U32 R16, RZ, RZ, 0x54442d18 ;  /* 0x54442d18ff109424 */ /* 0x000fe200078e00ff */
[----:B------:R-:W-:Y:S01]  /*37c0*/  DADD R26, R26, 1 ;  /* 0x3ff000001a1a7429 */ /* 0x000fe20000000000 */
[----:B------:R-:W-:Y:S01]  /*37d0*/  @!P1 PLOP3.LUT P0, PT, P2, PT, PT, 0x80, 0x8 ;  /* 0x000000000008981c */ /* 0x000fe2000170f070 */
[----:B------:R-:W-:Y:S01]  /*37e0*/  DFMA R8, R4, -UR4, R8 ;  /* 0x8000000404087c2b */ /* 0x000fe20008000008 */
[----:B------:R-:W-:Y:S01]  /*37f0*/  UMOV UR4, 0x8dde082e ;  /* 0x8dde082e00047882 */ /* 0x000fe20000000000 */
[----:B------:R-:W-:Y:S01]  /*3800*/  UMOV UR5, 0x3f531278 ;  /* 0x3f53127800057882 */ /* 0x000fe20000000000 */
[----:B------:R-:W-:-:S05]  /*3810*/  @!P1 IMAD.MOV.U32 R17, RZ, RZ, 0x3ff921fb ;  /* 0x3ff921fbff119424 */ /* 0x000fca00078e00ff */
        /* <DEDUP_REMOVED lines=51> */
[----:B------:R-:W-:Y:S02]  /*3b50*/  @P1 IMAD.MOV.U32 R6, RZ, RZ, 0x54442d18 ;  /* 0x54442d18ff061424 */ /* 0x000fe400078e00ff */
[----:B------:R-:W-:-:S05]  /*3b60*/  @P1 IMAD.MOV.U32 R7, RZ, RZ, 0x400921fb ;  /* 0x400921fbff071424 */ /* 0x000fca00078e00ff */
[----:B------:R-:W-:Y:S02]  /*3b70*/  @!P1 DADD R4, -RZ, -R8 ;  /* 0x00000000ff049229 */ /* 0x000fe40000000908 */
[----:B------:R-:W-:-:S08]  /*3b80*/  @P1 DADD R6, -R8, R6 ;  /* 0x0000000008061229 */ /* 0x000fd00000000106 */
[----:B------:R-:W-:Y:S02]  /*3b90*/  @!P1 FSEL R4, R8, R4, !P0 ;  /* 0x0000000408049208 */ /* 0x000fe40004000000 */
[----:B------:R-:W-:Y:S02]  /*3ba0*/  @!P1 FSEL R5, R9, R5, !P0 ;  /* 0x0000000509059208 */ /* 0x000fe40004000000 */
[----:B------:R-:W-:-:S04]  /*3bb0*/  @P1 PLOP3.LUT P0, PT, P2, PT, PT, 0x80, 0x8 ;  /* 0x000000000008181c */ /* 0x000fc8000170f070 */
[----:B------:R-:W-:-:S06]  /*3bc0*/  @!P1 DADD R4, R4, R16 ;  /* 0x0000000004049229 */ /* 0x000fcc0000000010 */
[----:B------:R-:W-:Y:S01]  /*3bd0*/  @P1 FSEL R5, R7, R9, !P0 ;  /* 0x0000000907051208 */ /* 0x000fe20004000000 */
[----:B------:R-:W-:Y:S01]  /*3be0*/  @P3 IMAD.MOV.U32 R7, RZ, RZ, 0x4002d97c ;  /* 0x4002d97cff073424 */ /* 0x000fe200078e00ff */
[----:B------:R-:W-:Y:S01]  /*3bf0*/  @P1 FSEL R4, R6, R8, !P0 ;  /* 0x0000000806041208 */ /* 0x000fe20004000000 */
[C-C-:B------:R-:W-:Y:S01]  /*3c00*/  @P3 DSETP.NEU.AND P1, PT, |R24|.reuse, |R2|.reuse, PT ;  /* 0x400000021800322a */ /* 0x140fe20003f2d200 */
[----:B------:R-:W-:Y:S01]  /*3c10*/  @P3 IMAD.MOV.U32 R6, RZ, RZ, 0x7f3321d2 ;  /* 0x7f3321d2ff063424 */ /* 0x000fe200078e00ff */
[----:B------:R-:W-:Y:S01]  /*3c20*/  DADD R24, |R24|, |R2| ;  /* 0x0000000018187229 */ /* 0x000fe20000000602 */
[----:B------:R-:W-:Y:S02]  /*3c30*/  @P3 FSEL R17, R7, 1.8213495016098022461, !P0 ;  /* 0x3fe921fb07113808 */ /* 0x000fe40004000000 */
[----:B------:R-:W-:Y:S02]  /*3c40*/  @!P3 FSEL R7, RZ, 2.1426990032196044922, P0 ;  /* 0x400921fbff07b808 */ /* 0x000fe40000000000 */
[----:B------:R-:W-:-:S02]  /*3c50*/  @P3 FSEL R9, R6, 3.37028055040000000000e+12, !P0 ;  /* 0x54442d1806093808 */ /* 0x000fc40004000000 */
[----:B------:R-:W-:Y:S02]  /*3c60*/  @P3 FSEL R5, R17, R5, !P1 ;  /* 0x0000000511053208 */ /* 0x000fe40004800000 */
[----:B------:R-:W-:Y:S02]  /*3c70*/  @P3 FSEL R2, R9, R4, !P1 ;  /* 0x0000000409023208 */ /* 0x000fe40004800000 */
[----:B------:R-:W-:Y:S01]  /*3c80*/  @!P3 FSEL R6, RZ, 3.37028055040000000000e+12, P0 ;  /* 0x54442d18ff06b808 */ /* 0x000fe20000000000 */
[----:B------:R-:W-:Y:S01]  /*3c90*/  @P3 IMAD.MOV.U32 R7, RZ, RZ, R5 ;  /* 0x000000ffff073224 */ /* 0x000fe200078e0005 */
[----:B------:R-:W-:Y:S01]  /*3ca0*/  DSETP.NAN.AND P0, PT, R24, R24, PT ;  /* 0x000000181800722a */ /* 0x000fe20003f08000 */
[----:B------:R-:W-:-:S03]  /*3cb0*/  @P3 IMAD.MOV.U32 R6, RZ, RZ, R2 ;  /* 0x000000ffff063224 */ /* 0x000fc600078e0002 */
[----:B------:R-:W-:Y:S02]  /*3cc0*/  LOP3.LUT R3, R7, 0x80000000, R3, 0xb8, !PT ;  /* 0x8000000007037812 */ /* 0x000fe400078eb803 */
[----:B------:R-:W-:Y:S02]  /*3cd0*/  FSEL R6, R24, R6, P0 ;  /* 0x0000000618067208 */ /* 0x000fe40000000000 */
[----:B------:R-:W-:Y:S01]  /*3ce0*/  FSEL R7, R25, R3, P0 ;  /* 0x0000000319077208 */ /* 0x000fe20000000000 */
[----:B------:R-:W-:Y:S06]  /*3cf0*/  BRA `(.L_x_40) ;  /* 0x0000005400907947 */ /* 0x000fec0003800000 */
.L_x_41:
[----:B------:R-:W-:-:S14]  /*3d00*/  DSETP.NEU.AND P0, PT, R18, 1, PT ;  /* 0x3ff000001200742a */ /* 0x000fdc0003f0d000 */
[----:B------:R-:W-:Y:S05]  /*3d10*/  @P0 BRA `(.L_x_51) ;  /* 0x0000001400000947 */ /* 0x000fea0003800000 */
[----:B------:R-:W-:Y:S01]  /*3d20*/  UMOV UR4, 0x6a3f9475 ;  /* 0x6a3f947500047882 */ /* 0x000fe20000000000 */
[----:B------:R-:W-:Y:S02]  /*3d30*/  UMOV UR5, 0x20ca2fe7 ;  /* 0x20ca2fe700057882 */ /* 0x000fe40000000000 */
[----:B------:R-:W-:-:S14]  /*3d40*/  DSETP.GEU.AND P0, PT, R16, UR4, PT ;  /* 0x0000000410007e2a */ /* 0x000fdc000bf0e000 */
[----:B------:R-:W-:Y:S05]  /*3d50*/  @P0 BRA `(.L_x_52) ;  /* 0x0000000400600947 */ /* 0x000fea0003800000 */
[C---:B------:R-:W-:Y:S01]  /*3d60*/  DMUL R4, R16.reuse, R16 ;  /* 0x0000001010047228 */ /* 0x040fe20000000000 */
[----:B------:R-:W-:Y:S01]  /*3d70*/  IMAD.MOV.U32 R6, RZ, RZ, -0x2449a4b7 ;  /* 0xdbb65b49ff067424 */ /* 0x000fe200078e00ff */
[----:B------:R-:W-:Y:S01]  /*3d80*/  UMOV UR4, 0x2a25ff7e ;  /* 0x2a25ff7e00047882 */ /* 0x000fe20000000000 */
[----:B------:R-:W-:Y:S01]  /*3d90*/  IMAD.MOV.U32 R7, RZ, RZ, 0x3f2d3b63 ;  /* 0x3f2d3b63ff077424 */ /* 0x000fe200078e00ff */
[----:B------:R-:W-:Y:S01]  /*3da0*/  UMOV UR5, 0x3ef53e1d ;  /* 0x3ef53e1d00057882 */ /* 0x000fe20000000000 */
[----:B------:R-:W-:Y:S01]  /*3db0*/  ISETP.GE.AND P2, PT, R25, RZ, PT ;  /* 0x000000ff1900720c */ /* 0x000fe20003f46270 */
[----:B------:R-:W-:Y:S01]  /*3dc0*/  @!P1 IMAD.MOV.U32 R18, RZ, RZ, 0x54442d18 ;  /* 0x54442d18ff129424 */ /* 0x000fe200078e00ff */
[----:B------:R-:W-:Y:S01]  /*3dd0*/  DMUL R26, R16, 0.5 ;  /* 0x3fe00000101a7828 */ /* 0x000fe20000000000 */
[----:B------:R-:W-:Y:S01]  /*3de0*/  @!P1 IMAD.MOV.U32 R19, RZ, RZ, 0x3ff921fb ;  /* 0x3ff921fbff139424 */ /* 0x000fe200078e00ff */
[----:B------:R-:W-:Y:S01]  /*3df0*/  DFMA R6, R4, -UR4, R6 ;  /* 0x8000000404067c2b */ /* 0x000fe20008000006 */
[----:B------:R-:W-:Y:S01]  /*3e00*/  UMOV UR4, 0x8dde082e ;  /* 0x8dde082e00047882 */ /* 0x000fe20000000000 */
[----:B------:R-:W-:Y:S01]  /*3e10*/  UMOV UR5, 0x3f531278 ;  /* 0x3f53127800057882 */ /* 0x000fe20000000000 */
[----:B------:R-:W-:-:S03]  /*3e20*/  @!P1 PLOP3.LUT P0, PT, P2, PT, PT, 0x80, 0x8 ;  /* 0x000000000008981c */ /* 0x000fc6000170f070 */
[----:B------:R-:W-:Y:S02]  /*3e30*/  DMUL R26, R16, R26 ;  /* 0x0000001a101a7228 */ /* 0x000fe40000000000 */
        /* <DEDUP_REMOVED lines=60> */
[----:B------:R-:W-:Y:S01]  /*4200*/  IMAD.MOV.U32 R8, RZ, RZ, 0x4002d97c ;  /* 0x4002d97cff087424 */ /* 0x000fe200078e00ff */
[----:B------:R-:W-:Y:S01]  /*4210*/  @P1 FSEL R5, R7, R9, !P0 ;  /* 0x0000000907051208 */ /* 0x000fe20004000000 */
[C-C-:B------:R-:W-:Y:S02]  /*4220*/  DADD R6, |R24|.reuse, |R2|.reuse ;  /* 0x0000000018067229 */ /* 0x140fe40000000602 */
[----:B------:R-:W-:Y:S01]  /*4230*/  DSETP.NEU.AND P1, PT, |R24|, |R2|, PT ;  /* 0x400000021800722a */ /* 0x000fe20003f2d200 */
[----:B------:R-:W-:Y:S01]  /*4240*/  FSEL R19, R8, 1.8213495016098022461, !P0 ;  /* 0x3fe921fb08137808 */ /* 0x000fe20004000000 */
[----:B------:R-:W-:-:S05]  /*4250*/  IMAD.MOV.U32 R2, RZ, RZ, 0x7f3321d2 ;  /* 0x7f3321d2ff027424 */ /* 0x000fca00078e00ff */
[----:B------:R-:W-:Y:S01]  /*4260*/  FSEL R9, R2, 3.37028055040000000000e+12, !P0 ;  /* 0x54442d1802097808 */ /* 0x000fe20004000000 */
[----:B------:R-:W-:Y:S01]  /*4270*/  DSETP.NAN.AND P0, PT, R6, R6, PT ;  /* 0x000000060600722a */ /* 0x000fe20003f08000 */
[----:B------:R-:W-:Y:S02]  /*4280*/  FSEL R2, R19, R5, !P1 ;  /* 0x0000000513027208 */ /* 0x000fe40004800000 */
[----:B------:R-:W-:Y:S02]  /*4290*/  FSEL R5, R9, R4, !P1 ;  /* 0x0000000409057208 */ /* 0x000fe40004800000 */
[----:B------:R-:W-:Y:S02]  /*42a0*/  LOP3.LUT R3, R2, 0x80000000, R3, 0xb8, !PT ;  /* 0x8000000002037812 */ /* 0x000fe400078eb803 */
[----:B------:R-:W-:Y:S02]  /*42b0*/  FSEL R6, R6, R5, P0 ;  /* 0x0000000506067208 */ /* 0x000fe40000000000 */
[----:B------:R-:W-:Y:S01]  /*42c0*/  FSEL R7, R7, R3, P0 ;  /* 0x0000000307077208 */ /* 0x000fe20000000000 */
[----:B------:R-:W-:Y:S06]  /*42d0*/  BRA `(.L_x_40) ;  /* 0x0000005000187947 */ /* 0x000fec0003800000 */
.L_x_52:
[----:B------:R-:W-:Y:S01]  /*42e0*/  DMUL R18, R16, R16 ;  /* 0x0000001010127228 */ /* 0x000fe20000000000 */
[----:B------:R-:W-:Y:S09]  /*42f0*/  BSSY.RECONVERGENT B3, `(.L_x_53) ;  /* 0x000008b000037945 */ /* 0x000ff20003800200 */
[----:B------:R-:W-:-:S04]  /*4300*/  FSETP.GT.AND P0, PT, R19, -1.6999999284744262695, PT ;  /* 0xbfd999991300780b */ /* 0x000fc80003f04000 */
[----:B------:R-:W-:-:S13]  /*4310*/  FSETP.GEU.OR P0, PT, R19, 1.7916666269302368164, !P0 ;  /* 0x3fe555551300780b */ /* 0x000fda000470e400 */
[----:B------:R-:W-:Y:S05]  /*4320*/  @P0 BRA `(.L_x_54) ;  /* 0x0000000000d00947 */ /* 0x000fea0003800000 */
[----:B------:R-:W-:Y:S01]  /*4330*/  DADD R22, R18, 2 ;  /* 0x4000000012167429 */ /* 0x000fe20000000000 */
[----:B------:R-:W-:Y:S01]  /*4340*/  IMAD.MOV.U32 R4, RZ, RZ, 0x1 ;  /* 0x00000001ff047424 */ /* 0x000fe200078e00ff */
[----:B------:R-:W-:Y:S01]  /*4350*/  FSETP.GEU.AND P1, PT, |R19|, 6.5827683646048100446e-37, PT ;  /* 0x036000001300780b */ /* 0x000fe20003f2e200 */
[----:B------:R-:W-:Y:S03]  /*4360*/  BSSY.RECONVERGENT B4, `(.L_x_55) ;  /* 0x0000012000047945 */ /* 0x000fe60003800200 */
[----:B------:R-:W0:Y:S02]  /*4370*/  MUFU.RCP64H R5, R23 ;  /* 0x0000001700057308 */ /* 0x000e240000001800 */
        /* <DEDUP_REMOVED lines=13> */
[----:B------:R-:W-:-:S07]  /*4450*/  IMAD.MOV.U32 R5, RZ, RZ, R19 ;  /* 0x000000ffff057224 */ /* 0x000fce00078e0013 */
[----:B------:R-:W-:Y:S05]  /*4460*/  CALL.REL.NOINC `($__internal_1_$__cuda_sm20_div_rn_f64_full) ;  /* 0x0000011c00407944 */ /* 0x000fea0003c00000 */
[----:B------:R-:W-:-:S07]  /*4470*/  IMAD.MOV.U32 R7, RZ, RZ, R5 ;  /* 0x000000ffff077224 */ /* 0x000fce00078e0005 */
.L_x_56:
[----:B------:R-:W-:Y:S05]  /*4480*/  BSYNC.RECONVERGENT B4 ;  /* 0x0000000000047941 */ /* 0x000fea0003800200 */
.L_x_55:
[----:B------:R-:W-:Y:S01]  /*4490*/  DMUL R6, R18, -R6 ;  /* 0x8000000612067228 */ /* 0x000fe20000000000 */
[----:B------:R-:W-:Y:S01]  /*44a0*/  IMAD.MOV.U32 R20, RZ, RZ, -0x314d23bc ;  /* 0xceb2dc44ff147424 */ /* 0x000fe200078e00ff */
[----:B------:R-:W-:Y:S01]  /*44b0*/  UMOV UR4, 0x2fbe14b5 ;  /* 0x2fbe14b500047882 */ /* 0x000fe20000000000 */
[----:B------:R-:W-:Y:S01]  /*44c0*/  IMAD.MOV.U32 R21, RZ, RZ, 0x3ed087ff ;  /* 0x3ed087ffff157424 */ /* 0x000fe200078e00ff */
[----:B------:R-:W-:-:S04]  /*44d0*/  UMOV UR5, 0x3eb372fb ;  /* 0x3eb372fb00057882 */ /* 0x000fc80000000000 */
[----:B------:R-:W-:-:S08]  /*44e0*/  DADD R4, R18, R6 ;  /* 0x0000000012047229 */ /* 0x000fd00000000006 */
[----:B------:R-:W-:-:S08]  /*44f0*/  DMUL R8, R4, R4 ;  /* 0x0000000404087228 */ /* 0x000fd00000000000 */
[----:B------:R-:W-:Y:S01]  /*4500*/  DFMA R20, R8, UR4, R20 ;  /* 0x0000000408147c2b */ /* 0x000fe20008000014 */
        /* <DEDUP_REMOVED lines=17> */
[----:B------:R-:W-:-:S08]  /*4620*/  DFMA R20, R8, R20, UR4 ;  /* 0x0000000408147e2b */ /* 0x000fd00008000014 */
[----:B------:R-:W-:-:S08]  /*4630*/  DMUL R20, R8, R20 ;  /* 0x0000001408147228 */ /* 0x000fd00000000000 */
[----:B------:R-:W-:-:S08]  /*4640*/  DFMA R6, R4, R20, R6 ;  /* 0x000000140406722b */ /* 0x000fd00000000006 */
[----:B------:R-:W-:Y:S01]  /*4650*/  DADD R6, R18, R6 ;  /* 0x0000000012067229 */ /* 0x000fe20000000006 */
[----:B------:R-:W-:Y:S10]  /*4660*/  BRA `(.L_x_57) ;  /* 0x00000004004c7947 */ /* 0x000ff40003800000 */
.L_x_54:
[----:B------:R-:W-:-:S10]  /*4670*/  DADD R6, R18, 1 ;  /* 0x3ff0000012067429 */ /* 0x000fd40000000000 */
[----:B------:R-:W-:Y:S01]  /*4680*/  ISETP.GT.AND P0, PT, R7, 0xfffff, PT ;  /* 0x000fffff0700780c */ /* 0x000fe20003f04270 */
[----:B------:R-:W-:Y:S02]  /*4690*/  IMAD.MOV.U32 R8, RZ, RZ, R6 ;  /* 0x000000ffff087224 */ /* 0x000fe400078e0006 */
[--C-:B------:R-:W-:Y:S02]  /*46a0*/  IMAD.MOV.U32 R9, RZ, RZ, R7.reuse ;  /* 0x000000ffff097224 */ /* 0x100fe400078e0007 */
[----:B------:R-:W-:-:S08]  /*46b0*/  IMAD.MOV.U32 R5, RZ, RZ, R7 ;  /* 0x000000ffff057224 */ /* 0x000fd000078e0007 */
        /* <DEDUP_REMOVED lines=15> */
[----:B------:R-:W-:Y:S01]  /*47b0*/  LEA.HI R30, R5, R4, RZ, 0xc ;  /* 0x00000004051e7211 */ /* 0x000fe200078f60ff */
[----:B------:R-:W-:Y:S01]  /*47c0*/  IMAD.MOV.U32 R31, RZ, RZ, 0x43300000 ;  /* 0x43300000ff1f7424 */ /* 0x000fe200078e00ff */
[----:B------:R-:W-:Y:S01]  /*47d0*/  ISETP.GE.U32.AND P0, PT, R7, 0x3ff6a09f, PT ;  /* 0x3ff6a09f0700780c */ /* 0x000fe20003f06070 */
[----:B------:R-:W-:Y:S01]  /*47e0*/  UMOV UR6, 0x80000000 ;  /* 0x8000000000067882 */ /* 0x000fe20000000000 */
[----:B------:R-:W-:-:S11]  /*47f0*/  UMOV UR7, 0x43300000 ;  /* 0x4330000000077882 */ /* 0x000fd60000000000 */
[----:B------:R-:W-:Y:S02]  /*4800*/  @P0 VIADD R9, R7, 0xfff00000 ;  /* 0xfff0000007090836 */ /* 0x000fe40000000000 */
[----:B------:R-:W-:Y:S02]  /*4810*/  @P0 VIADD R30, R30, 0x1 ;  /* 0x000000011e1e0836 */ /* 0x000fe40000000000 */
[----:B------:R-:W-:-:S03]  /*4820*/  @P0 IMAD.MOV.U32 R7, RZ, RZ, R9 ;  /* 0x000000ffff070224 */ /* 0x000fc600078e0009 */
[----:B------:R-:W-:-:S03]  /*4830*/  LOP3.LUT R30, R30, 0x80000000, RZ, 0x3c, !PT ;  /* 0x800000001e1e7812 */ /* 0x000fc600078e3cff */
        /* <DEDUP_REMOVED lines=13> */
[----:B------:R-:W-:Y:S02]  /*4910*/  DADD R28, R4, R4 ;  /* 0x00000000041c7229 */ /* 0x000fe40000000004 */
[----:B------:R-:W-:Y:S01]  /*4920*/  DADD R4, R30, -UR6 ;  /* 0x800000061e047e29 */ /* 0x000fe20008000000 */
[----:B------:R-:W-:Y:S01]  /*4930*/  UMOV UR6, 0xfefa39ef ;  /* 0xfefa39ef00067882 */ /* 0x000fe20000000000 */
[----:B------:R-:W-:Y:S01]  /*4940*/  UMOV UR7, 0x3fe62e42 ;  /* 0x3fe62e4200077882 */ /* 0x000fe20000000000 */
[----:B------:R-:W-:Y:S01]  /*4950*/  DFMA R26, R22, R26, UR4 ;  /* 0x00000004161a7e2b */ /* 0x000fe2000800001a */
[----:B------:R-:W-:Y:S01]  /*4960*/  UMOV UR4, 0xa9ab0956 ;  /* 0xa9ab095600047882 */ /* 0x000fe20000000000 */
[----:B------:R-:W-:Y:S01]  /*4970*/  UMOV UR5, 0x3f1745cb ;  /* 0x3f1745cb00057882 */ /* 0x000fe20000000000 */
[----:B------:R-:W-:-:S02]  /*4980*/  DFMA R28, R6, -R20, R28 ;  /* 0x80000014061c722b */ /* 0x000fc4000000001c */
[----:B------:R-:W-:-:S03]  /*4990*/  DFMA R6, R4, UR6, R20 ;  /* 0x0000000604067c2b */ /* 0x000fc60008000014 */
[----:B------:R-:W-:Y:S01]  /*49a0*/  DFMA R26, R22, R26, UR4 ;  /* 0x00000004161a7e2b */ /* 0x000fe2000800001a */
[----:B------:R-:W-:Y:S01]  /*49b0*/  UMOV UR4, 0x2d1b5154 ;  /* 0x2d1b515400047882 */ /* 0x000fe20000000000 */
[----:B------:R-:W-:Y:S01]  /*49c0*/  UMOV UR5, 0x3f3c71c7 ;  /* 0x3f3c71c700057882 */ /* 0x000fe20000000000 */
[----:B------:R-:W-:-:S05]  /*49d0*/  DMUL R28, R8, R28 ;  /* 0x0000001c081c7228 */ /* 0x000fca0000000000 */
        /* <DEDUP_REMOVED lines=22> */
.L_x_58:
[----:B------:R-:W-:Y:S01]  /*4b40*/  IMAD.MOV.U32 R4, RZ, RZ, 0x0 ;  /* 0x00000000ff047424 */ /* 0x000fe200078e00ff */
[----:B------:R-:W-:Y:S01]  /*4b50*/  LOP3.LUT P0, RZ, R9, 0x7fffffff, RZ, 0xc0, !PT ;  /* 0x7fffffff09ff7812 */ /* 0x000fe2000780c0ff */
[----:B------:R-:W-:-:S06]  /*4b60*/  IMAD.MOV.U32 R5, RZ, RZ, 0x7ff00000 ;  /* 0x7ff00000ff057424 */ /* 0x000fcc00078e00ff */
[----:B------:R-:W-:-:S10]  /*4b70*/  DFMA R4, R8, R4, +INF ;  /* 0x7ff000000804742b */ /* 0x000fd40000000004 */
[----:B------:R-:W-:Y:S02]  /*4b80*/  FSEL R6, R4, RZ, P0 ;  /* 0x000000ff04067208 */ /* 0x000fe40000000000 */
[----:B------:R-:W-:-:S07]  /*4b90*/  FSEL R7, R5, -QNAN , P0 ;  /* 0xfff0000005077808 */ /* 0x000fce0000000000 */
.L_x_57:
[----:B------:R-:W-:Y:S05]  /*4ba0*/  BSYNC.RECONVERGENT B3 ;  /* 0x0000000000037941 */ /* 0x000fea0003800200 */
.L_x_53:
[----:B------:R-:W-:Y:S01]  /*4bb0*/  IMAD.MOV.U32 R4, RZ, RZ, -0x2449a4b7 ;  /* 0xdbb65b49ff047424 */ /* 0x000fe200078e00ff */
[----:B------:R-:W-:Y:S01]  /*4bc0*/  UMOV UR4, 0x2a25ff7e ;  /* 0x2a25ff7e00047882 */ /* 0x000fe20000000000 */
[----:B------:R-:W-:Y:S01]  /*4bd0*/  IMAD.MOV.U32 R5, RZ, RZ, 0x3f2d3b63 ;  /* 0x3f2d3b63ff057424 */ /* 0x000fe200078e00ff */
[----:B------:R-:W-:Y:S01]  /*4be0*/  UMOV UR5, 0x3ef53e1d ;  /* 0x3ef53e1d00057882 */ /* 0x000fe20000000000 */
[----:B------:R-:W-:Y:S01]  /*4bf0*/  DSETP.GEU.AND P2, PT, |R24|, |R2|, PT ;  /* 0x400000021800722a */ /* 0x000fe20003f4e200 */
[----:B------:R-:W-:Y:S01]  /*4c00*/  ISETP.GE.AND P1, PT, R25, RZ, PT ;  /* 0x000000ff1900720c */ /* 0x000fe20003f26270 */
[----:B------:R-:W-:Y:S01]  /*4c10*/  IMAD.MOV.U32 R20, RZ, RZ, 0x4002d97c ;  /* 0x4002d97cff147424 */ /* 0x000fe200078e00ff */
[----:B------:R-:W-:Y:S02]  /*4c20*/  DMUL R26, R6, 0.5 ;  /* 0x3fe00000061a7828 */ /* 0x000fe40000000000 */
[----:B------:R-:W-:Y:S01]  /*4c30*/  DFMA R4, R18, -UR4, R4 ;  /* 0x8000000412047c2b */ /* 0x000fe20008000004 */
[----:B------:R-:W-:Y:S01]  /*4c40*/  UMOV UR4, 0x8dde082e ;  /* 0x8dde082e00047882 */ /* 0x000fe20000000000 */
[----:B------:R-:W-:-:S06]  /*4c50*/  UMOV UR5, 0x3f531278 ;  /* 0x3f53127800057882 */ /* 0x000fcc0000000000 */
[C---:B------:R-:W-:Y:S01]  /*4c60*/  DFMA R4, R18.reuse, R4, -UR4 ;  /* 0x8000000412047e2b */ /* 0x040fe20008000004 */
[----:B------:R-:W-:Y:S01]  /*4c70*/  UMOV UR4, 0xc8249315 ;  /* 0xc824931500047882 */ /* 0x000fe20000000000 */
[----:B------:R-:W-:Y:S01]  /*4c80*/  UMOV UR5, 0x3f6f9690 ;  /* 0x3f6f969000057882 */ /* 0x000fe20000000000 */
[----:B------:R-:W-:Y:S01]  /*4c90*/  @!P2 PLOP3.LUT P0, PT, P1, PT, PT, 0x80, 0x8 ;  /* 0x000000000008a81c */ /* 0x000fe20000f0f070 */
[----:B------:R-:W-:Y:S02]  /*4ca0*/  @P2 IMAD.MOV.U32 R8, RZ, RZ, 0x54442d18 ;  /* 0x54442d18ff082424 */ /* 0x000fe400078e00ff */
[----:B------:R-:W-:Y:S02]  /*4cb0*/  @P2 IMAD.MOV.U32 R9, RZ, RZ, 0x400921fb ;  /* 0x400921fbff092424 */ /* 0x000fe400078e00ff */
        /* <DEDUP_REMOVED lines=46> */
[----:B------:R-:W-:Y:S01]  /*4fa0*/  DMUL R4, R18, R4 ;  /* 0x0000000412047228 */ /* 0x000fe20000000000 */
[----:B------:R-:W-:Y:S02]  /*4fb0*/  @!P2 IMAD.MOV.U32 R18, RZ, RZ, 0x54442d18 ;  /* 0x54442d18ff12a424 */ /* 0x000fe400078e00ff */
[----:B------:R-:W-:-:S05]  /*4fc0*/  @!P2 IMAD.MOV.U32 R19, RZ, RZ, 0x3ff921fb ;  /* 0x3ff921fbff13a424 */ /* 0x000fca00078e00ff */
[----:B------:R-:W-:-:S08]  /*4fd0*/  DFMA R16, R16, R4, R16 ;  /* 0x000000041010722b */ /* 0x000fd00000000010 */
[----:B------:R-:W-:Y:S02]  /*4fe0*/  @!P2 DADD R4, -RZ, -R16 ;  /* 0x00000000ff04a229 */ /* 0x000fe40000000910 */
[----:B------:R-:W-:-:S08]  /*4ff0*/  @P2 DADD R8, -R16, R8 ;  /* 0x0000000010082229 */ /* 0x000fd00000000108 */
[----:B------:R-:W-:Y:S02]  /*5000*/  @!P2 FSEL R4, R16, R4, !P0 ;  /* 0x000000041004a208 */ /* 0x000fe40004000000 */
[----:B------:R-:W-:Y:S02]  /*5010*/  @!P2 FSEL R5, R17, R5, !P0 ;  /* 0x000000051105a208 */ /* 0x000fe40004000000 */
[----:B------:R-:W-:Y:S01]  /*5020*/  @P2 PLOP3.LUT P0, PT, P1, PT, PT, 0x80, 0x8 ;  /* 0x000000000008281c */ /* 0x000fe20000f0f070 */
[----:B------:R-:W-:-:S03]  /*5030*/  DSETP.NEU.AND P1, PT, |R24|, |R2|, PT ;  /* 0x400000021800722a */ /* 0x000fc60003f2d200 */
[----:B------:R-:W-:Y:S02]  /*5040*/  @!P2 DADD R4, R4, R18 ;  /* 0x000000000404a229 */ /* 0x000fe40000000012 */
[----:B------:R-:W-:Y:S01]  /*5050*/  DADD R18, |R24|, |R2| ;  /* 0x0000000018127229 */ /* 0x000fe20000000602 */
[----:B------:R-:W-:-:S03]  /*5060*/  IMAD.MOV.U32 R2, RZ, RZ, 0x7f3321d2 ;  /* 0x7f3321d2ff027424 */ /* 0x000fc600078e00ff */
[----:B------:R-:W-:Y:S02]  /*5070*/  @P2 FSEL R5, R9, R17, !P0 ;  /* 0x0000001109052208 */ /* 0x000fe40004000000 */
[----:B------:R-:W-:Y:S02]  /*5080*/  FSEL R17, R20, 1.8213495016098022461, !P0 ;  /* 0x3fe921fb14117808 */ /* 0x000fe40004000000 */
[----:B------:R-:W-:Y:S02]  /*5090*/  FSEL R9, R2, 3.37028055040000000000e+12, !P0 ;  /* 0x54442d1802097808 */ /* 0x000fe40004000000 */
[----:B------:R-:W-:Y:S01]  /*50a0*/  @P2 FSEL R4, R8, R16, !P0 ;  /* 0x0000001008042208 */ /* 0x000fe20004000000 */
[----:B------:R-:W-:Y:S01]  /*50b0*/  DSETP.NAN.AND P0, PT, R18, R18, PT ;  /* 0x000000121200722a */ /* 0x000fe20003f08000 */
[----:B------:R-:W-:Y:S02]  /*50c0*/  FSEL R2, R17, R5, !P1 ;  /* 0x0000000511027208 */ /* 0x000fe40004800000 */
[----:B------:R-:W-:-:S02]  /*50d0*/  FSEL R5, R9, R4, !P1 ;  /* 0x0000000409057208 */ /* 0x000fc40004800000 */
[----:B------:R-:W-:Y:S02]  /*50e0*/  LOP3.LUT R3, R2, 0x80000000, R3, 0xb8, !PT ;  /* 0x8000000002037812 */ /* 0x000fe400078eb803 */
[----:B------:R-:W-:Y:S02]  /*50f0*/  FSEL R6, R18, R5, P0 ;  /* 0x0000000512067208 */ /* 0x000fe40000000000 */
[----:B------:R-:W-:Y:S01]  /*5100*/  FSEL R7, R19, R3, P0 ;  /* 0x0000000313077208 */ /* 0x000fe20000000000 */
[----:B------:R-:W-:Y:S06]  /*5110*/  BRA `(.L_x_40) ;  /* 0x0000004000887947 */ /* 0x000fec0003800000 */
.L_x_51:
[C-C-:B------:R-:W-:Y:S01]  /*5120*/  DSETP.MIN.AND P0, P2, R18.reuse, R16.reuse, PT ;  /* 0x000000101200722a */ /* 0x140fe20003a00000 */
[----:B------:R-:W-:Y:S01]  /*5130*/  IMAD.MOV.U32 R6, RZ, RZ, R18 ;  /* 0x000000ffff067224 */ /* 0x000fe200078e0012 */
[----:B------:R-:W-:Y:S01]  /*5140*/  DSETP.MAX.AND P3, P4, R18, R16, PT ;  /* 0x000000101200722a */ /* 0x000fe20003c6f000 */
[----:B------:R-:W-:Y:S01]  /*5150*/  IMAD.MOV.U32 R9, RZ, RZ, R16 ;  /* 0x000000ffff097224 */ /* 0x000fe200078e0010 */
[----:B------:R-:W-:Y:S01]  /*5160*/  UMOV UR4, 0x4ad4b81f ;  /* 0x4ad4b81f00047882 */ /* 0x000fe20000000000 */
[----:B------:R-:W-:Y:S01]  /*5170*/  IMAD.MOV.U32 R7, RZ, RZ, R19 ;  /* 0x000000ffff077224 */ /* 0x000fe200078e0013 */
[----:B------:R-:W-:Y:S01]  /*5180*/  UMOV UR5, 0x358dee7a ;  /* 0x358dee7a00057882 */ /* 0x000fe20000000000 */
[----:B------:R-:W-:Y:S01]  /*5190*/  IMAD.MOV.U32 R8, RZ, RZ, R17 ;  /* 0x000000ffff087224 */ /* 0x000fe200078e0011 */
[----:B------:R-:W-:Y:S01]  /*51a0*/  SEL R6, R6, R9, P0 ;  /* 0x0000000906067207 */ /* 0x000fe20000000000 */
[----:B------:R-:W-:Y:S02]  /*51b0*/  IMAD.MOV.U32 R9, RZ, RZ, R19 ;  /* 0x000000ffff097224 */ /* 0x000fe400078e0013 */
[----:B------:R-:W-:Y:S01]  /*51c0*/  IMAD.MOV.U32 R20, RZ, RZ, R17 ;  /* 0x000000ffff147224 */ /* 0x000fe200078e0011 */
[----:B------:R-:W-:-:S02]  /*51d0*/  FSEL R7, R7, R8, P0 ;  /* 0x0000000807077208 */ /* 0x000fc40000000000 */
[----:B------:R-:W-:Y:S01]  /*51e0*/  @P2 LOP3.LUT R7, R8, 0x80000, RZ, 0xfc, !PT ;  /* 0x0008000008072812 */ /* 0x000fe200078efcff */
[----:B------:R-:W-:Y:S01]  /*51f0*/  IMAD.MOV.U32 R8, RZ, RZ, R18 ;  /* 0x000000ffff087224 */ /* 0x000fe200078e0012 */
[----:B------:R-:W-:Y:S01]  /*5200*/  FSEL R21, R9, R20, P3 ;  /* 0x0000001409157208 */ /* 0x000fe20001800000 */
[----:B------:R-:W-:Y:S01]  /*5210*/  IMAD.MOV.U32 R9, RZ, RZ, R16 ;  /* 0x000000ffff097224 */ /* 0x000fe200078e0010 */
[----:B------:R-:W-:Y:S02]  /*5220*/  @P4 LOP3.LUT R21, R20, 0x80000, RZ, 0xfc, !PT ;  /* 0x0008000014154812 */ /* 0x000fe400078efcff */
[----:B------:R-:W-:Y:S01]  /*5230*/  DSETP.GEU.AND P0, PT, R6, UR4, PT ;  /* 0x0000000406007e2a */ /* 0x000fe2000bf0e000 */
[----:B------:R-:W-:Y:S01]  /*5240*/  UMOV UR4, 0xc57e649a ;  /* 0xc57e649a00047882 */ /* 0x000fe20000000000 */
[----:B------:R-:W-:Y:S01]  /*5250*/  SEL R8, R8, R9, P3 ;  /* 0x0000000908087207 */ /* 0x000fe20001800000 */
[----:B------:R-:W-:Y:S01]  /*5260*/  IMAD.MOV.U32 R9, RZ, RZ, R21 ;  /* 0x000000ffff097224 */ /* 0x000fe200078e0015 */
[----:B------:R-:W-:-:S05]  /*5270*/  UMOV UR5, 0x4a511b0e ;  /* 0x4a511b0e00057882 */ /* 0x000fca0000000000 */
[----:B------:R-:W-:-:S14]  /*5280*/  DSETP.LEU.AND P2, PT, R8, UR4, PT ;  /* 0x0000000408007e2a */ /* 0x000fdc000bf4b000 */
[----:B------:R-:W-:Y:S05]  /*5290*/  @P0 BRA P2, `(.L_x_59) ;  /* 0x0000000c00180947 */ /* 0x000fea0001000000 */
[----:B------:R-:W-:Y:S01]  /*52a0*/  ISETP.GT.AND P0, PT, R5, 0xfffff, PT ;  /* 0x000fffff0500780c */ /* 0x000fe20003f04270 */
[----:B------:R-:W-:Y:S01]  /*52b0*/  IMAD.MOV.U32 R23, RZ, RZ, R5 ;  /* 0x000000ffff177224 */ /* 0x000fe200078e0005 */
[----:B------:R-:W-:Y:S01]  /*52c0*/  BSSY.RECONVERGENT B1, `(.L_x_60) ;  /* 0x0000051000017945 */ /* 0x000fe20003800200 */
[----:B------:R-:W-:Y:S02]  /*52d0*/  IMAD.MOV.U32 R6, RZ, RZ, R4 ;  /* 0x000000ffff067224 */ /* 0x000fe400078e0004 */
[----:B------:R-:W-:-:S08]  /*52e0*/  IMAD.MOV.U32 R22, RZ, RZ, -0x3ff ;  /* 0xfffffc01ff167424 */ /* 0x000fd000078e00ff */
        /* <DEDUP_REMOVED lines=8> */
[----:B------:R-:W-:Y:S01]  /*5370*/  IMAD.MOV.U32 R28, RZ, RZ, -0x748574fc ;  /* 0x8b7a8b04ff1c7424 */ /* 0x000fe200078e00ff */
[----:B------:R-:W-:Y:S01]  /*5380*/  UMOV UR4, 0x3ae80f1e ;  /* 0x3ae80f1e00047882 */ /* 0x000fe20000000000 */
[----:B------:R-:W-:Y:S01]  /*5390*/  IMAD.MOV.U32 R29, RZ, RZ, 0x3ed0ee25 ;  /* 0x3ed0ee25ff1d7424 */ /* 0x000fe200078e00ff */
[----:B------:R-:W-:Y:S01]  /*53a0*/  LOP3.LUT R5, R4, 0x3ff00000, RZ, 0xfc, !PT ;  /* 0x3ff0000004057812 */ /* 0x000fe200078efcff */
[----:B------:R-:W-:Y:S01]  /*53b0*/  IMAD.MOV.U32 R4, RZ, RZ, R6 ;  /* 0x000000ffff047224 */ /* 0x000fe200078e0006 */
[----:B------:R-:W-:Y:S01]  /*53c0*/  UMOV UR5, 0x3eb1380b ;  /* 0x3eb1380b00057882 */ /* 0x000fe20000000000 */
[----:B------:R-:W-:Y:S01]  /*53d0*/  IMAD.MOV.U32 R6, RZ, RZ, RZ ;  /* 0x000000ffff067224 */ /* 0x000fe200078e00ff */
[----:B------:R-:W-:Y:S01]  /*53e0*/  ISETP.GE.U32.AND P0, PT, R5, 0x3ff6a09f, PT ;  /* 0x3ff6a09f0500780c */ /* 0x000fe20003f06070 */
[----:B------:R-:W-:Y:S01]  /*53f0*/  UMOV UR6, 0x80000000 ;  /* 0x8000000000067882 */ /* 0x000fe20000000000 */
[----:B------:R-:W-:-:S11]  /*5400*/  UMOV UR7, 0x43300000 ;  /* 0x4330000000077882 */ /* 0x000fd60000000000 */
        /* <DEDUP_REMOVED lines=54> */
.L_x_61:
[----:B------:R-:W-:Y:S01]  /*5770*/  IMAD.MOV.U32 R6, RZ, RZ, 0x0 ;  /* 0x00000000ff067424 */ /* 0x000fe200078e00ff */
[----:B------:R-:W-:Y:S01]  /*5780*/  LOP3.LUT P0, RZ, R5, 0x7fffffff, RZ, 0xc0, !PT ;  /* 0x7fffffff05ff7812 */ /* 0x000fe2000780c0ff */
[----:B------:R-:W-:-:S06]  /*5790*/  IMAD.MOV.U32 R7, RZ, RZ, 0x7ff00000 ;  /* 0x7ff00000ff077424 */ /* 0x000fcc00078e00ff */
[----:B------:R-:W-:-:S10]  /*57a0*/  DFMA R6, R4, R6, +INF ;  /* 0x7ff000000406742b */ /* 0x000fd40000000006 */
[----:B------:R-:W-:Y:S02]  /*57b0*/  FSEL R26, R6, RZ, P0 ;  /* 0x000000ff061a7208 */ /* 0x000fe40000000000 */
[----:B------:R-:W-:-:S07]  /*57c0*/  FSEL R27, R7, -QNAN , P0 ;  /* 0xfff00000071b7808 */ /* 0x000fce0000000000 */
.L_x_62:
[----:B------:R-:W-:Y:S05]  /*57d0*/  BSYNC.RECONVERGENT B1 ;  /* 0x0000000000017941 */ /* 0x000fea0003800200 */
.L_x_60:
[----:B------:R-:W0:Y:S01]  /*57e0*/  MUFU.RCP64H R5, R19 ;  /* 0x0000001300057308 */ /* 0x000e220000001800 */
[----:B------:R-:W-:Y:S01]  /*57f0*/  IMAD.MOV.U32 R4, RZ, RZ, 0x1 ;  /* 0x00000001ff047424 */ /* 0x000fe200078e00ff */
[----:B------:R-:W-:Y:S01]  /*5800*/  FSETP.GEU.AND P2, PT, |R17|, 6.5827683646048100446e-37, PT ;  /* 0x036000001100780b */ /* 0x000fe20003f4e200 */
[----:B------:R-:W-:Y:S04]  /*5810*/  BSSY.RECONVERGENT B3, `(.L_x_63) ;  /* 0x0000013000037945 */ /* 0x000fe80003800200 */
        /* <DEDUP_REMOVED lines=18> */
.L_x_64:
[----:B------:R-:W-:Y:S05]  /*5940*/  BSYNC.RECONVERGENT B3 ;  /* 0x0000000000037941 */ /* 0x000fea0003800200 */
.L_x_63:
[----:B------:R-:W-:Y:S01]  /*5950*/  DMUL R4, R6, R6 ;  /* 0x0000000606047228 */ /* 0x000fe20000000000 */
[----:B------:R-:W-:Y:S01]  /*5960*/  IMAD.MOV.U32 R8, RZ, RZ, -0x2449a4b7 ;  /* 0xdbb65b49ff087424 */ /* 0x000fe200078e00ff */
[----:B------:R-:W-:Y:S01]  /*5970*/  UMOV UR4, 0x2a25ff7e ;  /* 0x2a25ff7e00047882 */ /* 0x000fe20000000000 */
[----:B------:R-:W-:Y:S01]  /*5980*/  IMAD.MOV.U32 R9, RZ, RZ, 0x3f2d3b63 ;  /* 0x3f2d3b63ff097424 */ /* 0x000fe200078e00ff */
[----:B------:R-:W-:Y:S01]  /*5990*/  UMOV UR5, 0x3ef53e1d ;  /* 0x3ef53e1d00057882 */ /* 0x000fe20000000000 */
[----:B------:R-:W-:Y:S01]  /*59a0*/  ISETP.GE.AND P2, PT, R25, RZ, PT ;  /* 0x000000ff1900720c */ /* 0x000fe20003f46270 */
[----:B------:R-:W-:Y:S01]  /*59b0*/  DSETP.NEU.AND P3, PT, R18, RZ, PT ;  /* 0x000000ff1200722a */ /* 0x000fe20003f6d000 */
[----:B------:R-:W-:Y:S02]  /*59c0*/  @!P1 IMAD.MOV.U32 R16, RZ, RZ, 0x54442d18 ;  /* 0x54442d18ff109424 */ /* 0x000fe400078e00ff */
[----:B------:R-:W-:Y:S01]  /*59d0*/  DFMA R8, R4, -UR4, R8 ;  /* 0x8000000404087c2b */ /* 0x000fe20008000008 */
[----:B------:R-:W-:Y:S01]  /*59e0*/  UMOV UR4, 0x8dde082e ;  /* 0x8dde082e00047882 */ /* 0x000fe20000000000 */
[----:B------:R-:W-:Y:S01]  /*59f0*/  UMOV UR5, 0x3f531278 ;  /* 0x3f53127800057882 */ /* 0x000fe20000000000 */
[----:B------:R-:W-:Y:S01]  /*5a00*/  @!P1 PLOP3.LUT P0, PT, P2, PT, PT, 0x80, 0x8 ;  /* 0x000000000008981c */ /* 0x000fe2000170f070 */
[----:B------:R-:W-:-:S04]  /*5a10*/  @!P1 IMAD.MOV.U32 R17, RZ, RZ, 0x3ff921fb ;  /* 0x3ff921fbff119424 */ /* 0x000fc800078e00ff */
        /* <DEDUP_REMOVED lines=78> */
.L_x_59:
[----:B------:R-:W-:-:S14]  /*5f00*/  DSETP.GE.AND P0, PT, R18, 1, PT ;  /* 0x3ff000001200742a */ /* 0x000fdc0003f06000 */
[----:B------:R-:W-:Y:S05]  /*5f10*/  @!P0 BRA `(.L_x_65) ;  /* 0x0000001000008947 */ /* 0x000fea0003800000 */
[C---:B------:R-:W-:Y:S01]  /*5f20*/  DADD R4, R18.reuse, -1 ;  /* 0xbff0000012047429 */ /* 0x040fe20000000000 */
[----:B------:R-:W-:Y:S01]  /*5f30*/  BSSY.RECONVERGENT B3, `(.L_x_66) ;  /* 0x000008f000037945 */ /* 0x000fe20003800200 */
[----:B------:R-:W-:-:S08]  /*5f40*/  DADD R6, R18, 1 ;  /* 0x3ff0000012067429 */ /* 0x000fd00000000000 */
[----:B------:R-:W-:-:S08]  /*5f50*/  DMUL R4, R4, R6 ;  /* 0x0000000604047228 */ /* 0x000fd00000000000 */
[----:B------:R-:W-:-:S10]  /*5f60*/  DFMA R26, R16, R16, R4 ;  /* 0x00000010101a722b */ /* 0x000fd40000000004 */
        /* <DEDUP_REMOVED lines=24> */
.L_x_69:
[----:B------:R-:W-:Y:S05]  /*60f0*/  BSYNC.RECONVERGENT B4 ;  /* 0x0000000000047941 */ /* 0x000fea0003800200 */
.L_x_68:
        /* <DEDUP_REMOVED lines=30> */
.L_x_67:
        /* <DEDUP_REMOVED lines=18> */
[----:B------:R-:W-:Y:S01]  /*6400*/  IMAD.MOV.U32 R6, RZ, RZ, R26 ;  /* 0x000000ffff067224 */ /* 0x000fe200078e001a */
[----:B------:R-:W-:Y:S01]  /*6410*/  UMOV UR5, 0x3eb1380b ;  /* 0x3eb1380b00057882 */ /* 0x000fe20000000000 */
[----:B------:R-:W-:Y:S01]  /*6420*/  IMAD.MOV.U32 R29, RZ, RZ, 0x3ed0ee25 ;  /* 0x3ed0ee25ff1d7424 */ /* 0x000fe200078e00ff */
        /* <DEDUP_REMOVED lines=57> */
.L_x_71:
[----:B------:R-:W-:Y:S01]  /*67c0*/  IMAD.MOV.U32 R4, RZ, RZ, 0x0 ;  /* 0x00000000ff047424 */ /* 0x000fe200078e00ff */
[----:B------:R-:W-:Y:S01]  /*67d0*/  LOP3.LUT P0, RZ, R7, 0x7fffffff, RZ, 0xc0, !PT ;  /* 0x7fffffff07ff7812 */ /* 0x000fe2000780c0ff */
[----:B------:R-:W-:-:S06]  /*67e0*/  IMAD.MOV.U32 R5, RZ, RZ, 0x7ff00000 ;  /* 0x7ff00000ff057424 */ /* 0x000fcc00078e00ff */
[----:B------:R-:W-:-:S10]  /*67f0*/  DFMA R4, R6, R4, +INF ;  /* 0x7ff000000604742b */ /* 0x000fd40000000004 */
[----:B------:R-:W-:Y:S02]  /*6800*/  FSEL R26, R4, RZ, P0 ;  /* 0x000000ff041a7208 */ /* 0x000fe40000000000 */
[----:B------:R-:W-:-:S07]  /*6810*/  FSEL R27, R5, -QNAN , P0 ;  /* 0xfff00000051b7808 */ /* 0x000fce0000000000 */
.L_x_70:
[----:B------:R-:W-:Y:S05]  /*6820*/  BSYNC.RECONVERGENT B3 ;  /* 0x0000000000037941 */ /* 0x000fea0003800200 */
.L_x_66:
        /* <DEDUP_REMOVED lines=23> */
.L_x_73:
[----:B------:R-:W-:Y:S05]  /*69a0*/  BSYNC.RECONVERGENT B3 ;  /* 0x0000000000037941 */ /* 0x000fea0003800200 */
.L_x_72:
[----:B------:R-:W-:Y:S01]  /*69b0*/  DMUL R4, R6, R6 ;  /* 0x0000000606047228 */ /* 0x000fe20000000000 */
        /* <DEDUP_REMOVED lines=11> */
[----:B------:R-:W-:Y:S01]  /*6a70*/  @!P1 PLOP3.LUT P0, PT, P2, PT, PT, 0x80, 0x8 ;  /* 0x000000000008981c */ /* 0x000fe2000170f070 */
[----:B------:R-:W-:-:S04]  /*6a80*/  IMAD.MOV.U32 R18, RZ, RZ, 0x4002d97c ;  /* 0x4002d97cff127424 */ /* 0x000fc800078e00ff */
        /* <DEDUP_REMOVED lines=58> */
[----:B------:R-:W-:Y:S02]  /*6e30*/  @!P1 DADD R4, R4, R16 ;  /* 0x0000000004049229 */ /* 0x000fe40000000010 */
[----:B------:R-:W-:-:S04]  /*6e40*/  DADD R16, |R24|, |R2| ;  /* 0x0000000018107229 */ /* 0x000fc80000000602 */
[----:B------:R-:W-:Y:S02]  /*6e50*/  @P1 FSEL R4, R6, R8, !P0 ;  /* 0x0000000806041208 */ /* 0x000fe40004000000 */
[----:B------:R-:W-:Y:S01]  /*6e60*/  @P1 FSEL R5, R7, R9, !P0 ;  /* 0x0000000907051208 */ /* 0x000fe20004000000 */
        /* <DEDUP_REMOVED lines=11> */
.L_x_65:
[----:B------:R-:W-:Y:S01]  /*6f20*/  DMUL R4, R16, R16 ;  /* 0x0000001010047228 */ /* 0x000fe20000000000 */
[----:B------:R-:W-:Y:S01]  /*6f30*/  UMOV UR4, 0x66666666 ;  /* 0x6666666600047882 */ /* 0x000fe20000000000 */
[----:B------:R-:W-:-:S06]  /*6f40*/  UMOV UR5, 0x3fe66666 ;  /* 0x3fe6666600057882 */ /* 0x000fcc0000000000 */
[----:B------:R-:W-:-:S08]  /*6f50*/  DFMA R4, R18, R18, R4 ;  /* 0x000000121204722b */ /* 0x000fd00000000004 */
[----:B------:R-:W-:-:S14]  /*6f60*/  DSETP.GTU.AND P0, PT, R4, UR4, PT ;  /* 0x0000000404007e2a */ /* 0x000fdc000bf0c000 */
[----:B------:R-:W-:Y:S05]  /*6f70*/  @P0 BRA `(.L_x_74) ;  /* 0x0000000c00080947 */ /* 0x000fea0003800000 */
        /* <DEDUP_REMOVED lines=77> */
.L_x_76:
[----:B------:R-:W-:Y:S01]  /*7450*/  IMAD.MOV.U32 R6, RZ, RZ, 0x0 ;  /* 0x00000000ff067424 */ /* 0x000fe200078e00ff */
[----:B------:R-:W-:Y:S01]  /*7460*/  LOP3.LUT P0, RZ, R5, 0x7fffffff, RZ, 0xc0, !PT ;  /* 0x7fffffff05ff7812 */ /* 0x000fe2000780c0ff */
[----:B------:R-:W-:-:S06]  /*7470*/  IMAD.MOV.U32 R7, RZ, RZ, 0x7ff00000 ;  /* 0x7ff00000ff077424 */ /* 0x000fcc00078e00ff */
[----:B------:R-:W-:-:S10]  /*7480*/  DFMA R6, R4, R6, +INF ;  /* 0x7ff000000406742b */ /* 0x000fd40000000006 */
[----:B------:R-:W-:Y:S02]  /*7490*/  FSEL R26, R6, RZ, P0 ;  /* 0x000000ff061a7208 */ /* 0x000fe40000000000 */
[----:B------:R-:W-:-:S07]  /*74a0*/  FSEL R27, R7, -QNAN , P0 ;  /* 0xfff00000071b7808 */ /* 0x000fce0000000000 */
.L_x_77:
[----:B------:R-:W-:Y:S05]  /*74b0*/  BSYNC.RECONVERGENT B1 ;  /* 0x0000000000017941 */ /* 0x000fea0003800200 */
.L_x_75:
        /* <DEDUP_REMOVED lines=22> */
.L_x_79:
[----:B------:R-:W-:Y:S05]  /*7620*/  BSYNC.RECONVERGENT B3 ;  /* 0x0000000000037941 */ /* 0x000fea0003800200 */
.L_x_78:
        /* <DEDUP_REMOVED lines=87> */
.L_x_74:
[----:B------:R-:W-:Y:S01]  /*7ba0*/  LOP3.LUT R41, R19, 0xfffffff8, RZ, 0xc0, !PT ;  /* 0xfffffff813297812 */ /* 0x000fe200078ec0ff */
[----:B------:R-:W-:Y:S01]  /*7bb0*/  IMAD.MOV.U32 R32, RZ, RZ, R18 ;  /* 0x000000ffff207224 */ /* 0x000fe200078e0012 */
[----:B------:R-:W-:Y:S01]  /*7bc0*/  LOP3.LUT R37, R17, 0xfffffff8, RZ, 0xc0, !PT ;  /* 0xfffffff811257812 */ /* 0x000fe200078ec0ff */
[----:B------:R-:W-:Y:S01]  /*7bd0*/  IMAD.MOV.U32 R33, RZ, RZ, R19 ;  /* 0x000000ffff217224 */ /* 0x000fe200078e0013 */
[----:B------:R-:W-:Y:S01]  /*7be0*/  BSSY.RECONVERGENT B1, `(.L_x_80) ;  /* 0x000006c000017945 */ /* 0x000fe20003800200 */
[----:B------:R-:W-:Y:S02]  /*7bf0*/  IMAD.MOV.U32 R40, RZ, RZ, RZ ;  /* 0x000000ffff287224 */ /* 0x000fe400078e00ff */
[----:B------:R-:W-:Y:S02]  /*7c00*/  IMAD.MOV.U32 R36, RZ, RZ, RZ ;  /* 0x000000ffff247224 */ /* 0x000fe400078e00ff */
[----:B------:R-:W-:Y:S02]  /*7c10*/  IMAD.MOV.U32 R8, RZ, RZ, RZ ;  /* 0x000000ffff087224 */ /* 0x000fe400078e00ff */
[----:B------:R-:W-:Y:S01]  /*7c20*/  DADD R32, -R40, R32 ;  /* 0x0000000028207229 */ /* 0x000fe20000000120 */
[----:B------:R-:W-:Y:S01]  /*7c30*/  IMAD.MOV.U32 R20, RZ, RZ, RZ ;  /* 0x000000ffff147224 */ /* 0x000fe200078e00ff */
[----:B------:R-:W-:-:S02]  /*7c40*/  DADD R30, R16, -R36 ;  /* 0x00000000101e7229 */ /* 0x000fc40000000824 */
[C---:B------:R-:W-:Y:S02]  /*7c50*/  DMUL R26, R40.reuse, R40 ;  /* 0x00000028281a7228 */ /* 0x040fe40000000000 */
[----:B------:R-:W-:Y:S02]  /*7c60*/  DADD R40, R40, R40 ;  /* 0x0000000028287229 */ /* 0x000fe40000000028 */
[C---:B------:R-:W-:Y:S02]  /*7c70*/  DMUL R4, R36.reuse, R36 ;  /* 0x0000002424047228 */ /* 0x040fe40000000000 */
[----:B------:R-:W-:Y:S01]  /*7c80*/  LOP3.LUT R9, R33, 0xfffffff8, RZ, 0xc0, !PT ;  /* 0xfffffff821097812 */ /* 0x000fe200078ec0ff */
[----:B------:R-:W-:Y:S01]  /*7c90*/  DADD R36, R36, R36 ;  /* 0x0000000024247229 */ /* 0x000fe20000000024 */
[----:B------:R-:W-:-:S04]  /*7ca0*/  LOP3.LUT R21, R31, 0xfffffff8, RZ, 0xc0, !PT ;  /* 0xfffffff81f157812 */ /* 0x000fc800078ec0ff */
[----:B------:R-:W-:Y:S02]  /*7cb0*/  DADD R32, R32, -R8 ;  /* 0x0000000020207229 */ /* 0x000fe40000000808 */
[C---:B------:R-:W-:Y:S02]  /*7cc0*/  DMUL R6, R8.reuse, R40 ;  /* 0x0000002808067228 */ /* 0x040fe40000000000 */
[----:B------:R-:W-:Y:S02]  /*7cd0*/  DMUL R42, R8, R8 ;  /* 0x00000008082a7228 */ /* 0x000fe40000000000 */
[----:B------:R-:W-:Y:S02]  /*7ce0*/  DADD R30, R30, -R20 ;  /* 0x000000001e1e7229 */ /* 0x000fe40000000814 */
[----:B------:R-:W-:Y:S02]  /*7cf0*/  DADD R8, R8, R8 ;  /* 0x0000000008087229 */ /* 0x000fe40000000008 */
[----:B------:R-:W-:-:S02]  /*7d00*/  DADD R34, R20, R20 ;  /* 0x0000000014227229 */ /* 0x000fc40000000014 */
[----:B------:R-:W-:Y:S02]  /*7d10*/  DMUL R22, R20, R36 ;  /* 0x0000002414167228 */ /* 0x000fe40000000000 */
[----:B------:R-:W-:Y:S02]  /*7d20*/  DMUL R40, R32, R40 ;  /* 0x0000002820287228 */ /* 0x000fe40000000000 */
[----:B------:R-:W-:Y:S02]  /*7d30*/  DMUL R36, R30, R36 ;  /* 0x000000241e247228 */ /* 0x000fe40000000000 */
[----:B------:R-:W-:Y:S02]  /*7d40*/  DMUL R38, R32, R8 ;  /* 0x0000000820267228 */ /* 0x000fe40000000000 */
[----:B------:R-:W-:Y:S02]  /*7d50*/  DMUL R34, R30, R34 ;  /* 0x000000221e227228 */ /* 0x000fe40000000000 */
[----:B------:R-:W-:-:S02]  /*7d60*/  DMUL R20, R20, R20 ;  /* 0x0000001414147228 */ /* 0x000fc40000000000 */
[----:B------:R-:W-:Y:S02]  /*7d70*/  DMUL R32, R32, R32 ;  /* 0x0000002020207228 */ /* 0x000fe40000000000 */
[----:B------:R-:W-:-:S11]  /*7d80*/  DMUL R30, R30, R30 ;  /* 0x0000001e1e1e7228 */ /* 0x000fd60000000000 */
.L_x_81:
[----:B------:R-:W-:-:S06]  /*7d90*/  DSETP.GEU.AND P0, PT, R26, R4, PT ;  /* 0x000000041a00722a */ /* 0x000fcc0003f0e000 */
[----:B------:R-:W-:Y:S02]  /*7da0*/  FSEL R8, R4, R26, P0 ;  /* 0x0000001a04087208 */ /* 0x000fe40000000000 */
[----:B------:R-:W-:Y:S02]  /*7db0*/  FSEL R9, R5, R27, P0 ;  /* 0x0000001b05097208 */ /* 0x000fe40000000000 */
[----:B------:R-:W-:Y:S02]  /*7dc0*/  FSEL R5, R27, R5, P0 ;  /* 0x000000051b057208 */ /* 0x000fe40000000000 */
[----:B------:R-:W-:Y:S02]  /*7dd0*/  FSEL R26, R26, R4, P0 ;  /* 0x000000041a1a7208 */ /* 0x000fe40000000000 */
[C-C-:B------:R-:W-:Y:S01]  /*7de0*/  DSETP.GEU.AND P1, PT, R8.reuse, R6.reuse, PT ;  /* 0x000000060800722a */ /* 0x140fe20003f2e000 */
[----:B------:R-:W-:Y:S01]  /*7df0*/  IMAD.MOV.U32 R27, RZ, RZ, R5 ;  /* 0x000000ffff1b7224 */ /* 0x000fe200078e0005 */
[----:B------:R-:W-:-:S04]  /*7e00*/  DSETP.GEU.AND P0, PT, R8, R6, P0 ;  /* 0x000000060800722a */ /* 0x000fc8000070e000 */
[----:B------:R-:W-:Y:S02]  /*7e10*/  FSEL R28, R6, R8, P1 ;  /* 0x00000008061c7208 */ /* 0x000fe40000800000 */
[----:B------:R-:W-:Y:S02]  /*7e20*/  FSEL R29, R7, R9, P1 ;  /* 0x00000009071d7208 */ /* 0x000fe40000800000 */
[----:B------:R-:W-:Y:S02]  /*7e30*/  FSEL R4, R8, R6, P1 ;  /* 0x0000000608047208 */ /* 0x000fe40000800000 */
[----:B------:R-:W-:Y:S02]  /*7e40*/  FSEL R7, R9, R7, P1 ;  /* 0x0000000709077208 */ /* 0x000fe40000800000 */
[----:B------:R-:W-:-:S03]  /*7e50*/  DSETP.GEU.AND P1, PT, R28, R22, PT ;  /* 0x000000161c00722a */ /* 0x000fc60003f2e000 */
[----:B------:R-:W-:-:S03]  /*7e60*/  IMAD.MOV.U32 R5, RZ, RZ, R7 ;  /* 0x000000ffff057224 */ /* 0x000fc600078e0007 */
[----:B------:R-:W-:Y:S02]  /*7e70*/  FSEL R18, R22, R28, P1 ;  /* 0x0000001c16127208 */ /* 0x000fe40000800000 */
[----:B------:R-:W-:Y:S02]  /*7e80*/  FSEL R19, R23, R29, P1 ;  /* 0x0000001d17137208 */ /* 0x000fe40000800000 */
[----:B------:R-:W-:Y:S02]  /*7e90*/  FSEL R6, R28, R22, P1 ;  /* 0x000000161c067208 */ /* 0x000fe40000800000 */
[----:B------:R-:W-:Y:S02]  /*7ea0*/  FSEL R9, R29, R23, P1 ;  /* 0x000000171d097208 */ /* 0x000fe40000800000 */
[----:B------:R-:W-:-:S03]  /*7eb0*/  DSETP.GEU.AND P2, PT, R18, R42, PT ;  /* 0x0000002a1200722a */ /* 0x000fc60003f4e000 */
[----:B------:R-:W-:-:S03]  /*7ec0*/  IMAD.MOV.U32 R7, RZ, RZ, R9 ;  /* 0x000000ffff077224 */ /* 0x000fc600078e0009 */
[----:B------:R-:W-:Y:S01]  /*7ed0*/  FSEL R45, R43, R19, P2 ;  /* 0x000000132b2d7208 */ /* 0x000fe20001000000 */
[----:B------:R-:W-:Y:S01]  /*7ee0*/  DSETP.GEU.AND P1, PT, R28, R22, P2 ;  /* 0x000000161c00722a */ /* 0x000fe2000172e000 */
[----:B------:R-:W-:Y:S02]  /*7ef0*/  FSEL R44, R42, R18, P2 ;  /* 0x000000122a2c7208 */ /* 0x000fe40001000000 */
[----:B------:R-:W-:Y:S02]  /*7f00*/  FSEL R23, R19, R43, P2 ;  /* 0x0000002b13177208 */ /* 0x000fe40001000000 */
[----:B------:R-:W-:Y:S02]  /*7f10*/  FSEL R22, R18, R42, P2 ;  /* 0x0000002a12167208 */ /* 0x000fe40001000000 */
[----:B------:R-:W-:-:S06]  /*7f20*/  DSETP.GEU.AND P2, PT, R44, R20, PT ;  /* 0x000000142c00722a */ /* 0x000fcc0003f4e000 */
[----:B------:R-:W-:Y:S02]  /*7f30*/  FSEL R28, R20, R44, P2 ;  /* 0x0000002c141c7208 */ /* 0x000fe40001000000 */
[----:B------:R-:W-:Y:S02]  /*7f40*/  FSEL R29, R21, R45, P2 ;  /* 0x0000002d151d7208 */ /* 0x000fe40001000000 */
[----:B------:R-:W-:Y:S02]  /*7f50*/  FSEL R8, R44, R20, P2 ;  /* 0x000000142c087208 */ /* 0x000fe40001000000 */
[----:B------:R-:W-:Y:S02]  /*7f60*/  FSEL R19, R45, R21, P2 ;  /* 0x000000152d137208 */ /* 0x000fe40001000000 */
[----:B------:R-:W-:-:S06]  /*7f70*/  DSETP.GEU.AND P3, PT, R28, R40, PT ;  /* 0x000000281c00722a */ /* 0x000fcc0003f6e000 */
[----:B------:R-:W-:Y:S01]  /*7f80*/  FSEL R43, R41, R29, P3 ;  /* 0x0000001d292b7208 */ /* 0x000fe20001800000 */
[----:B------:R-:W-:Y:S01]  /*7f90*/  DSETP.GEU.AND P2, PT, R44, R20, P3 ;  /* 0x000000142c00722a */ /* 0x000fe20001f4e000 */
[----:B------:R-:W-:Y:S02]  /*7fa0*/  FSEL R42, R40, R28, P3 ;  /* 0x0000001c282a7208 */ /* 0x000fe40001800000 */
[----:B------:R-:W-:Y:S02]  /*7fb0*/  FSEL R21, R29, R41, P3 ;  /* 0x000000291d157208 */ /* 0x000fe40001800000 */
[----:B------:R-:W-:Y:S02]  /*7fc0*/  FSEL R20, R28, R40, P3 ;  /* 0x000000281c147208 */ /* 0x000fe40001800000 */
[C-C-:B------:R-:W-:Y:S02]  /*7fd0*/  DSETP.GEU.AND P3, PT, R42.reuse, R36.reuse, PT ;  /* 0x000000242a00722a */ /* 0x140fe40003f6e000 */
[----:B------:R-:W-:-:S04]  /*7fe0*/  DSETP.GEU.AND P2, PT, R42, R36, P2 ;  /* 0x000000242a00722a */ /* 0x000fc8000174e000 */
[----:B------:R-:W-:Y:S02]  /*7ff0*/  FSEL R28, R36, R42, P3 ;  /* 0x0000002a241c7208 */ /* 0x000fe40001800000 */
[----:B------:R-:W-:Y:S02]  /*8000*/  FSEL R29, R37, R43, P3 ;  /* 0x0000002b251d7208 */ /* 0x000fe40001800000 */
[----:B------:R-:W-:Y:S01]  /*8010*/  FSEL R18, R42, R36, P3 ;  /* 0x000000242a127208 */ /* 0x000fe20001800000 */
[----:B------:R-:W-:Y:S01]  /*8020*/  IMAD.MOV.U32 R42, RZ, RZ, R8 ;  /* 0x000000ffff2a7224 */ /* 0x000fe200078e0008 */
[----:B------:R-:W-:Y:S01]  /*8030*/  FSEL R37, R43, R37, P3 ;  /* 0x000000252b257208 */ /* 0x000fe20001800000 */
[----:B------:R-:W-:Y:S01]  /*8040*/  IMAD.MOV.U32 R43, RZ, RZ, R19 ;  /* 0x000000ffff2b7224 */ /* 0x000fe200078e0013 */
[C-C-:B------:R-:W-:Y:S02]  /*8050*/  DSETP.GEU.AND P3, PT, R28.reuse, R38.reuse, PT ;  /* 0x000000261c00722a */ /* 0x140fe40003f6e000 */
[----:B------:R-:W-:-:S04]  /*8060*/  DSETP.GEU.AND P2, PT, R28, R38, P2 ;  /* 0x000000261c00722a */ /* 0x000fc8000174e000 */
[----:B------:R-:W-:Y:S02]  /*8070*/  FSEL R40, R38, R28, P3 ;  /* 0x0000001c26287208 */ /* 0x000fe40001800000 */
[----:B------:R-:W-:Y:S02]  /*8080*/  FSEL R41, R39, R29, P3 ;  /* 0x0000001d27297208 */ /* 0x000fe40001800000 */
[----:B------:R-:W-:Y:S02]  /*8090*/  FSEL R36, R28, R38, P3 ;  /* 0x000000261c247208 */ /* 0x000fe40001800000 */
[----:B------:R-:W-:Y:S02]  /*80a0*/  FSEL R39, R29, R39, P3 ;  /* 0x000000271d277208 */ /* 0x000fe40001800000 */
[C-C-:B------:R-:W-:Y:S02]  /*80b0*/  DSETP.GEU.AND P3, PT, R40.reuse, R34.reuse, PT ;  /* 0x000000222800722a */ /* 0x140fe40003f6e000 */
[----:B------:R-:W-:-:S04]  /*80c0*/  DSETP.GEU.AND P2, PT, R40, R34, P2 ;  /* 0x000000222800722a */ /* 0x000fc8000174e000 */
        /* <DEDUP_REMOVED lines=11> */
[C-C-:B------:R-:W-:Y:S01]  /*8180*/  DSETP.GEU.AND P2, PT, R40.reuse, R30.reuse, P2 ;  /* 0x0000001e2800722a */ /* 0x140fe2000174e000 */
[----:B------:R-:W-:Y:S01]  /*8190*/  IMAD.MOV.U32 R34, RZ, RZ, R32 ;  /* 0x000000ffff227224 */ /* 0x000fe200078e0020 */
[----:B------:R-:W-:-:S04]  /*81a0*/  DSETP.GEU.AND P3, PT, R40, R30, PT ;  /* 0x0000001e2800722a */ /* 0x000fc80003f6e000 */
[----:B------:R-:W-:Y:S02]  /*81b0*/  PLOP3.LUT P0, PT, P0, P2, P1, 0x80, 0x0 ;  /* 0x000000000000781c */ /* 0x000fe40000705010 */
[----:B------:R-:W-:Y:S02]  /*81c0*/  FSEL R28, R30, R40, P3 ;  /* 0x000000281e1c7208 */ /* 0x000fe40001800000 */
[----:B------:R-:W-:Y:S02]  /*81d0*/  FSEL R29, R31, R41, P3 ;  /* 0x000000291f1d7208 */ /* 0x000fe40001800000 */
[----:B------:R-:W-:Y:S01]  /*81e0*/  FSEL R30, R40, R30, P3 ;  /* 0x0000001e281e7208 */ /* 0x000fe20001800000 */
[----:B------:R-:W-:Y:S01]  /*81f0*/  IMAD.MOV.U32 R40, RZ, RZ, R18 ;  /* 0x000000ffff287224 */ /* 0x000fe200078e0012 */
[----:B------:R-:W-:Y:S01]  /*8200*/  FSEL R31, R41, R31, P3 ;  /* 0x0000001f291f7208 */ /* 0x000fe20001800000 */
[----:B------:R-:W-:Y:S02]  /*8210*/  IMAD.MOV.U32 R41, RZ, RZ, R37 ;  /* 0x000000ffff297224 */ /* 0x000fe400078e0025 */
[----:B------:R-:W-:-:S02]  /*8220*/  IMAD.MOV.U32 R37, RZ, RZ, R39 ;  /* 0x000000ffff257224 */ /* 0x000fc400078e0027 */
[----:B------:R-:W-:Y:S02]  /*8230*/  IMAD.MOV.U32 R39, RZ, RZ, R35 ;  /* 0x000000ffff277224 */ /* 0x000fe400078e0023 */
[----:B------:R-:W-:Y:S02]  /*8240*/  IMAD.MOV.U32 R35, RZ, RZ, R33 ;  /* 0x000000ffff237224 */ /* 0x000fe400078e0021 */
[----:B------:R-:W-:Y:S02]  /*8250*/  IMAD.MOV.U32 R32, RZ, RZ, R30 ;  /* 0x000000ffff207224 */ /* 0x000fe400078e001e */
[----:B------:R-:W-:Y:S02]  /*8260*/  IMAD.MOV.U32 R33, RZ, RZ, R31 ;  /* 0x000000ffff217224 */ /* 0x000fe400078e001f */
[----:B------:R-:W-:Y:S02]  /*8270*/  IMAD.MOV.U32 R30, RZ, RZ, R28 ;  /* 0x000000ffff1e7224 */ /* 0x000fe400078e001c */
[----:B------:R-:W-:Y:S01]  /*8280*/  IMAD.MOV.U32 R31, RZ, RZ, R29 ;  /* 0x000000ffff1f7224 */ /* 0x000fe200078e001d */
[----:B------:R-:W-:Y:S06]  /*8290*/  @!P0 BRA `(.L_x_81) ;  /* 0xfffffff800bc8947 */ /* 0x000fec000383ffff */
[----:B------:R-:W-:Y:S05]  /*82a0*/  BSYNC.RECONVERGENT B1 ;  /* 0x0000000000017941 */ /* 0x000fea0003800200 */
.L_x_80:
[----:B------:R-:W-:Y:S01]  /*82b0*/  DADD R26, R26, -1 ;  /* 0xbff000001a1a7429 */ /* 0x000fe20000000000 */
[----:B------:R-:W-:Y:S07]  /*82c0*/  BSSY.RECONVERGENT B3, `(.L_x_82) ;  /* 0x0000097000037945 */ /* 0x000fee0003800200 */
[----:B------:R-:W-:-:S08]  /*82d0*/  DADD R26, R4, R26 ;  /* 0x00000000041a7229 */ /* 0x000fd0000000001a */
        /* <DEDUP_REMOVED lines=9> */
[----:B------:R-:W-:-:S10]  /*8370*/  DADD R18, R28, R18 ;  /* 0x000000001c127229 */ /* 0x000fd40000000012 */
        /* <DEDUP_REMOVED lines=24> */
.L_x_85:
[----:B------:R-:W-:Y:S05]  /*8500*/  BSYNC.RECONVERGENT B4 ;  /* 0x0000000000047941 */ /* 0x000fea0003800200 */
.L_x_84:
        /* <DEDUP_REMOVED lines=30> */
.L_x_83:
[----:B------:R-:W-:Y:S01]  /*86f0*/  DADD R18, R18, 1 ;  /* 0x3ff0000012127429 */ /* 0x000fe20000000000 */
[----:B------:R-:W-:-:S09]  /*8700*/  IMAD.MOV.U32 R20, RZ, RZ, -0x3ff ;  /* 0xfffffc01ff147424 */ /* 0x000fd200078e00ff */
[----:B------:R-:W-:Y:S01]  /*8710*/  ISETP.GT.AND P0, PT, R19, 0xfffff, PT ;  /* 0x000fffff1300780c */ /* 0x000fe20003f04270 */
[----:B------:R-:W-:Y:S02]  /*8720*/  IMAD.MOV.U32 R4, RZ, RZ, R18 ;  /* 0x000000ffff047224 */ /* 0x000fe400078e0012 */
[--C-:B------:R-:W-:Y:S02]  /*8730*/  IMAD.MOV.U32 R5, RZ, RZ, R19.reuse ;  /* 0x000000ffff057224 */ /* 0x100fe400078e0013 */
[----:B------:R-:W-:-:S08]  /*8740*/  IMAD.MOV.U32 R21, RZ, RZ, R19 ;  /* 0x000000ffff157224 */ /* 0x000fd000078e0013 */
        /* <DEDUP_REMOVED lines=16> */
[----:B------:R-:W-:Y:S01]  /*8850*/  IMAD.MOV.U32 R29, RZ, RZ, 0x43300000 ;  /* 0x43300000ff1d7424 */ /* 0x000fe200078e00ff */
[----:B------:R-:W-:Y:S01]  /*8860*/  LEA.HI R28, R21, R20, RZ, 0xc ;  /* 0x00000014151c7211 */ /* 0x000fe200078f60ff */
[----:B------:R-:W-:Y:S01]  /*8870*/  UMOV UR6, 0x80000000 ;  /* 0x8000000000067882 */ /* 0x000fe20000000000 */
[----:B------:R-:W-:-:S09]  /*8880*/  UMOV UR7, 0x43300000 ;  /* 0x4330000000077882 */ /* 0x000fd20000000000 */
        /* <DEDUP_REMOVED lines=52> */
.L_x_87:
[----:B------:R-:W-:Y:S01]  /*8bd0*/  IMAD.MOV.U32 R6, RZ, RZ, 0x0 ;  /* 0x00000000ff067424 */ /* 0x000fe200078e00ff */
[----:B------:R-:W-:Y:S01]  /*8be0*/  LOP3.LUT P0, RZ, R5, 0x7fffffff, RZ, 0xc0, !PT ;  /* 0x7fffffff05ff7812 */ /* 0x000fe2000780c0ff */
[----:B------:R-:W-:-:S06]  /*8bf0*/  IMAD.MOV.U32 R7, RZ, RZ, 0x7ff00000 ;  /* 0x7ff00000ff077424 */ /* 0x000fcc00078e00ff */
[----:B------:R-:W-:-:S10]  /*8c00*/  DFMA R6, R4, R6, +INF ;  /* 0x7ff000000406742b */ /* 0x000fd40000000006 */
[----:B------:R-:W-:Y:S02]  /*8c10*/  FSEL R18, R6, RZ, P0 ;  /* 0x000000ff06127208 */ /* 0x000fe40000000000 */
[----:B------:R-:W-:-:S07]  /*8c20*/  FSEL R19, R7, -QNAN , P0 ;  /* 0xfff0000007137808 */ /* 0x000fce0000000000 */
.L_x_86:
[----:B------:R-:W-:Y:S05]  /*8c30*/  BSYNC.RECONVERGENT B3 ;  /* 0x0000000000037941 */ /* 0x000fea0003800200 */
.L_x_82:
[----:B------:R-:W-:Y:S01]  /*8c40*/  DADD R4, -RZ, |R2| ;  /* 0x00000000ff047229 */ /* 0x000fe20000000502 */
[----:B------:R-:W-:Y:S01]  /*8c50*/  FSETP.GEU.AND P2, PT, |R17|, 6.5827683646048100446e-37, PT ;  /* 0x036000001100780b */ /* 0x000fe20003f4e200 */
[----:B------:R-:W-:Y:S01]  /*8c60*/  DADD R6, -RZ, |R24| ;  /* 0x00000000ff067229 */ /* 0x000fe20000000518 */
[----:B------:R-:W-:Y:S01]  /*8c70*/  BSSY.RECONVERGENT B3, `(.L_x_88) ;  /* 0x0000016000037945 */ /* 0x000fe20003800200 */
[----:B------:R-:W-:-:S08]  /*8c80*/  DSETP.GEU.AND P1, PT, |R24|, |R2|, PT ;  /* 0x400000021800722a */ /* 0x000fd00003f2e200 */
[----:B------:R-:W-:Y:S02]  /*8c90*/  FSEL R23, R5, R7, !P1 ;  /* 0x0000000705177208 */ /* 0x000fe40004800000 */
[----:B------:R-:W-:Y:S01]  /*8ca0*/  FSEL R22, R4, R6, !P1 ;  /* 0x0000000604167208 */ /* 0x000fe20004800000 */
[----:B------:R-:W-:Y:S01]  /*8cb0*/  IMAD.MOV.U32 R4, RZ, RZ, 0x1 ;  /* 0x00000001ff047424 */ /* 0x000fe200078e00ff */
[----:B------:R-:W0:Y:S05]  /*8cc0*/  MUFU.RCP64H R5, R23 ;  /* 0x0000001700057308 */ /* 0x000e2a0000001800 */
        /* <DEDUP_REMOVED lines=16> */
.L_x_89:
[----:B------:R-:W-:Y:S05]  /*8dd0*/  BSYNC.RECONVERGENT B3 ;  /* 0x0000000000037941 */ /* 0x000fea0003800200 */
.L_x_88:
        /* <DEDUP_REMOVED lines=12> */
[----:B------:R-:W-:-:S05]  /*8ea0*/  @!P1 PLOP3.LUT P0, PT, P2, PT, PT, 0x80, 0x8 ;  /* 0x000000000008981c */ /* 0x000fca000170f070 */
        /* <DEDUP_REMOVED lines=57> */
[----:B------:R-:W-:Y:S01]  /*9240*/  @P1 PLOP3.LUT P0, PT, P2, PT, PT, 0x80, 0x8 ;  /* 0x000000000008181c */ /* 0x000fe2000170f070 */
[C-C-:B------:R-:W-:Y:S02]  /*9250*/  DSETP.NEU.AND P2, PT, |R24|.reuse, |R2|.reuse, PT ;  /* 0x400000021800722a */ /* 0x140fe40003f4d200 */
[----:B------:R-:W-:Y:S02]  /*9260*/  DADD R24, |R24|, |R2| ;  /* 0x0000000018187229 */ /* 0x000fe40000000602 */
[----:B------:R-:W-:Y:S01]  /*9270*/  @!P1 DADD R4, R4, R16 ;  /* 0x0000000004049229 */ /* 0x000fe20000000010 */
[----:B------:R-:W-:-:S02]  /*9280*/  IMAD.MOV.U32 R2, RZ, RZ, 0x7f3321d2 ;  /* 0x7f3321d2ff027424 */ /* 0x000fc400078e00ff */
        /* <DEDUP_REMOVED lines=10> */
[----:B------:R-:W-:-:S07]  /*9330*/  FSEL R7, R25, R3, P0 ;  /* 0x0000000319077208 */ /* 0x000fce0000000000 */
.L_x_40:
[----:B------:R-:W-:Y:S05]  /*9340*/  BSYNC.RECONVERGENT B2 ;  /* 0x0000000000027941 */ /* 0x000fea0003800200 */
.L_x_33:
[----:B------:R-:W-:Y:S01]  /*9350*/  UMOV UR4, 0x55555555 ;  /* 0x5555555500047882 */ /* 0x000fe20000000000 */
[----:B------:R-:W-:Y:S02]  /*9360*/  UMOV UR5, 0x3fd55555 ;  /* 0x3fd5555500057882 */ /* 0x000fe40000000000 */
[----:B------:R-:W-:Y:S02]  /*9370*/  DMUL R16, R6, UR4 ;  /* 0x0000000406107c28 */ /* 0x000fe40008000000 */
[----:B------:R-:W-:-:S08]  /*9380*/  DMUL R26, R26, UR4 ;  /* 0x000000041a1a7c28 */ /* 0x000fd00008000000 */
[----:B------:R-:W-:-:S04]  /*9390*/  LOP3.LUT R3, R17, 0x7fffffff, RZ, 0xc0, !PT ;  /* 0x7fffffff11037812 */ /* 0x000fc800078ec0ff */
[----:B------:R-:W-:-:S13]  /*93a0*/  LOP3.LUT P0, RZ, R3, R16, RZ, 0xfc, !PT ;  /* 0x0000001003ff7212 */ /* 0x000fda000780fcff */
[----:B------:R-:W-:Y:S05]  /*93b0*/  @P0 BRA `(.L_x_90) ;  /* 0x0000000000f00947 */ /* 0x000fea0003800000 */
[----:B------:R-:W-:Y:S01]  /*93c0*/  IMAD.MOV.U32 R2, RZ, RZ, 0x652b82fe ;  /* 0x652b82feff027424 */ /* 0x000fe200078e00ff */
[----:B------:R-:W-:Y:S01]  /*93d0*/  UMOV UR4, 0xfefa39ef ;  /* 0xfefa39ef00047882 */ /* 0x000fe20000000000 */
[----:B------:R-:W-:Y:S01]  /*93e0*/  IMAD.MOV.U32 R3, RZ, RZ, 0x3ff71547 ;  /* 0x3ff71547ff037424 */ /* 0x000fe200078e00ff */
[----:B------:R-:W-:Y:S01]  /*93f0*/  UMOV UR5, 0x3fe62e42 ;  /* 0x3fe62e4200057882 */ /* 0x000fe20000000000 */
[----:B------:R-:W-:-:S04]  /*9400*/  FSETP.GEU.AND P0, PT, |R27|, 4.1917929649353027344, PT ;  /* 0x4086232b1b00780b */ /* 0x000fc80003f0e200 */
[----:B------:R-:W-:-:S08]  /*9410*/  DFMA R2, R26, R2, 6.75539944105574400000e+15 ;  /* 0x433800001a02742b */ /* 0x000fd00000000002 */
[----:B------:R-:W-:-:S08]  /*9420*/  DADD R4, R2, -6.75539944105574400000e+15 ;  /* 0xc338000002047429 */ /* 0x000fd00000000000 */
[----:B------:R-:W-:Y:S01]  /*9430*/  DFMA R6, R4, -UR4, R26 ;  /* 0x8000000404067c2b */ /* 0x000fe2000800001a */
[----:B------:R-:W-:Y:S01]  /*9440*/  UMOV UR4, 0x3b39803f ;  /* 0x3b39803f00047882 */ /* 0x000fe20000000000 */
[----:B------:R-:W-:-:S06]  /*9450*/  UMOV UR5, 0x3c7abc9e ;  /* 0x3c7abc9e00057882 */ /* 0x000fcc0000000000 */
[----:B------:R-:W-:Y:S01]  /*9460*/  DFMA R6, R4, -UR4, R6 ;  /* 0x8000000404067c2b */ /* 0x000fe20008000006 */
[----:B------:R-:W-:Y:S01]  /*9470*/  UMOV UR4, 0x69ce2bdf ;  /* 0x69ce2bdf00047882 */ /* 0x000fe20000000000 */
[----:B------:R-:W-:Y:S01]  /*9480*/  IMAD.MOV.U32 R4, RZ, RZ, -0x35dec16 ;  /* 0xfca213eaff047424 */ /* 0x000fe200078e00ff */
[----:B------:R-:W-:Y:S01]  /*9490*/  UMOV UR5, 0x3e5ade15 ;  /* 0x3e5ade1500057882 */ /* 0x000fe20000000000 */
[----:B------:R-:W-:-:S06]  /*94a0*/  IMAD.MOV.U32 R5, RZ, RZ, 0x3e928af3 ;  /* 0x3e928af3ff057424 */ /* 0x000fcc00078e00ff */
        /* <DEDUP_REMOVED lines=25> */
[----:B------:R-:W-:-:S08]  /*9640*/  DFMA R4, R6, R4, 1 ;  /* 0x3ff000000604742b */ /* 0x000fd00000000004 */
[----:B------:R-:W-:-:S10]  /*9650*/  DFMA R4, R6, R4, 1 ;  /* 0x3ff000000604742b */ /* 0x000fd40000000004 */
[----:B------:R-:W-:Y:S02]  /*9660*/  IMAD R25, R2, 0x100000, R5 ;  /* 0x0010000002197824 */ /* 0x000fe400078e0205 */
[----:B------:R-:W-:Y:S01]  /*9670*/  IMAD.MOV.U32 R24, RZ, RZ, R4 ;  /* 0x000000ffff187224 */ /* 0x000fe200078e0004 */
[----:B------:R-:W-:Y:S06]  /*9680*/  @!P0 BRA `(.L_x_91) ;  /* 0x000000bc002c8947 */ /* 0x000fec0003800000 */
[----:B------:R-:W-:Y:S01]  /*9690*/  FSETP.GEU.AND P1, PT, |R27|, 4.2275390625, PT ;  /* 0x408748001b00780b */ /* 0x000fe20003f2e200 */
[C---:B------:R-:W-:Y:S02]  /*96a0*/  DADD R6, R26.reuse, +INF ;  /* 0x7ff000001a067429 */ /* 0x040fe40000000000 */
[----:B------:R-:W-:-:S08]  /*96b0*/  DSETP.GEU.AND P0, PT, R26, RZ, PT ;  /* 0x000000ff1a00722a */ /* 0x000fd00003f0e000 */
[----:B------:R-:W-:Y:S02]  /*96c0*/  FSEL R24, R6, RZ, P0 ;  /* 0x000000ff06187208 */ /* 0x000fe40000000000 */
[----:B------:R-:W-:Y:S01]  /*96d0*/  FSEL R25, R7, RZ, P0 ;  /* 0x000000ff07197208 */ /* 0x000fe20000000000 */
[----:B------:R-:W-:Y:S06]  /*96e0*/  @P1 BRA `(.L_x_91) ;  /* 0x000000bc00141947 */ /* 0x000fec0003800000 */
[----:B------:R-:W-:Y:S01]  /*96f0*/  LEA.HI R3, R2, R2, RZ, 0x1 ;  /* 0x0000000202037211 */ /* 0x000fe200078f08ff */
[----:B------:R-:W-:-:S03]  /*9700*/  IMAD.MOV.U32 R24, RZ, RZ, R4 ;  /* 0x000000ffff187224 */ /* 0x000fc600078e0004 */
[----:B------:R-:W-:-:S05]  /*9710*/  SHF.R.S32.HI R3, RZ, 0x1, R3 ;  /* 0x00000001ff037819 */ /* 0x000fca0000011403 */
[----:B------:R-:W-:Y:S02]  /*9720*/  IMAD.IADD R2, R2, 0x1, -R3 ;  /* 0x0000000102027824 */ /* 0x000fe400078e0a03 */
[----:B------:R-:W-:-:S03]  /*9730*/  IMAD R25, R3, 0x100000, R5 ;  /* 0x0010000003197824 */ /* 0x000fc600078e0205 */
[----:B------:R-:W-:Y:S01]  /*9740*/  LEA R3, R2, 0x3ff00000, 0x14 ;  /* 0x3ff0000002037811 */ /* 0x000fe200078ea0ff */
[----:B------:R-:W-:-:S06]  /*9750*/  IMAD.MOV.U32 R2, RZ, RZ, RZ ;  /* 0x000000ffff027224 */ /* 0x000fcc00078e00ff */
[----:B------:R-:W-:Y:S01]  /*9760*/  DMUL R24, R24, R2 ;  /* 0x0000000218187228 */ /* 0x000fe20000000000 */
[----:B------:R-:W-:Y:S10]  /*9770*/  BRA `(.L_x_91) ;  /* 0x000000b800f07947 */ /* 0x000ff40003800000 */
.L_x_90:
[----:B------:R-:W-:-:S04]  /*9780*/  LOP3.LUT R5, R27, 0x7fffffff, RZ, 0xc0, !PT ;  /* 0x7fffffff1b057812 */ /* 0x000fc800078ec0ff */
[----:B------:R-:W-:-:S13]  /*9790*/  LOP3.LUT P0, RZ, R5, R26, RZ, 0xfc, !PT ;  /* 0x0000001a05ff7212 */ /* 0x000fda000780fcff */
[----:B------:R-:W-:Y:S05]  /*97a0*/  @P0 BRA `(.L_x_92) ;  /* 0x0000000400dc0947 */ /* 0x000fea0003800000 */
[----:B------:R-:W-:Y:S01]  /*97b0*/  DSETP.NEU.AND P0, PT, |R16|, +INF , PT ;  /* 0x7ff000001000742a */ /* 0x000fe20003f0d200 */
[----:B------:R-:W-:-:S13]  /*97c0*/  BSSY.RECONVERGENT B3, `(.L_x_93) ;  /* 0x000001e000037945 */ /* 0x000fda0003800200 */
[----:B------:R-:W-:Y:S01]  /*97d0*/  @!P0 DMUL R8, RZ, R16 ;  /* 0x00000010ff088228 */ /* 0x000fe20000000000 */
[----:B------:R-:W-:Y:S01]  /*97e0*/  @!P0 IMAD.MOV.U32 R2, RZ, RZ, 0x1 ;  /* 0x00000001ff028424 */ /* 0x000fe200078e00ff */
[----:B------:R-:W-:Y:S09]  /*97f0*/  @!P0 BRA `(.L_x_94) ;  /* 0x0000000000688947 */ /* 0x000ff20003800000 */
[----:B------:R-:W-:Y:S01]  /*9800*/  UMOV UR4, 0x6dc9c883 ;  /* 0x6dc9c88300047882 */ /* 0x000fe20000000000 */
[----:B------:R-:W-:Y:S01]  /*9810*/  UMOV UR5, 0x3fe45f30 ;  /* 0x3fe45f3000057882 */ /* 0x000fe20000000000 */
[C---:B------:R-:W-:Y:S01]  /*9820*/  DSETP.GE.AND P0, PT, |R16|.reuse, 2.14748364800000000000e+09, PT ;  /* 0x41e000001000742a */ /* 0x040fe20003f06200 */
[----:B------:R-:W-:Y:S01]  /*9830*/  BSSY.RECONVERGENT B4, `(.L_x_95) ;  /* 0x0000015000047945 */ /* 0x000fe20003800200 */
[----:B------:R-:W-:Y:S01]  /*9840*/  DMUL R2, R16, UR4 ;  /* 0x0000000410027c28 */ /* 0x000fe20008000000 */
[----:B------:R-:W-:Y:S01]  /*9850*/  UMOV UR4, 0x54442d18 ;  /* 0x54442d1800047882 */ /* 0x000fe20000000000 */
[----:B------:R-:W-:-:S08]  /*9860*/  UMOV UR5, 0x3ff921fb ;  /* 0x3ff921fb00057882 */ /* 0x000fd00000000000 */
[----:B------:R-:W0:Y:S08]  /*9870*/  F2I.F64 R2, R2 ;  /* 0x0000000200027311 */ /* 0x000e300000301100 */
[----:B0-----:R-:W0:Y:S02]  /*9880*/  I2F.F64 R8, R2 ;  /* 0x0000000200087312 */ /* 0x001e240000201c00 */
[----:B0-----:R-:W-:Y:S01]  /*9890*/  DFMA R4, R8, -UR4, R16 ;  /* 0x8000000408047c2b */ /* 0x001fe20008000010 */
[----:B------:R-:W-:Y:S01]  /*98a0*/  UMOV UR4, 0x33145c00 ;  /* 0x33145c0000047882 */ /* 0x000fe20000000000 */
[----:B------:R-:W-:-:S06]  /*98b0*/  UMOV UR5, 0x3c91a626 ;  /* 0x3c91a62600057882 */ /* 0x000fcc0000000000 */
[----:B------:R-:W-:Y:S01]  /*98c0*/  DFMA R4, R8, -UR4, R4 ;  /* 0x8000000408047c2b */ /* 0x000fe20008000004 */
[----:B------:R-:W-:Y:S01]  /*98d0*/  UMOV UR4, 0x252049c0 ;  /* 0x252049c000047882 */ /* 0x000fe20000000000 */
[----:B------:R-:W-:-:S06]  /*98e0*/  UMOV UR5, 0x397b839a ;  /* 0x397b839a00057882 */ /* 0x000fcc0000000000 */
[----:B------:R-:W-:Y:S01]  /*98f0*/  DFMA R8, R8, -UR4, R4 ;  /* 0x8000000408087c2b */ /* 0x000fe20008000004 */
[----:B------:R-:W-:Y:S10]  /*9900*/  @!P0 BRA `(.L_x_96) ;  /* 0x00000000001c8947 */ /* 0x000ff40003800000 */
[----:B------:R-:W-:Y:S01]  /*9910*/  IMAD.MOV.U32 R4, RZ, RZ, R16 ;  /* 0x000000ffff047224 */ /* 0x000fe200078e0010 */
[----:B------:R-:W-:Y:S01]  /*9920*/  MOV R22, 0x9950 ;  /* 0x0000995000167802 */ /* 0x000fe20000000f00 */
[----:B------:R-:W-:-:S07]  /*9930*/  IMAD.MOV.U32 R23, RZ, RZ, R17 ;  /* 0x000000ffff177224 */ /* 0x000fce00078e0011 */
[----:B------:R-:W-:Y:S05]  /*9940*/  CALL.REL.NOINC `($cubic$__internal_trig_reduction_slowpathd) ;  /* 0x000000dc001c7944 */ /* 0x000fea0003c00000 */
[----:B------:R-:W-:Y:S02]  /*9950*/  IMAD.MOV.U32 R2, RZ, RZ, R8 ;  /* 0x000000ffff027224 */ /* 0x000fe400078e0008 */
[----:B------:R-:W-:Y:S02]  /*9960*/  IMAD.MOV.U32 R8, RZ, RZ, R4 ;  /* 0x000000ffff087224 */ /* 0x000fe400078e0004 */
[----:B------:R-:W-:-:S07]  /*9970*/  IMAD.MOV.U32 R9, RZ, RZ, R5 ;  /* 0x000000ffff097224 */ /* 0x000fce00078e0005 */
.L_x_96:
[----:B------:R-:W-:Y:S05]  /*9980*/  BSYNC.RECONVERGENT B4 ;  /* 0x0000000000047941 */ /* 0x000fea0003800200 */
.L_x_95:
[----:B------:R-:W-:-:S07]  /*9990*/  VIADD R2, R2, 0x1 ;  /* 0x0000000102027836 */ /* 0x000fce0000000000 */
.L_x_94:
[----:B------:R-:W-:Y:S05]  /*99a0*/  BSYNC.RECONVERGENT B3 ;  /* 0x0000000000037941 */ /* 0x000fea0003800200 */
.L_x_93:
[----:B------:R-:W0:Y:S01]  /*99b0*/  LDCU.64 UR4, c[0x4][0xe8] ;  /* 0x01001d00ff0477ac */ /* 0x000e220008000a00 */
[----:B------:R-:W-:-:S05]  /*99c0*/  IMAD.SHL.U32 R3, R2, 0x40, RZ ;  /* 0x0000004002037824 */ /* 0x000fca00078e00ff */
[----:B------:R-:W-:-:S04]  /*99d0*/  LOP3.LUT R3, R3, 0x40, RZ, 0xc0, !PT ;  /* 0x0000004003037812 */ /* 0x000fc800078ec0ff */
[----:B0-----:R-:W-:-:S05]  /*99e0*/  IADD3 R28, P0, PT, R3, UR4, RZ ;  /* 0x00000004031c7c10 */ /* 0x001fca000ff1e0ff */
[----:B------:R-:W-:-:S05]  /*99f0*/  IMAD.X R29, RZ, RZ, UR5, P0 ;  /* 0x00000005ff1d7e24 */ /* 0x000fca00080e06ff */
[----:B------:R-:W2:Y:S04]  /*9a00*/  LDG.E.128.CONSTANT R24, desc[UR8][R28.64] ;  /* 0x000000081c187981 */ /* 0x000ea8000c1e9d00 */
[----:B------:R-:W3:Y:S04]  /*9a10*/  LDG.E.128.CONSTANT R20, desc[UR8][R28.64+0x10] ;  /* 0x000010081c147981 */ /* 0x000ee8000c1e9d00 */
[----:B------:R-:W4:Y:S01]  /*9a20*/  LDG.E.128.CONSTANT R4, desc[UR8][R28.64+0x20] ;  /* 0x000020081c047981 */ /* 0x000f22000c1e9d00 */
[----:B------:R-:W-:Y:S01]  /*9a30*/  LOP3.LUT R3, R2, 0x1, RZ, 0xc0, !PT ;  /* 0x0000000102037812 */ /* 0x000fe200078ec0ff */
[----:B------:R-:W-:Y:S01]  /*9a40*/  IMAD.MOV.U32 R30, RZ, RZ, 0x20fd8164 ;  /* 0x20fd8164ff1e7424 */ /* 0x000fe200078e00ff */
[----:B------:R-:W-:Y:S01]  /*9a50*/  DMUL R18, R8, R8 ;  /* 0x0000000808127228 */ /* 0x000fe20000000000 */
[----:B------:R-:W-:Y:S01]  /*9a60*/  BSSY.RECONVERGENT B3, `(.L_x_97) ;  /* 0x000002d000037945 */ /* 0x000fe20003800200 */
[----:B------:R-:W-:Y:S01]  /*9a70*/  ISETP.NE.U32.AND P0, PT, R3, 0x1, PT ;  /* 0x000000010300780c */ /* 0x000fe20003f05070 */
[----:B------:R-:W-:Y:S01]  /*9a80*/  IMAD.MOV.U32 R3, RZ, RZ, 0x3da8ff83 ;  /* 0x3da8ff83ff037424 */ /* 0x000fe200078e00ff */
[----:B------:R-:W-:-:S02]  /*9a90*/  DSETP.NEU.AND P1, PT, |R16|, +INF , PT ;  /* 0x7ff000001000742a */ /* 0x000fc40003f2d200 */
[----:B------:R-:W-:Y:S02]  /*9aa0*/  FSEL R30, R30, -8.06006814911005101289e+34, !P0 ;  /* 0xf9785eba1e1e7808 */ /* 0x000fe40004000000 */
[----:B------:R-:W-:-:S06]  /*9ab0*/  FSEL R31, -R3, 0.11223486810922622681, !P0 ;  /* 0x3de5db65031f7808 */ /* 0x000fcc0004000100 */
[----:B--2---:R-:W-:-:S08]  /*9ac0*/  DFMA R24, R18, R30, R24 ;  /* 0x0000001e1218722b */ /* 0x004fd00000000018 */
[----:B------:R-:W-:-:S08]  /*9ad0*/  DFMA R24, R18, R24, R26 ;  /* 0x000000181218722b */ /* 0x000fd0000000001a */
[----:B---3--:R-:W-:-:S08]  /*9ae0*/  DFMA R20, R18, R24, R20 ;  /* 0x000000181214722b */ /* 0x008fd00000000014 */
[----:B------:R-:W-:-:S08]  /*9af0*/  DFMA R20, R18, R20, R22 ;  /* 0x000000141214722b */ /* 0x000fd00000000016 */
[----:B----4-:R-:W-:-:S08]  /*9b00*/  DFMA R4, R18, R20, R4 ;  /* 0x000000141204722b */ /* 0x010fd00000000004 */
[----:B------:R-:W-:-:S08]  /*9b10*/  DFMA R4, R18, R4, R6 ;  /* 0x000000041204722b */ /* 0x000fd00000000006 */
[----:B------:R-:W-:Y:S02]  /*9b20*/  DFMA R8, R4, R8, R8 ;  /* 0x000000080408722b */ /* 0x000fe40000000008 */
[----:B------:R-:W-:-:S10]  /*9b30*/  DFMA R4, R18, R4, 1 ;  /* 0x3ff000001204742b */ /* 0x000fd40000000004 */
[----:B------:R-:W-:Y:S01]  /*9b40*/  FSEL R6, R4, R8, !P0 ;  /* 0x0000000804067208 */ /* 0x000fe20004000000 */
[----:B------:R-:W-:Y:S01]  /*9b50*/  @!P1 IMAD.MOV.U32 R8, RZ, RZ, RZ ;  /* 0x000000ffff089224 */ /* 0x000fe200078e00ff */
[----:B------:R-:W-:Y:S02]  /*9b60*/  FSEL R7, R5, R9, !P0 ;  /* 0x0000000905077208 */ /* 0x000fe40004000000 */
[----:B------:R-:W-:Y:S01]  /*9b70*/  LOP3.LUT P0, RZ, R2, 0x2, RZ, 0xc0, !PT ;  /* 0x0000000202ff7812 */ /* 0x000fe2000780c0ff */
[----:B------:R-:W-:-:S03]  /*9b80*/  @!P1 DMUL R2, RZ, R16 ;  /* 0x00000010ff029228 */ /* 0x000fc60000000000 */
[----:B------:R-:W-:-:S10]  /*9b90*/  DADD R4, RZ, -R6 ;  /* 0x00000000ff047229 */ /* 0x000fd40000000806 */
[----:B------:R-:W-:Y:S02]  /*9ba0*/  FSEL R24, R6, R4, !P0 ;  /* 0x0000000406187208 */ /* 0x000fe40004000000 */
[----:B------:R-:W-:Y:S01]  /*9bb0*/  FSEL R25, R7, R5, !P0 ;  /* 0x0000000507197208 */ /* 0x000fe20004000000 */
[----:B------:R-:W-:Y:S06]  /*9bc0*/  @!P1 BRA `(.L_x_98) ;  /* 0x0000000000589947 */ /* 0x000fec0003800000 */
[----:B------:R-:W-:Y:S01]  /*9bd0*/  UMOV UR4, 0x6dc9c883 ;  /* 0x6dc9c88300047882 */ /* 0x000fe20000000000 */
[----:B------:R-:W-:Y:S01]  /*9be0*/  UMOV UR5, 0x3fe45f30 ;  /* 0x3fe45f3000057882 */ /* 0x000fe20000000000 */
[C---:B------:R-:W-:Y:S02]  /*9bf0*/  DSETP.GE.AND P0, PT, |R16|.reuse, 2.14748364800000000000e+09, PT ;  /* 0x41e000001000742a */ /* 0x040fe40003f06200 */
        /* <DEDUP_REMOVED lines=18> */
[----:B------:R-:W-:-:S07]  /*9d20*/  IMAD.MOV.U32 R3, RZ, RZ, R5 ;  /* 0x000000ffff037224 */ /* 0x000fce00078e0005 */
.L_x_98:
[----:B------:R-:W-:Y:S05]  /*9d30*/  BSYNC.RECONVERGENT B3 ;  /* 0x0000000000037941 */ /* 0x000fea0003800200 */
.L_x_97:
        /* <DEDUP_REMOVED lines=10> */
[----:B------:R-:W-:-:S02]  /*9de0*/  DMUL R26, R2, R2 ;  /* 0x00000002021a7228 */ /* 0x000fc40000000000 */
[----:B------:R-:W-:Y:S01]  /*9df0*/  ISETP.NE.U32.AND P0, PT, R9, 0x1, PT ;  /* 0x000000010900780c */ /* 0x000fe20003f05070 */
[----:B------:R-:W-:-:S03]  /*9e00*/  IMAD.MOV.U32 R9, RZ, RZ, 0x3da8ff83 ;  /* 0x3da8ff83ff097424 */ /* 0x000fc600078e00ff */
        /* <DEDUP_REMOVED lines=10> */
[----:B------:R-:W-:Y:S02]  /*9eb0*/  FSEL R4, R4, R2, !P0 ;  /* 0x0000000204047208 */ /* 0x000fe40004000000 */
[----:B------:R-:W-:Y:S02]  /*9ec0*/  FSEL R5, R5, R3, !P0 ;  /* 0x0000000305057208 */ /* 0x000fe40004000000 */
[----:B------:R-:W-:-:S04]  /*9ed0*/  LOP3.LUT P0, RZ, R8, 0x2, RZ, 0xc0, !PT ;  /* 0x0000000208ff7812 */ /* 0x000fc8000780c0ff */
[----:B------:R-:W-:-:S10]  /*9ee0*/  DADD R2, RZ, -R4 ;  /* 0x00000000ff027229 */ /* 0x000fd40000000804 */
[----:B------:R-:W-:Y:S02]  /*9ef0*/  FSEL R16, R4, R2, !P0 ;  /* 0x0000000204107208 */ /* 0x000fe40004000000 */
[----:B------:R-:W-:Y:S01]  /*9f00*/  FSEL R17, R5, R3, !P0 ;  /* 0x0000000305117208 */ /* 0x000fe20004000000 */
[----:B------:R-:W-:Y:S06]  /*9f10*/  BRA `(.L_x_91) ;  /* 0x000000b400087947 */ /* 0x000fec0003800000 */
.L_x_92:
[----:B------:R-:W-:-:S13]  /*9f20*/  ISETP.GE.U32.AND P0, PT, R3, 0x7ff00000, PT ;  /* 0x7ff000000300780c */ /* 0x000fda0003f06070 */
[----:B------:R-:W-:Y:S05]  /*9f30*/  @!P0 BRA `(.L_x_99) ;  /* 0x0000000000348947 */ /* 0x000fea0003800000 */
[----:B------:R-:W-:-:S04]  /*9f40*/  ISETP.NE.AND P0, PT, R5, 0x7ff00000, PT ;  /* 0x7ff000000500780c */ /* 0x000fc80003f05270 */
[----:B------:R-:W-:-:S13]  /*9f50*/  ISETP.EQ.AND P0, PT, R26, RZ, !P0 ;  /* 0x000000ff1a00720c */ /* 0x000fda0004702270 */
[----:B------:R-:W-:-:S10]  /*9f60*/  @!P0 DADD R16, R16, -R16 ;  /* 0x0000000010108229 */ /* 0x000fd40000000810 */
[----:B------:R-:W-:Y:S02]  /*9f70*/  @!P0 IMAD.MOV.U32 R24, RZ, RZ, R16 ;  /* 0x000000ffff188224 */ /* 0x000fe400078e0010 */
[----:B------:R-:W-:Y:S01]  /*9f80*/  @!P0 IMAD.MOV.U32 R25, RZ, RZ, R17 ;  /* 0x000000ffff198224 */ /* 0x000fe200078e0011 */
[----:B------:R-:W-:Y:S06]  /*9f90*/  @!P0 BRA `(.L_x_91) ;  /* 0x000000b000e88947 */ /* 0x000fec0003800000 */
[----:B------:R-:W-:Y:S01]  /*9fa0*/  DADD R16, R16, -R16 ;  /* 0x0000000010107229 */ /* 0x000fe20000000810 */
[----:B------:R-:W-:-:S04]  /*9fb0*/  ISETP.GT.AND P0, PT, R27, -0x1, PT ;  /* 0xffffffff1b00780c */ /* 0x000fc80003f04270 */
[----:B------:R-:W-:Y:S02]  /*9fc0*/  FSEL R24, R26, RZ, P0 ;  /* 0x000000ff1a187208 */ /* 0x000fe40000000000 */
[----:B------:R-:W-:-:S03]  /*9fd0*/  FSEL R25, R27, RZ, P0 ;  /* 0x000000ff1b197208 */ /* 0x000fc60000000000 */
[----:B------:R-:W-:Y:S02]  /*9fe0*/  FSEL R16, R16, RZ, P0 ;  /* 0x000000ff10107208 */ /* 0x000fe40000000000 */
[----:B------:R-:W-:Y:S01]  /*9ff0*/  FSEL R17, R17, RZ, P0 ;  /* 0x000000ff11117208 */ /* 0x000fe20000000000 */
[----:B------:R-:W-:Y:S06]  /*a000*/  BRA `(.L_x_91) ;  /* 0x000000b000cc7947 */ /* 0x000fec0003800000 */
.L_x_99:
[----:B------:R-:W-:-:S05]  /*a010*/  VIADD R2, R27, 0xbf79d1be ;  /* 0xbf79d1be1b027836 */ /* 0x000fca0000000000 */
[----:B------:R-:W-:-:S13]  /*a020*/  ISETP.GT.U32.AND P0, PT, R2, 0x108aa2, PT ;  /* 0x00108aa20200780c */ /* 0x000fda0003f04070 */
[----:B------:R-:W-:Y:S05]  /*a030*/  @P0 BRA `(.L_x_100) ;  /* 0x0000000c00200947 */ /* 0x000fea0003800000 */
[----:B------:R-:W-:Y:S01]  /*a040*/  UMOV UR4, 0x19ba0da4 ;  /* 0x19ba0da400047882 */ /* 0x000fe20000000000 */
[----:B------:R-:W-:Y:S01]  /*a050*/  UMOV UR5, 0x40937be3 ;  /* 0x40937be300057882 */ /* 0x000fe20000000000 */
[----:B------:R-:W-:Y:S01]  /*a060*/  IMAD.MOV.U32 R2, RZ, RZ, 0x652b82fe ;  /* 0x652b82feff027424 */ /* 0x000fe200078e00ff */
[----:B------:R-:W-:Y:S01]  /*a070*/  DADD R26, R26, -UR4 ;  /* 0x800000041a1a7e29 */ /* 0x000fe20008000000 */
[----:B------:R-:W-:Y:S01]  /*a080*/  IMAD.MOV.U32 R3, RZ, RZ, 0x3ff71547 ;  /* 0x3ff71547ff037424 */ /* 0x000fe200078e00ff */
[----:B------:R-:W-:Y:S01]  /*a090*/  UMOV UR4, 0xfefa39ef ;  /* 0xfefa39ef00047882 */ /* 0x000fe20000000000 */
[----:B------:R-:W-:Y:S01]  /*a0a0*/  UMOV UR5, 0x3fe62e42 ;  /* 0x3fe62e4200057882 */ /* 0x000fe20000000000 */
[----:B------:R-:W-:Y:S04]  /*a0b0*/  BSSY.RECONVERGENT B1, `(.L_x_101) ;  /* 0x0000037000017945 */ /* 0x000fe80003800200 */
[----:B------:R-:W-:-:S02]  /*a0c0*/  DFMA R2, R26, R2, 6.75539944105574400000e+15 ;  /* 0x433800001a02742b */ /* 0x000fc40000000002 */
[----:B------:R-:W-:-:S06]  /*a0d0*/  FSETP.GEU.AND P0, PT, |R27|, 4.1917929649353027344, PT ;  /* 0x4086232b1b00780b */ /* 0x000fcc0003f0e200 */
        /* <DEDUP_REMOVED lines=43> */
[----:B------:R-:W-:Y:S02]  /*a390*/  @!P1 LEA.HI R3, R2, R2, RZ, 0x1 ;  /* 0x0000000202039211 */ /* 0x000fe400078f08ff */
[----:B------:R-:W-:Y:S02]  /*a3a0*/  FSEL R33, R7, RZ, P0 ;  /* 0x000000ff07217208 */ /* 0x000fe40000000000 */
[----:B------:R-:W-:-:S05]  /*a3b0*/  @!P1 SHF.R.S32.HI R3, RZ, 0x1, R3 ;  /* 0x00000001ff039819 */ /* 0x000fca0000011403 */
[----:B------:R-:W-:Y:S02]  /*a3c0*/  @!P1 IMAD.IADD R2, R2, 0x1, -R3 ;  /* 0x0000000102029824 */ /* 0x000fe400078e0a03 */
[----:B------:R-:W-:-:S03]  /*a3d0*/  @!P1 IMAD R3, R3, 0x100000, R5 ;  /* 0x0010000003039824 */ /* 0x000fc600078e0205 */
[----:B------:R-:W-:Y:S01]  /*a3e0*/  @!P1 LEA R5, R2, 0x3ff00000, 0x14 ;  /* 0x3ff0000002059811 */ /* 0x000fe200078ea0ff */
[----:B------:R-:W-:Y:S02]  /*a3f0*/  @!P1 IMAD.MOV.U32 R2, RZ, RZ, R4 ;  /* 0x000000ffff029224 */ /* 0x000fe400078e0004 */
[----:B------:R-:W-:-:S06]  /*a400*/  @!P1 IMAD.MOV.U32 R4, RZ, RZ, RZ ;  /* 0x000000ffff049224 */ /* 0x000fcc00078e00ff */
[----:B------:R-:W-:-:S11]  /*a410*/  @!P1 DMUL R32, R2, R4 ;  /* 0x0000000402209228 */ /* 0x000fd60000000000 */
.L_x_102:
[----:B------:R-:W-:Y:S05]  /*a420*/  BSYNC.RECONVERGENT B1 ;  /* 0x0000000000017941 */ /* 0x000fea0003800200 */
.L_x_101:
[C---:B------:R-:W-:Y:S01]  /*a430*/  LEA.HI R4, R33.reuse, 0xffffff09, RZ, 0xc ;  /* 0xffffff0921047811 */ /* 0x040fe200078f60ff */
[----:B------:R-:W-:Y:S01]  /*a440*/  DSETP.NEU.AND P0, PT, |R16|, +INF , PT ;  /* 0x7ff000001000742a */ /* 0x000fe20003f0d200 */
[----:B------:R-:W-:Y:S01]  /*a450*/  LOP3.LUT R33, R33, 0xfffff, RZ, 0xc0, !PT ;  /* 0x000fffff21217812 */ /* 0x000fe200078ec0ff */
[----:B------:R-:W-:Y:S01]  /*a460*/  BSSY.RECONVERGENT B3, `(.L_x_103) ;  /* 0x0000027000037945 */ /* 0x000fe20003800200 */
[----:B------:R-:W-:Y:S01]  /*a470*/  LOP3.LUT R3, R4, 0xffff, RZ, 0xc0, !PT ;  /* 0x0000ffff04037812 */ /* 0x000fe200078ec0ff */
[----:B------:R-:W-:Y:S01]  /*a480*/  IMAD.MOV.U32 R30, RZ, RZ, RZ ;  /* 0x000000ffff1e7224 */ /* 0x000fe200078e00ff */
[----:B------:R-:W-:Y:S02]  /*a490*/  LOP3.LUT R33, R33, 0x7fe00000, RZ, 0xfc, !PT ;  /* 0x7fe0000021217812 */ /* 0x000fe400078efcff */
[----:B------:R-:W-:-:S04]  /*a4a0*/  LEA.HI R2, R3, R4, RZ, 0x11 ;  /* 0x0000000403027211 */ /* 0x000fc800078f88ff */
[----:B------:R-:W-:-:S03]  /*a4b0*/  PRMT R2, R2, 0x9910, RZ ;  /* 0x0000991002027816 */ /* 0x000fc600000000ff */
[----:B------:R-:W-:Y:S01]  /*a4c0*/  @!P0 IMAD.MOV.U32 R8, RZ, RZ, 0x1 ;  /* 0x00000001ff088424 */ /* 0x000fe200078e00ff */
[----:B------:R-:W-:-:S04]  /*a4d0*/  SHF.R.S32.HI R2, RZ, 0x1, R2 ;  /* 0x00000001ff027819 */ /* 0x000fc80000011402 */
[----:B------:R-:W-:Y:S01]  /*a4e0*/  PRMT R31, R2, 0x9910, RZ ;  /* 0x00009910021f7816 */ /* 0x000fe200000000ff */
[----:B------:R-:W-:-:S04]  /*a4f0*/  @!P0 DMUL R2, RZ, R16 ;  /* 0x00000010ff028228 */ /* 0x000fc80000000000 */
[----:B------:R-:W-:Y:S01]  /*a500*/  IMAD.IADD R4, R4, 0x1, -R31 ;  /* 0x0000000104047824 */ /* 0x000fe200078e0a1f */
[----:B------:R-:W-:-:S04]  /*a510*/  LEA R31, R31, 0x3ff00000, 0x14 ;  /* 0x3ff000001f1f7811 */ /* 0x000fc800078ea0ff */
[----:B------:R-:W-:Y:S01]  /*a520*/  LEA R29, R4, 0x3ff00000, 0x14 ;  /* 0x3ff00000041d7811 */ /* 0x000fe200078ea0ff */
[----:B------:R-:W-:Y:S06]  /*a530*/  @!P0 BRA `(.L_x_104) ;  /* 0x0000000000648947 */ /* 0x000fec0003800000 */
[----:B------:R-:W-:Y:S01]  /*a540*/  UMOV UR4, 0x6dc9c883 ;  /* 0x6dc9c88300047882 */ /* 0x000fe20000000000 */
[----:B------:R-:W-:Y:S01]  /*a550*/  UMOV UR5, 0x3fe45f30 ;  /* 0x3fe45f3000057882 */ /* 0x000fe20000000000 */
[C---:B------:R-:W-:Y:S01]  /*a560*/  DSETP.GE.AND P0, PT, |R16|.reuse, 2.14748364800000000000e+09, PT ;  /* 0x41e000001000742a */ /* 0x040fe20003f06200 */
[----:B------:R-:W-:Y:S01]  /*a570*/  BSSY.RECONVERGENT B4, `(.L_x_105) ;  /* 0x0000014000047945 */ /* 0x000fe20003800200 */
[----:B------:R-:W-:Y:S01]  /*a580*/  DMUL R4, R16, UR4 ;  /* 0x0000000410047c28 */ /* 0x000fe20008000000 */
[----:B------:R-:W-:Y:S01]  /*a590*/  UMOV UR4, 0x54442d18 ;  /* 0x54442d1800047882 */ /* 0x000fe20000000000 */
[----:B------:R-:W-:-:S04]  /*a5a0*/  UMOV UR5, 0x3ff921fb ;  /* 0x3ff921fb00057882 */ /* 0x000fc80000000000 */
        /* <DEDUP_REMOVED lines=16> */
.L_x_106:
[----:B------:R-:W-:Y:S05]  /*a6b0*/  BSYNC.RECONVERGENT B4 ;  /* 0x0000000000047941 */ /* 0x000fea0003800200 */
.L_x_105:
[----:B------:R-:W-:-:S07]  /*a6c0*/  VIADD R8, R8, 0x1 ;  /* 0x0000000108087836 */ /* 0x000fce0000000000 */
.L_x_104:
[----:B------:R-:W-:Y:S05]  /*a6d0*/  BSYNC.RECONVERGENT B3 ;  /* 0x0000000000037941 */ /* 0x000fea0003800200 */
.L_x_103:
        /* <DEDUP_REMOVED lines=27> */
[----:B------:R-:W-:Y:S01]  /*a890*/  LOP3.LUT P0, RZ, R8, 0x2, RZ, 0xc0, !PT ;  /* 0x0000000208ff7812 */ /* 0x000fe2000780c0ff */
[----:B------:R-:W-:-:S03]  /*a8a0*/  @!P1 IMAD.MOV.U32 R8, RZ, RZ, RZ ;  /* 0x000000ffff089224 */ /* 0x000fc600078e00ff */
[----:B------:R-:W-:-:S10]  /*a8b0*/  DADD R2, RZ, -R4 ;  /* 0x00000000ff027229 */ /* 0x000fd40000000804 */
[----:B------:R-:W-:Y:S02]  /*a8c0*/  FSEL R24, R4, R2, !P0 ;  /* 0x0000000204187208 */ /* 0x000fe40004000000 */
[----:B------:R-:W-:Y:S01]  /*a8d0*/  FSEL R25, R5, R3, !P0 ;  /* 0x0000000305197208 */ /* 0x000fe20004000000 */
[----:B------:R-:W-:-:S05]  /*a8e0*/  @!P1 DMUL R2, RZ, R16 ;  /* 0x00000010ff029228 */ /* 0x000fca0000000000 */
[----:B------:R-:W-:-:S08]  /*a8f0*/  DMUL R24, R32, R24 ;  /* 0x0000001820187228 */ /* 0x000fd00000000000 */
[----:B------:R-:W-:Y:S01]  /*a900*/  DMUL R24, R30, R24 ;  /* 0x000000181e187228 */ /* 0x000fe20000000000 */
[----:B------:R-:W-:Y:S10]  /*a910*/  @!P1 BRA `(.L_x_108) ;  /* 0x0000000000589947 */ /* 0x000ff40003800000 */
        /* <DEDUP_REMOVED lines=22> */
.L_x_108:
[----:B------:R-:W-:Y:S05]  /*aa80*/  BSYNC.RECONVERGENT B3 ;  /* 0x0000000000037941 */ /* 0x000fea0003800200 */
.L_x_107:
        /* <DEDUP_REMOVED lines=11> */
[----:B------:R-:W-:Y:S01]  /*ab40*/  IMAD.MOV.U32 R28, RZ, RZ, RZ ;  /* 0x000000ffff1c7224 */ /* 0x000fe200078e00ff */
[----:B------:R-:W-:Y:S01]  /*ab50*/  ISETP.NE.U32.AND P0, PT, R9, 0x1, PT ;  /* 0x000000010900780c */ /* 0x000fe20003f05070 */
[----:B------:R-:W-:-:S03]  /*ab60*/  IMAD.MOV.U32 R9, RZ, RZ, 0x3da8ff83 ;  /* 0x3da8ff83ff097424 */ /* 0x000fc600078e00ff */
[----:B------:R-:W-:Y:S01]  /*ab70*/  FSEL R36, R36, -8.06006814911005101289e+34, !P0 ;  /* 0xf9785eba24247808 */ /* 0x000fe20004000000 */
[----:B------:R-:W-:Y:S01]  /*ab80*/  DMUL R24, R24, R28 ;  /* 0x0000001c18187228 */ /* 0x000fe20000000000 */
        /* <DEDUP_REMOVED lines=14> */
[----:B------:R-:W-:-:S06]  /*ac70*/  FSEL R3, R5, R3, !P0 ;  /* 0x0000000305037208 */ /* 0x000fcc0004000000 */
[----:B------:R-:W-:-:S08]  /*ac80*/  DMUL R32, R32, R2 ;  /* 0x0000000220207228 */ /* 0x000fd00000000000 */
[----:B------:R-:W-:-:S08]  /*ac90*/  DMUL R32, R30, R32 ;  /* 0x000000201e207228 */ /* 0x000fd00000000000 */
[----:B------:R-:W-:Y:S01]  /*aca0*/  DMUL R16, R28, R32 ;  /* 0x000000201c107228 */ /* 0x000fe20000000000 */
[----:B------:R-:W-:Y:S10]  /*acb0*/  BRA `(.L_x_91) ;  /* 0x000000a400a07947 */ /* 0x000ff40003800000 */
.L_x_100:
[----:B------:R-:W-:Y:S01]  /*acc0*/  IMAD.MOV.U32 R4, RZ, RZ, 0x652b82fe ;  /* 0x652b82feff047424 */ /* 0x000fe200078e00ff */
[----:B------:R-:W-:Y:S01]  /*acd0*/  UMOV UR4, 0xfefa39ef ;  /* 0xfefa39ef00047882 */ /* 0x000fe20000000000 */
[----:B------:R-:W-:Y:S01]  /*ace0*/  IMAD.MOV.U32 R5, RZ, RZ, 0x3ff71547 ;  /* 0x3ff71547ff057424 */ /* 0x000fe200078e00ff */
[----:B------:R-:W-:Y:S01]  /*acf0*/  UMOV UR5, 0x3fe62e42 ;  /* 0x3fe62e4200057882 */ /* 0x000fe20000000000 */
[----:B------:R-:W-:Y:S01]  /*ad00*/  DSETP.NEU.AND P2, PT, |R16|, +INF , PT ;  /* 0x7ff000001000742a */ /* 0x000fe20003f4d200 */
[----:B------:R-:W-:Y:S01]  /*ad10*/  FSETP.GEU.AND P0, PT, |R27|, 4.1917929649353027344, PT ;  /* 0x4086232b1b00780b */ /* 0x000fe20003f0e200 */
[----:B------:R-:W-:Y:S02]  /*ad20*/  BSSY.RECONVERGENT B1, `(.L_x_109) ;  /* 0x0000037000017945 */ /* 0x000fe40003800200 */
        /* <DEDUP_REMOVED lines=36> */
[----:B------:R-:W-:Y:S02]  /*af70*/  DFMA R6, R6, R2, 1 ;  /* 0x3ff000000606742b */ /* 0x000fe40000000002 */
[----:B------:R-:W-:-:S08]  /*af80*/  @!P2 DMUL R2, RZ, R16 ;  /* 0x00000010ff02a228 */ /* 0x000fd00000000000 */
        /* <DEDUP_REMOVED lines=16> */
.L_x_110:
[----:B------:R-:W-:Y:S05]  /*b090*/  BSYNC.RECONVERGENT B1 ;  /* 0x0000000000017941 */ /* 0x000fea0003800200 */
.L_x_109:
[----:B------:R-:W-:Y:S01]  /*b0a0*/  BSSY.RECONVERGENT B3, `(.L_x_111) ;  /* 0x000001c000037945 */ /* 0x000fe20003800200 */
[----:B------:R-:W-:-:S03]  /*b0b0*/  @!P2 IMAD.MOV.U32 R8, RZ, RZ, 0x1 ;  /* 0x00000001ff08a424 */ /* 0x000fc600078e00ff */
[----:B------:R-:W-:Y:S05]  /*b0c0*/  @!P2 BRA `(.L_x_112) ;  /* 0x000000000064a947 */ /* 0x000fea0003800000 */
        /* <DEDUP_REMOVED lines=23> */
.L_x_114:
[----:B------:R-:W-:Y:S05]  /*b240*/  BSYNC.RECONVERGENT B4 ;  /* 0x0000000000047941 */ /* 0x000fea0003800200 */
.L_x_113:
[----:B------:R-:W-:-:S07]  /*b250*/  VIADD R8, R8, 0x1 ;  /* 0x0000000108087836 */ /* 0x000fce0000000000 */
.L_x_112:
[----:B------:R-:W-:Y:S05]  /*b260*/  BSYNC.RECONVERGENT B3 ;  /* 0x0000000000037941 */ /* 0x000fea0003800200 */
.L_x_111:
        /* <DEDUP_REMOVED lines=26> */
[----:B------:R-:W-:Y:S01]  /*b410*/  FSEL R7, R5, R3, !P0 ;  /* 0x0000000305077208 */ /* 0x000fe20004000000 */
[----:B------:R-:W-:Y:S01]  /*b420*/  @!P1 DMUL R2, RZ, R16 ;  /* 0x00000010ff029228 */ /* 0x000fe20000000000 */
[----:B------:R-:W-:Y:S01]  /*b430*/  LOP3.LUT P0, RZ, R8, 0x2, RZ, 0xc0, !PT ;  /* 0x0000000208ff7812 */ /* 0x000fe2000780c0ff */
[----:B------:R-:W-:-:S03]  /*b440*/  @!P1 IMAD.MOV.U32 R8, RZ, RZ, RZ ;  /* 0x000000ffff089224 */ /* 0x000fc600078e00ff */
        /* <DEDUP_REMOVED lines=26> */
.L_x_116:
[----:B------:R-:W-:Y:S05]  /*b5f0*/  BSYNC.RECONVERGENT B3 ;  /* 0x0000000000037941 */ /* 0x000fea0003800200 */
.L_x_115:
        /* <DEDUP_REMOVED lines=12> */
[----:B------:R-:W-:Y:S01]  /*b6c0*/  IMAD.MOV.U32 R9, RZ, RZ, 0x3da8ff83 ;  /* 0x3da8ff83ff097424 */ /* 0x000fe200078e00ff */
[----:B------:R-:W-:Y:S02]  /*b6d0*/  DMUL R24, R28, R24 ;  /* 0x000000181c187228 */ /* 0x000fe40000000000 */
        /* <DEDUP_REMOVED lines=16> */
[----:B------:R-:W-:Y:S01]  /*b7e0*/  DMUL R16, R28, R16 ;  /* 0x000000101c107228 */ /* 0x000fe20000000000 */
[----:B------:R-:W-:Y:S10]  /*b7f0*/  BRA `(.L_x_91) ;  /* 0x0000009800d07947 */ /* 0x000ff40003800000 */
.L_x_32:
[----:B------:R-:W-:Y:S01]  /*b800*/  DSETP.NAN.AND P0, PT, R18, R18, PT ;  /* 0x000000121200722a */ /* 0x000fe20003f08000 */
[----:B------:R-:W-:Y:S01]  /*b810*/  BSSY.RECONVERGENT B2, `(.L_x_117) ;  /* 0x0000767000027945 */ /* 0x000fe20003800200 */
[----:B------:R-:W-:-:S14]  /*b820*/  DSETP.NUM.AND P1, PT, R16, R16, PT ;  /* 0x000000101000722a */ /* 0x000fdc0003f27000 */
        /* <DEDUP_REMOVED lines=86> */
.L_x_120:
[----:B------:R-:W-:Y:S01]  /*bd90*/  IMAD.MOV.U32 R2, RZ, RZ, 0x0 ;  /* 0x00000000ff027424 */ /* 0x000fe200078e00ff */
[----:B------:R-:W-:Y:S01]  /*bda0*/  LOP3.LUT P0, RZ, R5, 0x7fffffff, RZ, 0xc0, !PT ;  /* 0x7fffffff05ff7812 */ /* 0x000fe2000780c0ff */
[----:B------:R-:W-:-:S06]  /*bdb0*/  IMAD.MOV.U32 R3, RZ, RZ, 0x7ff00000 ;  /* 0x7ff00000ff037424 */ /* 0x000fcc00078e00ff */
[----:B------:R-:W-:-:S10]  /*bdc0*/  DFMA R2, R4, R2, +INF ;  /* 0x7ff000000402742b */ /* 0x000fd40000000002 */
[----:B------:R-:W-:Y:S02]  /*bdd0*/  FSEL R2, R2, RZ, P0 ;  /* 0x000000ff02027208 */ /* 0x000fe40000000000 */
[----:B------:R-:W-:-:S07]  /*bde0*/  FSEL R3, R3, -QNAN , P0 ;  /* 0xfff0000003037808 */ /* 0x000fce0000000000 */
.L_x_121:
[----:B------:R-:W-:Y:S05]  /*bdf0*/  BSYNC.RECONVERGENT B1 ;  /* 0x0000000000017941 */ /* 0x000fea0003800200 */
.L_x_119:
        /* <DEDUP_REMOVED lines=27> */
.L_x_123:
[----:B------:R-:W-:Y:S05]  /*bfb0*/  BSYNC.RECONVERGENT B3 ;  /* 0x0000000000037941 */ /* 0x000fea0003800200 */
.L_x_122:
[----:B------:R-:W-:Y:S01]  /*bfc0*/  DMUL R4, R6, R6 ;  /* 0x0000000606047228 */ /* 0x000fe20000000000 */
[----:B------:R-:W-:Y:S01]  /*bfd0*/  IMAD.MOV.U32 R8, RZ, RZ, -0x2449a4b7 ;  /* 0xdbb65b49ff087424 */ /* 0x000fe200078e00ff */
[----:B------:R-:W-:Y:S01]  /*bfe0*/  UMOV UR4, 0x2a25ff7e ;  /* 0x2a25ff7e00047882 */ /* 0x000fe20000000000 */
[----:B------:R-:W-:Y:S01]  /*bff0*/  IMAD.MOV.U32 R9, RZ, RZ, 0x3f2d3b63 ;  /* 0x3f2d3b63ff097424 */ /* 0x000fe200078e00ff */
[----:B------:R-:W-:Y:S01]  /*c000*/  UMOV UR5, 0x3ef53e1d ;  /* 0x3ef53e1d00057882 */ /* 0x000fe20000000000 */
[----:B------:R-:W-:Y:S01]  /*c010*/  ISETP.GE.AND P2, PT, R17, RZ, PT ;  /* 0x000000ff1100720c */ /* 0x000fe20003f46270 */
[----:B------:R-:W-:Y:S01]  /*c020*/  DSETP.NEU.AND P3, PT, R24, RZ, PT ;  /* 0x000000ff1800722a */ /* 0x000fe20003f6d000 */
[----:B------:R-:W-:Y:S02]  /*c030*/  @P1 IMAD.MOV.U32 R20, RZ, RZ, 0x54442d18 ;  /* 0x54442d18ff141424 */ /* 0x000fe400078e00ff */
[----:B------:R-:W-:Y:S01]  /*c040*/  DFMA R8, R4, -UR4, R8 ;  /* 0x8000000404087c2b */ /* 0x000fe20008000008 */
[----:B------:R-:W-:Y:S01]  /*c050*/  UMOV UR4, 0x8dde082e ;  /* 0x8dde082e00047882 */ /* 0x000fe20000000000 */
[----:B------:R-:W-:Y:S01]  /*c060*/  UMOV UR5, 0x3f531278 ;  /* 0x3f53127800057882 */ /* 0x000fe20000000000 */
[----:B------:R-:W-:Y:S01]  /*c070*/  @P1 PLOP3.LUT P0, PT, P2, PT, PT, 0x80, 0x8 ;  /* 0x000000000008181c */ /* 0x000fe2000170f070 */
[----:B------:R-:W-:-:S04]  /*c080*/  @P1 IMAD.MOV.U32 R21, RZ, RZ, 0x3ff921fb ;  /* 0x3ff921fbff151424 */ /* 0x000fc800078e00ff */
        /* <DEDUP_REMOVED lines=52> */
[----:B------:R-:W-:-:S05]  /*c3d0*/  @!P1 IMAD.MOV.U32 R7, RZ, RZ, 0x400921fb ;  /* 0x400921fbff079424 */ /* 0x000fca00078e00ff */
[----:B------:R-:W-:Y:S02]  /*c3e0*/  @P1 DADD R4, -RZ, -R8 ;  /* 0x00000000ff041229 */ /* 0x000fe40000000908 */
[----:B------:R-:W-:-:S08]  /*c3f0*/  @!P1 DADD R6, -R8, R6 ;  /* 0x0000000008069229 */ /* 0x000fd00000000106 */
[----:B------:R-:W-:Y:S02]  /*c400*/  @P1 FSEL R4, R8, R4, !P0 ;  /* 0x0000000408041208 */ /* 0x000fe40004000000 */
[----:B------:R-:W-:Y:S02]  /*c410*/  @P1 FSEL R5, R9, R5, !P0 ;  /* 0x0000000509051208 */ /* 0x000fe40004000000 */
[----:B------:R-:W-:-:S04]  /*c420*/  @!P1 PLOP3.LUT P0, PT, P2, PT, PT, 0x80, 0x8 ;  /* 0x000000000008981c */ /* 0x000fc8000170f070 */
[----:B------:R-:W-:Y:S01]  /*c430*/  @P1 DADD R4, R4, R20 ;  /* 0x0000000004041229 */ /* 0x000fe20000000014 */
[----:B------:R-:W-:-:S05]  /*c440*/  @P3 IMAD.MOV.U32 R21, RZ, RZ, 0x4002d97c ;  /* 0x4002d97cff153424 */ /* 0x000fca00078e00ff */
[----:B------:R-:W-:Y:S02]  /*c450*/  @!P1 FSEL R4, R6, R8, !P0 ;  /* 0x0000000806049208 */ /* 0x000fe40004000000 */
[----:B------:R-:W-:Y:S01]  /*c460*/  @!P1 FSEL R5, R7, R9, !P0 ;  /* 0x0000000907059208 */ /* 0x000fe20004000000 */
[C-C-:B------:R-:W-:Y:S01]  /*c470*/  @P3 DSETP.NEU.AND P1, PT, |R16|.reuse, |R18|.reuse, PT ;  /* 0x400000121000322a */ /* 0x140fe20003f2d200 */
[----:B------:R-:W-:Y:S01]  /*c480*/  @P3 IMAD.MOV.U32 R9, RZ, RZ, 0x7f3321d2 ;  /* 0x7f3321d2ff093424 */ /* 0x000fe200078e00ff */
[----:B------:R-:W-:Y:S01]  /*c490*/  @P3 FSEL R21, R21, 1.8213495016098022461, !P0 ;  /* 0x3fe921fb15153808 */ /* 0x000fe20004000000 */
[----:B------:R-:W-:Y:S01]  /*c4a0*/  DADD R16, |R16|, |R18| ;  /* 0x0000000010107229 */ /* 0x000fe20000000612 */
[----:B------:R-:W-:Y:S02]  /*c4b0*/  @!P3 FSEL R7, RZ, 2.1426990032196044922, P0 ;  /* 0x400921fbff07b808 */ /* 0x000fe40000000000 */
[----:B------:R-:W-:Y:S02]  /*c4c0*/  @P3 FSEL R9, R9, 3.37028055040000000000e+12, !P0 ;  /* 0x54442d1809093808 */ /* 0x000fe40004000000 */
[----:B------:R-:W-:-:S02]  /*c4d0*/  @P3 FSEL R5, R21, R5, !P1 ;  /* 0x0000000515053208 */ /* 0x000fc40004800000 */
        /* <DEDUP_REMOVED lines=9> */
.L_x_118:
        /* <DEDUP_REMOVED lines=34> */
.L_x_127:
[----:B------:R-:W-:Y:S05]  /*c790*/  BSYNC.RECONVERGENT B3 ;  /* 0x0000000000037941 */ /* 0x000fea0003800200 */
.L_x_126:
        /* <DEDUP_REMOVED lines=24> */
.L_x_129:
[----:B------:R-:W-:Y:S05]  /*c920*/  BSYNC.RECONVERGENT B3 ;  /* 0x0000000000037941 */ /* 0x000fea0003800200 */
.L_x_128:
        /* <DEDUP_REMOVED lines=121> */
.L_x_131:
[----:B------:R-:W-:Y:S01]  /*d0c0*/  IMAD.MOV.U32 R2, RZ, RZ, 0x0 ;  /* 0x00000000ff027424 */ /* 0x000fe200078e00ff */
[----:B------:R-:W-:Y:S01]  /*d0d0*/  LOP3.LUT P0, RZ, R7, 0x7fffffff, RZ, 0xc0, !PT ;  /* 0x7fffffff07ff7812 */ /* 0x000fe2000780c0ff */
[----:B------:R-:W-:-:S06]  /*d0e0*/  IMAD.MOV.U32 R3, RZ, RZ, 0x7ff00000 ;  /* 0x7ff00000ff037424 */ /* 0x000fcc00078e00ff */
[----:B------:R-:W-:-:S10]  /*d0f0*/  DFMA R2, R6, R2, +INF ;  /* 0x7ff000000602742b */ /* 0x000fd40000000002 */
[----:B------:R-:W-:Y:S02]  /*d100*/  FSEL R2, R2, RZ, P0 ;  /* 0x000000ff02027208 */ /* 0x000fe40000000000 */
[----:B------:R-:W-:-:S07]  /*d110*/  FSEL R3, R3, -QNAN , P0 ;  /* 0xfff0000003037808 */ /* 0x000fce0000000000 */
.L_x_132:
[----:B------:R-:W-:Y:S05]  /*d120*/  BSYNC.RECONVERGENT B1 ;  /* 0x0000000000017941 */ /* 0x000fea0003800200 */
.L_x_130:
        /* <DEDUP_REMOVED lines=23> */
.L_x_134:
[----:B------:R-:W-:Y:S05]  /*d2a0*/  BSYNC.RECONVERGENT B3 ;  /* 0x0000000000037941 */ /* 0x000fea0003800200 */
.L_x_133:
        /* <DEDUP_REMOVED lines=92> */
.L_x_125:
[----:B------:R-:W-:-:S14]  /*d870*/  DSETP.NEU.AND P0, PT, R24, 1, PT ;  /* 0x3ff000001800742a */ /* 0x000fdc0003f0d000 */
[----:B------:R-:W-:Y:S05]  /*d880*/  @P0 BRA `(.L_x_135) ;  /* 0x0000001400000947 */ /* 0x000fea0003800000 */
[----:B------:R-:W-:Y:S01]  /*d890*/  UMOV UR4, 0x6a3f9475 ;  /* 0x6a3f947500047882 */ /* 0x000fe20000000000 */
[----:B------:R-:W-:Y:S02]  /*d8a0*/  UMOV UR5, 0x20ca2fe7 ;  /* 0x20ca2fe700057882 */ /* 0x000fe40000000000 */
[----:B------:R-:W-:-:S14]  /*d8b0*/  DSETP.GEU.AND P0, PT, R26, UR4, PT ;  /* 0x000000041a007e2a */ /* 0x000fdc000bf0e000 */
[----:B------:R-:W-:Y:S05]  /*d8c0*/  @P0 BRA `(.L_x_136) ;  /* 0x0000000400600947 */ /* 0x000fea0003800000 */
[----:B------:R-:W-:Y:S01]  /*d8d0*/  DMUL R2, R26, R26 ;  /* 0x0000001a1a027228 */ /* 0x000fe20000000000 */
[----:B------:R-:W-:Y:S01]  /*d8e0*/  IMAD.MOV.U32 R4, RZ, RZ, -0x2449a4b7 ;  /* 0xdbb65b49ff047424 */ /* 0x000fe200078e00ff */
[----:B------:R-:W-:Y:S01]  /*d8f0*/  UMOV UR4, 0x2a25ff7e ;  /* 0x2a25ff7e00047882 */ /* 0x000fe20000000000 */
[----:B------:R-:W-:Y:S01]  /*d900*/  IMAD.MOV.U32 R5, RZ, RZ, 0x3f2d3b63 ;  /* 0x3f2d3b63ff057424 */ /* 0x000fe200078e00ff */
[----:B------:R-:W-:Y:S01]  /*d910*/  UMOV UR5, 0x3ef53e1d ;  /* 0x3ef53e1d00057882 */ /* 0x000fe20000000000 */
[----:B------:R-:W-:Y:S01]  /*d920*/  ISETP.GE.AND P2, PT, R17, RZ, PT ;  /* 0x000000ff1100720c */ /* 0x000fe20003f46270 */
[----:B------:R-:W-:Y:S02]  /*d930*/  @!P1 IMAD.MOV.U32 R8, RZ, RZ, 0x54442d18 ;  /* 0x54442d18ff089424 */ /* 0x000fe400078e00ff */
        /* <DEDUP_REMOVED lines=63> */
[----:B------:R-:W-:Y:S01]  /*dd30*/  @!P1 DADD R2, R2, R8 ;  /* 0x0000000002029229 */ /* 0x000fe20000000008 */
[----:B------:R-:W-:-:S05]  /*dd40*/  IMAD.MOV.U32 R8, RZ, RZ, 0x7f3321d2 ;  /* 0x7f3321d2ff087424 */ /* 0x000fca00078e00ff */
[----:B------:R-:W-:Y:S01]  /*dd50*/  @P1 FSEL R2, R4, R6, !P0 ;  /* 0x0000000604021208 */ /* 0x000fe20004000000 */
[----:B------:R-:W-:Y:S01]  /*dd60*/  IMAD.MOV.U32 R4, RZ, RZ, 0x4002d97c ;  /* 0x4002d97cff047424 */ /* 0x000fe200078e00ff */
[----:B------:R-:W-:Y:S01]  /*dd70*/  @P1 FSEL R3, R5, R7, !P0 ;  /* 0x0000000705031208 */ /* 0x000fe20004000000 */
[C-C-:B------:R-:W-:Y:S01]  /*dd80*/  DADD R6, |R16|.reuse, |R18|.reuse ;  /* 0x0000000010067229 */ /* 0x140fe20000000612 */
[----:B------:R-:W-:Y:S01]  /*dd90*/  FSEL R9, R8, 3.37028055040000000000e+12, !P0 ;  /* 0x54442d1808097808 */ /* 0x000fe20004000000 */
[----:B------:R-:W-:Y:S01]  /*dda0*/  DSETP.NEU.AND P1, PT, |R16|, |R18|, PT ;  /* 0x400000121000722a */ /* 0x000fe20003f2d200 */
[----:B------:R-:W-:Y:S01]  /*ddb0*/  FSEL R17, R4, 1.8213495016098022461, !P0 ;  /* 0x3fe921fb04117808 */ /* 0x000fe20004000000 */
[----:B------:R-:W-:-:S04]  /*ddc0*/  DMUL R4, R26, 0.5 ;  /* 0x3fe000001a047828 */ /* 0x000fc80000000000 */
[----:B------:R-:W-:Y:S01]  /*ddd0*/  FSEL R3, R17, R3, !P1 ;  /* 0x0000000311037208 */ /* 0x000fe20004800000 */
[----:B------:R-:W-:Y:S01]  /*dde0*/  DSETP.NAN.AND P0, PT, R6, R6, PT ;  /* 0x000000060600722a */ /* 0x000fe20003f08000 */
[----:B------:R-:W-:Y:S02]  /*ddf0*/  FSEL R9, R9, R2, !P1 ;  /* 0x0000000209097208 */ /* 0x000fe40004800000 */
[----:B------:R-:W-:Y:S01]  /*de00*/  LOP3.LUT R19, R3, 0x80000000, R19, 0xb8, !PT ;  /* 0x8000000003137812 */ /* 0x000fe200078eb813 */
[----:B------:R-:W-:Y:S02]  /*de10*/  DMUL R2, R26, R4 ;  /* 0x000000041a027228 */ /* 0x000fe40000000000 */
[----:B------:R-:W-:Y:S02]  /*de20*/  FSEL R6, R6, R9, P0 ;  /* 0x0000000906067208 */ /* 0x000fe40000000000 */
[----:B------:R-:W-:Y:S01]  /*de30*/  FSEL R7, R7, R19, P0 ;  /* 0x0000001307077208 */ /* 0x000fe20000000000 */
[----:B------:R-:W-:Y:S06]  /*de40*/  BRA `(.L_x_124) ;  /* 0x00000050000c7947 */ /* 0x000fec0003800000 */
.L_x_136:
        /* <DEDUP_REMOVED lines=26> */
.L_x_140:
[----:B------:R-:W-:Y:S05]  /*dff0*/  BSYNC.RECONVERGENT B4 ;  /* 0x0000000000047941 */ /* 0x000fea0003800200 */
.L_x_139:
        /* <DEDUP_REMOVED lines=30> */
.L_x_138:
        /* <DEDUP_REMOVED lines=77> */
.L_x_142:
[----:B------:R-:W-:Y:S01]  /*e6b0*/  IMAD.MOV.U32 R4, RZ, RZ, 0x0 ;  /* 0x00000000ff047424 */ /* 0x000fe200078e00ff */
[----:B------:R-:W-:Y:S01]  /*e6c0*/  LOP3.LUT P0, RZ, R9, 0x7fffffff, RZ, 0xc0, !PT ;  /* 0x7fffffff09ff7812 */ /* 0x000fe2000780c0ff */
[----:B------:R-:W-:-:S06]  /*e6d0*/  IMAD.MOV.U32 R5, RZ, RZ, 0x7ff00000 ;  /* 0x7ff00000ff057424 */ /* 0x000fcc00078e00ff */
[----:B------:R-:W-:-:S10]  /*e6e0*/  DFMA R4, R8, R4, +INF ;  /* 0x7ff000000804742b */ /* 0x000fd40000000004 */
[----:B------:R-:W-:Y:S02]  /*e6f0*/  FSEL R6, R4, RZ, P0 ;  /* 0x000000ff04067208 */ /* 0x000fe40000000000 */
[----:B------:R-:W-:-:S07]  /*e700*/  FSEL R7, R5, -QNAN , P0 ;  /* 0xfff0000005077808 */ /* 0x000fce0000000000 */
.L_x_141:
[----:B------:R-:W-:Y:S05]  /*e710*/  BSYNC.RECONVERGENT B3 ;  /* 0x0000000000037941 */ /* 0x000fea0003800200 */
.L_x_137:
[----:B------:R-:W-:Y:S01]  /*e720*/  IMAD.MOV.U32 R4, RZ, RZ, -0x2449a4b7 ;  /* 0xdbb65b49ff047424 */ /* 0x000fe200078e00ff */
[----:B------:R-:W-:Y:S01]  /*e730*/  UMOV UR4, 0x2a25ff7e ;  /* 0x2a25ff7e00047882 */ /* 0x000fe20000000000 */
[----:B------:R-:W-:Y:S01]  /*e740*/  IMAD.MOV.U32 R5, RZ, RZ, 0x3f2d3b63 ;  /* 0x3f2d3b63ff057424 */ /* 0x000fe200078e00ff */
[----:B------:R-:W-:Y:S01]  /*e750*/  UMOV UR5, 0x3ef53e1d ;  /* 0x3ef53e1d00057882 */ /* 0x000fe20000000000 */
[----:B------:R-:W-:Y:S01]  /*e760*/  DSETP.GEU.AND P2, PT, |R16|, |R18|, PT ;  /* 0x400000121000722a */ /* 0x000fe20003f4e200 */
[----:B------:R-:W-:Y:S01]  /*e770*/  ISETP.GE.AND P1, PT, R17, RZ, PT ;  /* 0x000000ff1100720c */ /* 0x000fe20003f26270 */
[----:B------:R-:W-:Y:S02]  /*e780*/  IMAD.MOV.U32 R20, RZ, RZ, 0x4002d97c ;  /* 0x4002d97cff147424 */ /* 0x000fe400078e00ff */
[----:B------:R-:W-:Y:S01]  /*e790*/  DFMA R4, R2, -UR4, R4 ;  /* 0x8000000402047c2b */ /* 0x000fe20008000004 */
[----:B------:R-:W-:Y:S01]  /*e7a0*/  UMOV UR4, 0x8dde082e ;  /* 0x8dde082e00047882 */ /* 0x000fe20000000000 */
[----:B------:R-:W-:-:S06]  /*e7b0*/  UMOV UR5, 0x3f531278 ;  /* 0x3f53127800057882 */ /* 0x000fcc0000000000 */
[C---:B------:R-:W-:Y:S01]  /*e7c0*/  DFMA R4, R2.reuse, R4, -UR4 ;  /* 0x8000000402047e2b */ /* 0x040fe20008000004 */
[----:B------:R-:W-:Y:S01]  /*e7d0*/  UMOV UR4, 0xc8249315 ;  /* 0xc824931500047882 */ /* 0x000fe20000000000 */
[----:B------:R-:W-:Y:S01]  /*e7e0*/  UMOV UR5, 0x3f6f9690 ;  /* 0x3f6f969000057882 */ /* 0x000fe20000000000 */
[----:B------:R-:W-:Y:S01]  /*e7f0*/  @!P2 PLOP3.LUT P0, PT, P1, PT, PT, 0x80, 0x8 ;  /* 0x000000000008a81c */ /* 0x000fe20000f0f070 */
[----:B------:R-:W-:Y:S02]  /*e800*/  @!P2 IMAD.MOV.U32 R8, RZ, RZ, 0x54442d18 ;  /* 0x54442d18ff08a424 */ /* 0x000fe400078e00ff */
[----:B------:R-:W-:Y:S02]  /*e810*/  @!P2 IMAD.MOV.U32 R9, RZ, RZ, 0x3ff921fb ;  /* 0x3ff921fbff09a424 */ /* 0x000fe400078e00ff */
        /* <DEDUP_REMOVED lines=58> */
[----:B------:R-:W-:-:S03]  /*ebc0*/  FSEL R17, R20, 1.8213495016098022461, !P0 ;  /* 0x3fe921fb14117808 */ /* 0x000fc60004000000 */
[----:B------:R-:W-:Y:S01]  /*ebd0*/  @P2 FSEL R2, R4, R26, !P0 ;  /* 0x0000001a04022208 */ /* 0x000fe20004000000 */
[----:B------:R-:W-:Y:S01]  /*ebe0*/  IMAD.MOV.U32 R4, RZ, RZ, 0x7f3321d2 ;  /* 0x7f3321d2ff047424 */ /* 0x000fe200078e00ff */
[----:B------:R-:W-:-:S04]  /*ebf0*/  @P2 FSEL R3, R5, R27, !P0 ;  /* 0x0000001b05032208 */ /* 0x000fc80004000000 */
[----:B------:R-:W-:Y:S01]  /*ec00*/  FSEL R5, R4, 3.37028055040000000000e+12, !P0 ;  /* 0x54442d1804057808 */ /* 0x000fe20004000000 */
[----:B------:R-:W-:Y:S01]  /*ec10*/  DSETP.NAN.AND P0, PT, R8, R8, PT ;  /* 0x000000080800722a */ /* 0x000fe20003f08000 */
[----:B------:R-:W-:Y:S02]  /*ec20*/  FSEL R3, R17, R3, !P1 ;  /* 0x0000000311037208 */ /* 0x000fe40004800000 */
[----:B------:R-:W-:Y:S02]  /*ec30*/  FSEL R5, R5, R2, !P1 ;  /* 0x0000000205057208 */ /* 0x000fe40004800000 */
[----:B------:R-:W-:Y:S01]  /*ec40*/  LOP3.LUT R19, R3, 0x80000000, R19, 0xb8, !PT ;  /* 0x8000000003137812 */ /* 0x000fe200078eb813 */
[----:B------:R-:W-:Y:S01]  /*ec50*/  DMUL R2, R6, 0.5 ;  /* 0x3fe0000006027828 */ /* 0x000fe20000000000 */
[----:B------:R-:W-:Y:S02]  /*ec60*/  FSEL R6, R8, R5, P0 ;  /* 0x0000000508067208 */ /* 0x000fe40000000000 */
[----:B------:R-:W-:Y:S01]  /*ec70*/  FSEL R7, R9, R19, P0 ;  /* 0x0000001309077208 */ /* 0x000fe20000000000 */
[----:B------:R-:W-:Y:S07]  /*ec80*/  BRA `(.L_x_124) ;  /* 0x00000040007c7947 */ /* 0x000fee0003800000 */
.L_x_135:
        /* <DEDUP_REMOVED lines=100> */
.L_x_145:
[----:B------:R-:W-:Y:S01]  /*f2d0*/  IMAD.MOV.U32 R2, RZ, RZ, 0x0 ;  /* 0x00000000ff027424 */ /* 0x000fe200078e00ff */
[----:B------:R-:W-:Y:S01]  /*f2e0*/  LOP3.LUT P0, RZ, R43, 0x7fffffff, RZ, 0xc0, !PT ;  /* 0x7fffffff2bff7812 */ /* 0x000fe2000780c0ff */
[----:B------:R-:W-:-:S06]  /*f2f0*/  IMAD.MOV.U32 R3, RZ, RZ, 0x7ff00000 ;  /* 0x7ff00000ff037424 */ /* 0x000fcc00078e00ff */
[----:B------:R-:W-:-:S10]  /*f300*/  DFMA R2, R42, R2, +INF ;  /* 0x7ff000002a02742b */ /* 0x000fd40000000002 */
[----:B------:R-:W-:Y:S02]  /*f310*/  FSEL R2, R2, RZ, P0 ;  /* 0x000000ff02027208 */ /* 0x000fe40000000000 */
[----:B------:R-:W-:-:S07]  /*f320*/  FSEL R3, R3, -QNAN , P0 ;  /* 0xfff0000003037808 */ /* 0x000fce0000000000 */
.L_x_146:
[----:B------:R-:W-:Y:S05]  /*f330*/  BSYNC.RECONVERGENT B1 ;  /* 0x0000000000017941 */ /* 0x000fea0003800200 */
.L_x_144:
        /* <DEDUP_REMOVED lines=22> */
.L_x_148:
[----:B------:R-:W-:Y:S05]  /*f4a0*/  BSYNC.RECONVERGENT B3 ;  /* 0x0000000000037941 */ /* 0x000fea0003800200 */
.L_x_147:
        /* <DEDUP_REMOVED lines=91> */
.L_x_143:
        /* <DEDUP_REMOVED lines=31> */
.L_x_153:
[----:B------:R-:W-:Y:S05]  /*fc50*/  BSYNC.RECONVERGENT B4 ;  /* 0x0000000000047941 */ /* 0x000fea0003800200 */
.L_x_152:
        /* <DEDUP_REMOVED lines=30> */
.L_x_151:
        /* <DEDUP_REMOVED lines=77> */
.L_x_155:
[----:B------:R-:W-:Y:S01]  /*10310*/  IMAD.MOV.U32 R2, RZ, RZ, 0x0 ;  /* 0x00000000ff027424 */ /* 0x000fe200078e00ff */
[----:B------:R-:W-:Y:S01]  /*10320*/  LOP3.LUT P0, RZ, R7, 0x7fffffff, RZ, 0xc0, !PT ;  /* 0x7fffffff07ff7812 */ /* 0x000fe2000780c0ff */
[----:B------:R-:W-:-:S06]  /*10330*/  IMAD.MOV.U32 R3, RZ, RZ, 0x7ff00000 ;  /* 0x7ff00000ff037424 */ /* 0x000fcc00078e00ff */
[----:B------:R-:W-:-:S10]  /*10340*/  DFMA R2, R6, R2, +INF ;  /* 0x7ff000000602742b */ /* 0x000fd40000000002 */
[----:B------:R-:W-:Y:S02]  /*10350*/  FSEL R2, R2, RZ, P0 ;  /* 0x000000ff02027208 */ /* 0x000fe40000000000 */
[----:B------:R-:W-:-:S07]  /*10360*/  FSEL R3, R3, -QNAN , P0 ;  /* 0xfff0000003037808 */ /* 0x000fce0000000000 */
.L_x_154:
[----:B------:R-:W-:Y:S05]  /*10370*/  BSYNC.RECONVERGENT B3 ;  /* 0x0000000000037941 */ /* 0x000fea0003800200 */
.L_x_150:
        /* <DEDUP_REMOVED lines=23> */
.L_x_157:
[----:B------:R-:W-:Y:S05]  /*104f0*/  BSYNC.RECONVERGENT B3 ;  /* 0x0000000000037941 */ /* 0x000fea0003800200 */
.L_x_156:
        /* <DEDUP_REMOVED lines=74> */
[----:B------:R-:W-:Y:S01]  /*109a0*/  @P1 FSEL R4, R6, R8, !P0 ;  /* 0x0000000806041208 */ /* 0x000fe20004000000 */
[----:B------:R-:W-:Y:S01]  /*109b0*/  IMAD.MOV.U32 R6, RZ, RZ, 0x7f3321d2 ;  /* 0x7f3321d2ff067424 */ /* 0x000fe200078e00ff */
[----:B------:R-:W-:Y:S01]  /*109c0*/  @P1 FSEL R5, R7, R9, !P0 ;  /* 0x0000000907051208 */ /* 0x000fe20004000000 */
[----:B------:R-:W-:Y:S01]  /*109d0*/  DSETP.NEU.AND P1, PT, |R16|, |R18|, PT ;  /* 0x400000121000722a */ /* 0x000fe20003f2d200 */
[----:B------:R-:W-:Y:S02]  /*109e0*/  FSEL R7, R22, 1.8213495016098022461, !P0 ;  /* 0x3fe921fb16077808 */ /* 0x000fe40004000000 */
[----:B------:R-:W-:Y:S01]  /*109f0*/  FSEL R9, R6, 3.37028055040000000000e+12, !P0 ;  /* 0x54442d1806097808 */ /* 0x000fe20004000000 */
[----:B------:R-:W-:Y:S02]  /*10a00*/  DSETP.NAN.AND P0, PT, R20, R20, PT ;  /* 0x000000141400722a */ /* 0x000fe40003f08000 */
[----:B------:R-:W-:Y:S02]  /*10a10*/  FSEL R7, R7, R5, !P1 ;  /* 0x0000000507077208 */ /* 0x000fe40004800000 */
[----:B------:R-:W-:-:S02]  /*10a20*/  FSEL R5, R9, R4, !P1 ;  /* 0x0000000409057208 */ /* 0x000fc40004800000 */
[----:B------:R-:W-:Y:S02]  /*10a30*/  LOP3.LUT R19, R7, 0x80000000, R19, 0xb8, !PT ;  /* 0x8000000007137812 */ /* 0x000fe400078eb813 */
[----:B------:R-:W-:Y:S02]  /*10a40*/  FSEL R6, R20, R5, P0 ;  /* 0x0000000514067208 */ /* 0x000fe40000000000 */
[----:B------:R-:W-:Y:S01]  /*10a50*/  FSEL R7, R21, R19, P0 ;  /* 0x0000001315077208 */ /* 0x000fe20000000000 */
[----:B------:R-:W-:Y:S06]  /*10a60*/  BRA `(.L_x_124) ;  /* 0x0000002400047947 */ /* 0x000fec0003800000 */
.L_x_149:
        /* <DEDUP_REMOVED lines=83> */
.L_x_160:
[----:B------:R-:W-:Y:S01]  /*10fa0*/  IMAD.MOV.U32 R4, RZ, RZ, 0x0 ;  /* 0x00000000ff047424 */ /* 0x000fe200078e00ff */
[----:B------:R-:W-:Y:S01]  /*10fb0*/  LOP3.LUT P0, RZ, R3, 0x7fffffff, RZ, 0xc0, !PT ;  /* 0x7fffffff03ff7812 */ /* 0x000fe2000780c0ff */
[----:B------:R-:W-:-:S06]  /*10fc0*/  IMAD.MOV.U32 R5, RZ, RZ, 0x7ff00000 ;  /* 0x7ff00000ff057424 */ /* 0x000fcc00078e00ff */
[----:B------:R-:W-:-:S10]  /*10fd0*/  DFMA R4, R2, R4, +INF ;  /* 0x7ff000000204742b */ /* 0x000fd40000000004 */
[----:B------:R-:W-:Y:S02]  /*10fe0*/  FSEL R2, R4, RZ, P0 ;  /* 0x000000ff04027208 */ /* 0x000fe40000000000 */
[----:B------:R-:W-:-:S07]  /*10ff0*/  FSEL R3, R5, -QNAN , P0 ;  /* 0xfff0000005037808 */ /* 0x000fce0000000000 */
.L_x_161:
[----:B------:R-:W-:Y:S05]  /*11000*/  BSYNC.RECONVERGENT B1 ;  /* 0x0000000000017941 */ /* 0x000fea0003800200 */
.L_x_159:
        /* <DEDUP_REMOVED lines=22> */
.L_x_163:
[----:B------:R-:W-:Y:S05]  /*11170*/  BSYNC.RECONVERGENT B3 ;  /* 0x0000000000037941 */ /* 0x000fea0003800200 */
.L_x_162:
        /* <DEDUP_REMOVED lines=87> */
.L_x_158:
        /* <DEDUP_REMOVED lines=31> */
.L_x_165:
        /* <DEDUP_REMOVED lines=82> */
.L_x_164:
        /* <DEDUP_REMOVED lines=37> */
.L_x_169:
[----:B------:R-:W-:Y:S05]  /*12050*/  BSYNC.RECONVERGENT B4 ;  /* 0x0000000000047941 */ /* 0x000fea0003800200 */
.L_x_168:
        /* <DEDUP_REMOVED lines=30> */
.L_x_167:
        /* <DEDUP_REMOVED lines=77> */
.L_x_171:
[----:B------:R-:W-:Y:S01]  /*12710*/  IMAD.MOV.U32 R2, RZ, RZ, 0x0 ;  /* 0x00000000ff027424 */ /* 0x000fe200078e00ff */
[----:B------:R-:W-:Y:S01]  /*12720*/  LOP3.LUT P0, RZ, R5, 0x7fffffff, RZ, 0xc0, !PT ;  /* 0x7fffffff05ff7812 */ /* 0x000fe2000780c0ff */
[----:B------:R-:W-:-:S06]  /*12730*/  IMAD.MOV.U32 R3, RZ, RZ, 0x7ff00000 ;  /* 0x7ff00000ff037424 */ /* 0x000fcc00078e00ff */
[----:B------:R-:W-:-:S10]  /*12740*/  DFMA R2, R4, R2, +INF ;  /* 0x7ff000000402742b */ /* 0x000fd40000000002 */
[----:B------:R-:W-:Y:S02]  /*12750*/  FSEL R2, R2, RZ, P0 ;  /* 0x000000ff02027208 */ /* 0x000fe40000000000 */
[----:B------:R-:W-:-:S07]  /*12760*/  FSEL R3, R3, -QNAN , P0 ;  /* 0xfff0000003037808 */ /* 0x000fce0000000000 */
.L_x_170:
[----:B------:R-:W-:Y:S05]  /*12770*/  BSYNC.RECONVERGENT B3 ;  /* 0x0000000000037941 */ /* 0x000fea0003800200 */
.L_x_166:
        /* <DEDUP_REMOVED lines=25> */
.L_x_173:
[----:B------:R-:W-:Y:S05]  /*12910*/  BSYNC.RECONVERGENT B3 ;  /* 0x0000000000037941 */ /* 0x000fea0003800200 */
.L_x_172:
        /* <DEDUP_REMOVED lines=74> */
[----:B------:R-:W-:-:S05]  /*12dc0*/  IMAD.MOV.U32 R20, RZ, RZ, 0x4002d97c ;  /* 0x4002d97cff147424 */ /* 0x000fca00078e00ff */
[----:B------:R-:W-:Y:S01]  /*12dd0*/  @P1 FSEL R4, R6, R8, !P0 ;  /* 0x0000000806041208 */ /* 0x000fe20004000000 */
[----:B------:R-:W-:Y:S01]  /*12de0*/  IMAD.MOV.U32 R6, RZ, RZ, 0x7f3321d2 ;  /* 0x7f3321d2ff067424 */ /* 0x000fe200078e00ff */
[----:B------:R-:W-:Y:S02]  /*12df0*/  @P1 FSEL R5, R7, R9, !P0 ;  /* 0x0000000907051208 */ /* 0x000fe40004000000 */
[----:B------:R-:W-:Y:S02]  /*12e00*/  FSEL R7, R20, 1.8213495016098022461, !P0 ;  /* 0x3fe921fb14077808 */ /* 0x000fe40004000000 */
[----:B------:R-:W-:Y:S01]  /*12e10*/  FSEL R9, R6, 3.37028055040000000000e+12, !P0 ;  /* 0x54442d1806097808 */ /* 0x000fe20004000000 */
[----:B------:R-:W-:Y:S01]  /*12e20*/  DSETP.NAN.AND P0, PT, R16, R16, PT ;  /* 0x000000101000722a */ /* 0x000fe20003f08000 */
[----:B------:R-:W-:Y:S02]  /*12e30*/  FSEL R7, R7, R5, !P2 ;  /* 0x0000000507077208 */ /* 0x000fe40005000000 */
[----:B------:R-:W-:-:S02]  /*12e40*/  FSEL R5, R9, R4, !P2 ;  /* 0x0000000409057208 */ /* 0x000fc40005000000 */
[----:B------:R-:W-:Y:S02]  /*12e50*/  LOP3.LUT R19, R7, 0x80000000, R19, 0xb8, !PT ;  /* 0x8000000007137812 */ /* 0x000fe400078eb813 */
[----:B------:R-:W-:Y:S02]  /*12e60*/  FSEL R6, R16, R5, P0 ;  /* 0x0000000510067208 */ /* 0x000fe40000000000 */
[----:B------:R-:W-:-:S07]  /*12e70*/  FSEL R7, R17, R19, P0 ;  /* 0x0000001311077208 */ /* 0x000fce0000000000 */
.L_x_124:
[----:B------:R-:W-:Y:S05]  /*12e80*/  BSYNC.RECONVERGENT B2 ;  /* 0x0000000000027941 */ /* 0x000fea0003800200 */
.L_x_117:
        /* <DEDUP_REMOVED lines=67> */
.L_x_174:
        /* <DEDUP_REMOVED lines=32> */
.L_x_179:
[----:B------:R-:W-:Y:S05]  /*134c0*/  BSYNC.RECONVERGENT B4 ;  /* 0x0000000000047941 */ /* 0x000fea0003800200 */
.L_x_178:
[----:B------:R-:W-:-:S07]  /*134d0*/  VIADD R2, R2, 0x1 ;  /* 0x0000000102027836 */ /* 0x000fce0000000000 */
.L_x_177:
[----:B------:R-:W-:Y:S05]  /*134e0*/  BSYNC.RECONVERGENT B3 ;  /* 0x0000000000037941 */ /* 0x000fea0003800200 */
.L_x_176:
        /* <DEDUP_REMOVED lines=56> */
.L_x_181:
[----:B------:R-:W-:Y:S05]  /*13870*/  BSYNC.RECONVERGENT B3 ;  /* 0x0000000000037941 */ /* 0x000fea0003800200 */
.L_x_180:
        /* <DEDUP_REMOVED lines=30> */
.L_x_175:
        /* <DEDUP_REMOVED lines=15> */
.L_x_182:
        /* <DEDUP_REMOVED lines=56> */
[----:B------:R-:W-:Y:S01]  /*13ed0*/  @!P1 LEA.HI R5, R4, R4, RZ, 0x1 ;  /* 0x0000000404059211 */ /* 0x000fe200078f08ff */
[----:B------:R-:W-:Y:S01]  /*13ee0*/  @!P1 IMAD.MOV.U32 R2, RZ, RZ, R6 ;  /* 0x000000ffff029224 */ /* 0x000fe200078e0006 */
[----:B------:R-:W-:Y:S02]  /*13ef0*/  FSEL R33, R9, RZ, P0 ;  /* 0x000000ff09217208 */ /* 0x000fe40000000000 */
[----:B------:R-:W-:-:S05]  /*13f00*/  @!P1 SHF.R.S32.HI R5, RZ, 0x1, R5 ;  /* 0x00000001ff059819 */ /* 0x000fca0000011405 */
[----:B------:R-:W-:Y:S02]  /*13f10*/  @!P1 IMAD.IADD R4, R4, 0x1, -R5 ;  /* 0x0000000104049824 */ /* 0x000fe400078e0a05 */
[----:B------:R-:W-:-:S03]  /*13f20*/  @!P1 IMAD R3, R5, 0x100000, R7 ;  /* 0x0010000005039824 */ /* 0x000fc600078e0207 */
[----:B------:R-:W-:Y:S01]  /*13f30*/  @!P1 LEA R5, R4, 0x3ff00000, 0x14 ;  /* 0x3ff0000004059811 */ /* 0x000fe200078ea0ff */
[----:B------:R-:W-:-:S06]  /*13f40*/  @!P1 IMAD.MOV.U32 R4, RZ, RZ, RZ ;  /* 0x000000ffff049224 */ /* 0x000fcc00078e00ff */
[----:B------:R-:W-:-:S11]  /*13f50*/  @!P1 DMUL R32, R2, R4 ;  /* 0x0000000402209228 */ /* 0x000fd60000000000 */
.L_x_185:
[----:B------:R-:W-:Y:S05]  /*13f60*/  BSYNC.RECONVERGENT B1 ;  /* 0x0000000000017941 */ /* 0x000fea0003800200 */
.L_x_184:
        /* <DEDUP_REMOVED lines=40> */
.L_x_189:
[----:B------:R-:W-:Y:S05]  /*141f0*/  BSYNC.RECONVERGENT B4 ;  /* 0x0000000000047941 */ /* 0x000fea0003800200 */
.L_x_188:
[----:B------:R-:W-:-:S07]  /*14200*/  VIADD R8, R8, 0x1 ;  /* 0x0000000108087836 */ /* 0x000fce0000000000 */
.L_x_187:
[----:B------:R-:W-:Y:S05]  /*14210*/  BSYNC.RECONVERGENT B3 ;  /* 0x0000000000037941 */ /* 0x000fea0003800200 */
.L_x_186:
        /* <DEDUP_REMOVED lines=58> */
.L_x_191:
[----:B------:R-:W-:Y:S05]  /*145c0*/  BSYNC.RECONVERGENT B3 ;  /* 0x0000000000037941 */ /* 0x000fea0003800200 */
.L_x_190:
        /* <DEDUP_REMOVED lines=35> */
.L_x_183:
        /* <DEDUP_REMOVED lines=61> */
.L_x_193:
[----:B------:R-:W-:Y:S05]  /*14bd0*/  BSYNC.RECONVERGENT B1 ;  /* 0x0000000000017941 */ /* 0x000fea0003800200 */
.L_x_192:
        /* <DEDUP_REMOVED lines=27> */
.L_x_197:
[----:B------:R-:W-:Y:S05]  /*14d90*/  BSYNC.RECONVERGENT B4 ;  /* 0x0000000000047941 */ /* 0x000fea0003800200 */
.L_x_196:
[----:B------:R-:W-:-:S07]  /*14da0*/  VIADD R2, R2, 0x1 ;  /* 0x0000000102027836 */ /* 0x000fce0000000000 */
.L_x_195:
[----:B------:R-:W-:Y:S05]  /*14db0*/  BSYNC.RECONVERGENT B3 ;  /* 0x0000000000037941 */ /* 0x000fea0003800200 */
.L_x_194:
        /* <DEDUP_REMOVED lines=56> */
.L_x_199:
[----:B------:R-:W-:Y:S05]  /*15140*/  BSYNC.RECONVERGENT B3 ;  /* 0x0000000000037941 */ /* 0x000fea0003800200 */
.L_x_198:
        /* <DEDUP_REMOVED lines=30> */
[----:B------:R-:W-:-:S11]  /*15330*/  DMUL R16, R28, R16 ;  /* 0x000000101c107228 */ /* 0x000fd60000000000 */
.L_x_91:
[----:B------:R-:W-:Y:S05]  /*15340*/  BSYNC.RECONVERGENT B0 ;  /* 0x0000000000007941 */ /* 0x000fea0003800200 */
.L_x_31:
        /* <DEDUP_REMOVED lines=24> */
[----:B------:R-:W-:Y:S01]  /*154d0*/  DSETP.MIN.AND P0, P1, R8, UR4, PT ;  /* 0x0000000408007e2a */ /* 0x000fe2000b900000 */
[----:B------:R-:W-:Y:S01]  /*154e0*/  UMOV UR5, 0x3e45798e ;  /* 0x3e45798e00057882 */ /* 0x000fe20000000000 */
        /* <DEDUP_REMOVED lines=10> */
[----:B------:R-:W-:Y:S01]  /*15590*/  ISETP.GE.U32.AND P1, PT, R5, 0x7ff00000, PT ;  /* 0x7ff000000500780c */ /* 0x000fe20003f26070 */
[----:B------:R-:W-:Y:S01]  /*155a0*/  UMOV UR4, 0xe2308c3a ;  /* 0xe2308c3a00047882 */ /* 0x000fe20000000000 */
[----:B0-----:R-:W-:-:S08]  /*155b0*/  DMUL R22, R20, R20 ;  /* 0x0000001414167228 */ /* 0x001fd00000000000 */
[----:B------:R-:W-:Y:S01]  /*155c0*/  DFMA R22, R18, -R22, 1 ;  /* 0x3ff000001216742b */ /* 0x000fe20000000816 */
[----:B------:R-:W-:-:S07]  /*155d0*/  CS2R R18, SRZ ;  /* 0x0000000000127805 */ /* 0x000fce000001ff00 */
[----:B------:R-:W-:Y:S02]  /*155e0*/  DFMA R26, R22, R26, 0.5 ;  /* 0x3fe00000161a742b */ /* 0x000fe4000000001a */
[----:B------:R-:W-:-:S08]  /*155f0*/  DMUL R22, R20, R22 ;  /* 0x0000001614167228 */ /* 0x000fd00000000000 */
[----:B------:R-:W-:-:S08]  /*15600*/  DFMA R22, R26, R22, R20 ;  /* 0x000000161a16722b */ /* 0x000fd00000000014 */
[----:B------:R-:W-:-:S08]  /*15610*/  DMUL R22, R8, R22 ;  /* 0x0000001608167228 */ /* 0x000fd00000000000 */
[----:B------:R-:W-:-:S10]  /*15620*/  DMUL R22, R22, R6 ;  /* 0x0000000616167228 */ /* 0x000fd40000000000 */
[----:B------:R-:W-:Y:S02]  /*15630*/  @!P1 FSEL R4, R2, R22, !P0 ;  /* 0x0000001602049208 */ /* 0x000fe40004000000 */
[----:B------:R-:W-:Y:S02]  /*15640*/  @!P1 FSEL R5, R3, R23, !P0 ;  /* 0x0000001703059208 */ /* 0x000fe40004000000 */
[----:B------:R-:W-:-:S04]  /*15650*/  CS2R R2, SRZ ;  /* 0x0000000000027805 */ /* 0x000fc8000001ff00 */
[----:B------:R-:W-:-:S14]  /*15660*/  DSETP.GT.AND P0, PT, R4, UR4, PT ;  /* 0x0000000404007e2a */ /* 0x000fdc000bf04000 */
[----:B------:R-:W-:Y:S05]  /*15670*/  @!P0 BRA `(.L_x_201) ;  /* 0x0000000000c08947 */ /* 0x000fea0003800000 */
[----:B------:R-:W-:Y:S01]  /*15680*/  DMUL R2, R24, 9 ;  /* 0x4022000018027828 */ /* 0x000fe20000000000 */
[----:B------:R-:W-:Y:S01]  /*15690*/  BSSY.RECONVERGENT B1, `(.L_x_202) ;  /* 0x0000013000017945 */ /* 0x000fe20003800200 */
[----:B------:R-:W-:Y:S02]  /*156a0*/  DMUL R4, R16, 9 ;  /* 0x4022000010047828 */ /* 0x000fe40000000000 */
[----:B------:R-:W-:-:S06]  /*156b0*/  DFMA R10, R14, -3, R10 ;  /* 0xc00800000e0a782b */ /* 0x000fcc000000000a */
[----:B------:R-:W-:-:S06]  /*156c0*/  DADD R20, |R2|, |R4| ;  /* 0x0000000002147229 */ /* 0x000fcc0000000604 */
[----:B------:R-:W0:Y:S04]  /*156d0*/  MUFU.RCP64H R7, R21 ;  /* 0x0000001500077308 */ /* 0x000e280000001800 */
[----:B------:R-:W-:-:S05]  /*156e0*/  VIADD R6, R21, 0x300402 ;  /* 0x0030040215067836 */ /* 0x000fca0000000000 */
[----:B------:R-:W-:Y:S01]  /*156f0*/  FSETP.GEU.AND P0, PT, |R6|, 5.8789094863358348022e-39, PT ;  /* 0x004004020600780b */ /* 0x000fe20003f0e200 */
[----:B0-----:R-:W-:-:S08]  /*15700*/  DFMA R8, -R20, R6, 1 ;  /* 0x3ff000001408742b */ /* 0x001fd00000000106 */
[----:B------:R-:W-:-:S08]  /*15710*/  DFMA R8, R8, R8, R8 ;  /* 0x000000080808722b */ /* 0x000fd00000000008 */
[----:B------:R-:W-:-:S08]  /*15720*/  DFMA R8, R6, R8, R6 ;  /* 0x000000080608722b */ /* 0x000fd00000000006 */
[----:B------:R-:W-:-:S08]  /*15730*/  DFMA R18, -R20, R8, 1 ;  /* 0x3ff000001412742b */ /* 0x000fd00000000108 */
[----:B------:R-:W-:Y:S01]  /*15740*/  DFMA R6, R8, R18, R8 ;  /* 0x000000120806722b */ /* 0x000fe20000000008 */
[----:B------:R-:W-:Y:S10]  /*15750*/  @P0 BRA `(.L_x_203) ;  /* 0x0000000000180947 */ /* 0x000ff40003800000 */
[----:B------:R-:W-:Y:S02]  /*15760*/  LOP3.LUT R6, R21, 0x7fffffff, RZ, 0xc0, !PT ;  /* 0x7fffffff15067812 */ /* 0x000fe400078ec0ff */
[----:B------:R-:W-:-:S03]  /*15770*/  MOV R8, 0x157a0 ;  /* 0x000157a000087802 */ /* 0x000fc60000000f00 */
[----:B------:R-:W-:-:S07]  /*15780*/  VIADD R9, R6, 0xfff00000 ;  /* 0xfff0000006097836 */ /* 0x000fce0000000000 */
[----:B------:R-:W-:Y:S05]  /*15790*/  CALL.REL.NOINC `($__internal_0_$__cuda_sm20_dblrcp_rn_slowpath_v3) ;  /* 0x0000000400c47944 */ /* 0x000fea0003c00000 */
[----:B------:R-:W-:Y:S02]  /*157a0*/  IMAD.MOV.U32 R6, RZ, RZ, R14 ;  /* 0x000000ffff067224 */ /* 0x000fe400078e000e */
[----:B------:R-:W-:-:S07]  /*157b0*/  IMAD.MOV.U32 R7, RZ, RZ, R15 ;  /* 0x000000ffff077224 */ /* 0x000fce00078e000f */
.L_x_203:
[----:B------:R-:W-:Y:S05]  /*157c0*/  BSYNC.RECONVERGENT B1 ;  /* 0x0000000000017941 */ /* 0x000fea0003800200 */
.L_x_202:
[-C--:B------:R-:W-:Y:S01]  /*157d0*/  DMUL R4, R4, R6.reuse ;  /* 0x0000000604047228 */ /* 0x080fe20000000000 */
[----:B------:R-:W-:Y:S01]  /*157e0*/  BSSY.RECONVERGENT B1, `(.L_x_204) ;  /* 0x0000013000017945 */ /* 0x000fe20003800200 */
[-C--:B------:R-:W-:Y:S02]  /*157f0*/  DMUL R2, R2, R6.reuse ;  /* 0x0000000602027228 */ /* 0x080fe40000000000 */
[-C--:B------:R-:W-:Y:S02]  /*15800*/  DMUL R10, R10, R6.reuse ;  /* 0x000000060a0a7228 */ /* 0x080fe40000000000 */
[----:B------:R-:W-:Y:S02]  /*15810*/  DMUL R6, RZ, R6 ;  /* 0x00000006ff067228 */ /* 0x000fe40000000000 */
[----:B------:R-:W-:-:S08]  /*15820*/  DMUL R8, R4, R4 ;  /* 0x0000000404087228 */ /* 0x000fd00000000000 */
[----:B------:R-:W-:-:S06]  /*15830*/  DFMA R20, R2, R2, R8 ;  /* 0x000000020214722b */ /* 0x000fcc0000000008 */
        /* <DEDUP_REMOVED lines=9> */
[----:B------:R-:W-:-:S05]  /*158d0*/  LOP3.LUT R8, R21, 0x7fffffff, RZ, 0xc0, !PT ;  /* 0x7fffffff15087812 */ /* 0x000fca00078ec0ff */
[----:B------:R-:W-:Y:S01]  /*158e0*/  VIADD R9, R8, 0xfff00000 ;  /* 0xfff0000008097836 */ /* 0x000fe20000000000 */
[----:B------:R-:W-:-:S07]  /*158f0*/  MOV R8, 0x15910 ;  /* 0x0001591000087802 */ /* 0x000fce0000000f00 */
[----:B------:R-:W-:Y:S05]  /*15900*/  CALL.REL.NOINC `($__internal_0_$__cuda_sm20_dblrcp_rn_slowpath_v3) ;  /* 0x0000000400687944 */ /* 0x000fea0003c00000 */
.L_x_205:
[----:B------:R-:W-:Y:S05]  /*15910*/  BSYNC.RECONVERGENT B1 ;  /* 0x0000000000017941 */ /* 0x000fea0003800200 */
.L_x_204:
[-C--:B------:R-:W-:Y:S02]  /*15920*/  DMUL R8, R6, R4.reuse ;  /* 0x0000000406087228 */ /* 0x080fe40000000000 */
[----:B------:R-:W-:-:S06]  /*15930*/  DMUL R4, R10, R4 ;  /* 0x000000040a047228 */ /* 0x000fcc0000000000 */
[-C--:B------:R-:W-:Y:S02]  /*15940*/  DFMA R8, R10, R2.reuse, R8 ;  /* 0x000000020a08722b */ /* 0x080fe40000000008 */
[----:B------:R-:W-:-:S06]  /*15950*/  DFMA R2, R6, R2, -R4 ;  /* 0x000000020602722b */ /* 0x000fcc0000000804 */
[-C--:B------:R-:W-:Y:S02]  /*15960*/  DMUL R18, R8, R14.reuse ;  /* 0x0000000e08127228 */ /* 0x080fe40000000000 */
[----:B------:R-:W-:-:S11]  /*15970*/  DMUL R2, R2, R14 ;  /* 0x0000000e02027228 */ /* 0x000fd60000000000 */
.L_x_201:
[----:B------:R-:W-:Y:S05]  /*15980*/  BSYNC.RECONVERGENT B0 ;  /* 0x0000000000007941 */ /* 0x000fea0003800200 */
.L_x_200:
[----:B------:R-:W0:Y:S01]  /*15990*/  MUFU.RCP64H R5, 3 ;  /* 0x4008000000057908 */ /* 0x000e220000001800 */
[----:B------:R-:W-:Y:S01]  /*159a0*/  IMAD.MOV.U32 R8, RZ, RZ, 0x0 ;  /* 0x00000000ff087424 */ /* 0x000fe200078e00ff */
[----:B------:R-:W-:Y:S01]  /*159b0*/  FSETP.GEU.AND P1, PT, |R13|, 6.5827683646048100446e-37, PT ;  /* 0x036000000d00780b */ /* 0x000fe20003f2e200 */
[----:B------:R-:W-:Y:S01]  /*159c0*/  IMAD.MOV.U32 R9, RZ, RZ, 0x40080000 ;  /* 0x40080000ff097424 */ /* 0x000fe200078e00ff */
[----:B------:R-:W-:Y:S01]  /*159d0*/  BSSY.RECONVERGENT B0, `(.L_x_206) ;  /* 0x0000016000007945 */ /* 0x000fe20003800200 */
[----:B------:R-:W-:Y:S01]  /*159e0*/  IMAD.MOV.U32 R4, RZ, RZ, 0x1 ;  /* 0x00000001ff047424 */ /* 0x000fe200078e00ff */
[----:B------:R-:W-:Y:S02]  /*159f0*/  DADD R14, R18, R24 ;  /* 0x00000000120e7229 */ /* 0x000fe40000000018 */
[----:B------:R-:W-:-:S03]  /*15a00*/  DADD R10, R2, R16 ;  /* 0x00000000020a7229 */ /* 0x000fc60000000010 */
        /* <DEDUP_REMOVED lines=8> */
[----:B------:R-:W-:-:S05]  /*15a90*/  FFMA R4, RZ, 2.125, R7 ;  /* 0x40080000ff047823 */ /* 0x000fca0000000007 */
        /* <DEDUP_REMOVED lines=9> */
.L_x_207:
[----:B------:R-:W-:Y:S05]  /*15b30*/  BSYNC.RECONVERGENT B0 ;  /* 0x0000000000007941 */ /* 0x000fea0003800200 */
.L_x_206:
[----:B------:R-:W-:Y:S01]  /*15b40*/  UMOV UR4, 0xe8584caa ;  /* 0xe8584caa00047882 */ /* 0x000fe20000000000 */
[----:B------:R-:W-:Y:S01]  /*15b50*/  UMOV UR5, 0x3febb67a ;  /* 0x3febb67a00057882 */ /* 0x000fe20000000000 */
[----:B------:R-:W-:Y:S01]  /*15b60*/  UMOV UR6, 0xfffffffe ;  /* 0xfffffffe00067882 */ /* 0x000fe20000000000 */
[----:B------:R-:W-:Y:S01]  /*15b70*/  DMUL R8, R16, UR4 ;  /* 0x0000000410087c28 */ /* 0x000fe20008000000 */
[----:B------:R-:W-:Y:S01]  /*15b80*/  UMOV UR7, 0x3fdfffff ;  /* 0x3fdfffff00077882 */ /* 0x000fe20000000000 */
[C---:B------:R-:W-:Y:S01]  /*15b90*/  DMUL R22, R2.reuse, UR4 ;  /* 0x0000000402167c28 */ /* 0x040fe20008000000 */
[----:B------:R-:W-:Y:S01]  /*15ba0*/  UMOV UR10, 0xe8584caa ;  /* 0xe8584caa000a7882 */ /* 0x000fe20000000000 */
[----:B------:R-:W-:Y:S01]  /*15bb0*/  DMUL R20, R2, -UR6 ;  /* 0x8000000602147c28 */ /* 0x000fe20008000000 */
[----:B------:R-:W-:Y:S01]  /*15bc0*/  UMOV UR11, 0x3febb67a ;  /* 0x3febb67a000b7882 */ /* 0x000fe20000000000 */
[C---:B------:R-:W-:Y:S02]  /*15bd0*/  DMUL R4, R24.reuse, UR4 ;  /* 0x0000000418047c28 */ /* 0x040fe40008000000 */
[----:B------:R-:W-:-:S02]  /*15be0*/  DFMA R12, R24, -0.5, -R8 ;  /* 0xbfe00000180c782b */ /* 0x000fc40000000808 */
[C---:B------:R-:W-:Y:S02]  /*15bf0*/  DFMA R26, R18.reuse, -UR6, R22 ;  /* 0x80000006121a7c2b */ /* 0x040fe40008000016 */
[----:B------:R-:W-:Y:S01]  /*15c00*/  DFMA R28, R18, -UR10, R20 ;  /* 0x8000000a121c7c2b */ /* 0x000fe20008000014 */
[----:B------:R-:W-:Y:S01]  /*15c10*/  UMOV UR10, 0xe2308c3a ;  /* 0xe2308c3a000a7882 */ /* 0x000fe20000000000 */
[----:B------:R-:W-:Y:S01]  /*15c20*/  DFMA R20, R16, -0.5, R4 ;  /* 0xbfe000001014782b */ /* 0x000fe20000000004 */
[----:B------:R-:W-:Y:S01]  /*15c30*/  UMOV UR11, 0x3e45798e ;  /* 0x3e45798e000b7882 */ /* 0x000fe20000000000 */
[----:B------:R-:W-:Y:S02]  /*15c40*/  DMUL R2, R2, -0.5 ;  /* 0xbfe0000002027828 */ /* 0x000fe40000000000 */
[----:B------:R-:W-:Y:S02]  /*15c50*/  DADD R12, R12, R26 ;  /* 0x000000000c0c7229 */ /* 0x000fe4000000001a */
[----:B------:R-:W-:-:S02]  /*15c60*/  DFMA R8, R24, -UR6, R8 ;  /* 0x8000000618087c2b */ /* 0x000fc40008000008 */
[----:B------:R-:W-:Y:S02]  /*15c70*/  DADD R20, R20, R28 ;  /* 0x0000000014147229 */ /* 0x000fe4000000001c */
[C---:B------:R-:W-:Y:S01]  /*15c80*/  DFMA R2, R18.reuse, UR4, R2 ;  /* 0x0000000412027c2b */ /* 0x040fe20008000002 */
[----:B------:R-:W0:Y:S01]  /*15c90*/  LDCU.64 UR4, c[0x0][0x3a0] ;  /* 0x00007400ff0477ac */ /* 0x000e220008000a00 */
[----:B------:R-:W-:Y:S02]  /*15ca0*/  DFMA R18, R18, -0.5, -R22 ;  /* 0xbfe000001212782b */ /* 0x000fe40000000816 */
[--C-:B------:R-:W-:Y:S02]  /*15cb0*/  DADD R14, R14, -R6.reuse ;  /* 0x000000000e0e7229 */ /* 0x100fe40000000806 */
[----:B------:R-:W-:Y:S02]  /*15cc0*/  DADD R12, R12, -R6 ;  /* 0x000000000c0c7229 */ /* 0x000fe40000000806 */
[----:B------:R-:W-:-:S02]  /*15cd0*/  DFMA R4, R16, -UR6, -R4 ;  /* 0x8000000610047c2b */ /* 0x000fc40008000804 */
[----:B------:R-:W-:Y:S02]  /*15ce0*/  DSETP.GT.AND P0, PT, |R10|, UR10, PT ;  /* 0x0000000a0a007e2a */ /* 0x000fe4000bf04200 */
[----:B------:R-:W-:Y:S02]  /*15cf0*/  DSETP.GT.AND P1, PT, |R20|, UR10, PT ;  /* 0x0000000a14007e2a */ /* 0x000fe4000bf24200 */
[----:B------:R-:W-:Y:S02]  /*15d00*/  DADD R8, R8, R18 ;  /* 0x0000000008087229 */ /* 0x000fe40000000012 */
[----:B------:R-:W-:Y:S01]  /*15d10*/  DADD R2, R4, R2 ;  /* 0x0000000004027229 */ /* 0x000fe20000000002 */
[----:B------:R-:W-:Y:S02]  /*15d20*/  FSEL R10, R14, RZ, !P0 ;  /* 0x000000ff0e0a7208 */ /* 0x000fe40004000000 */
[----:B------:R-:W-:Y:S02]  /*15d30*/  FSEL R11, R15, RZ, !P0 ;  /* 0x000000ff0f0b7208 */ /* 0x000fe40004000000 */
[----:B------:R-:W-:Y:S01]  /*15d40*/  FSEL R4, R12, RZ, !P1 ;  /* 0x000000ff0c047208 */ /* 0x000fe20004800000 */
[----:B------:R-:W-:Y:S01]  /*15d50*/  DADD R8, R8, -R6 ;  /* 0x0000000008087229 */ /* 0x000fe20000000806 */
[----:B------:R-:W-:Y:S01]  /*15d60*/  FSEL R5, R13, RZ, !P1 ;  /* 0x000000ff0d057208 */ /* 0x000fe20004800000 */
[----:B------:R-:W-:Y:S01]  /*15d70*/  DSETP.GT.AND P0, PT, |R2|, UR10, PT ;  /* 0x0000000a02007e2a */ /* 0x000fe2000bf04200 */
[----:B------:R-:W-:-:S04]  /*15d80*/  IMAD.MOV.U32 R2, RZ, RZ, R10 ;  /* 0x000000ffff027224 */ /* 0x000fc800078e000a */
[----:B------:R-:W-:-:S03]  /*15d90*/  DSETP.MAX.AND P1, P2, R10, R4, PT ;  /* 0x000000040a00722a */ /* 0x000fc60003a2f000 */
[----:B------:R-:W-:Y:S01]  /*15da0*/  FSEL R6, R8, RZ, !P0 ;  /* 0x000000ff08067208 */ /* 0x000fe20004000000 */
[----:B------:R-:W-:Y:S01]  /*15db0*/  IMAD.MOV.U32 R8, RZ, RZ, R5 ;  /* 0x000000ffff087224 */ /* 0x000fe200078e0005 */
[----:B------:R-:W-:Y:S02]  /*15dc0*/  FSEL R7, R9, RZ, !P0 ;  /* 0x000000ff09077208 */ /* 0x000fe40004000000 */
[----:B------:R-:W-:Y:S01]  /*15dd0*/  SEL R2, R2, R4, P1 ;  /* 0x0000000402027207 */ /* 0x000fe20000800000 */
[----:B------:R-:W-:Y:S01]  /*15de0*/  IMAD.MOV.U32 R9, RZ, RZ, R6 ;  /* 0x000000ffff097224 */ /* 0x000fe200078e0006 */
[----:B------:R-:W-:Y:S02]  /*15df0*/  FSEL R3, R11, R8, P1 ;  /* 0x000000080b037208 */ /* 0x000fe40000800000 */
[----:B0-----:R-:W-:-:S03]  /*15e00*/  LEA R4, P0, R0, UR4, 0x3 ;  /* 0x0000000400047c11 */ /* 0x001fc6000f8018ff */
[----:B------:R-:W-:-:S05]  /*15e10*/  @P2 LOP3.LUT R3, R8, 0x80000, RZ, 0xfc, !PT ;  /* 0x0008000008032812 */ /* 0x000fca00078efcff */
[----:B------:R-:W-:Y:S01]  /*15e20*/  IMAD.MOV.U32 R5, RZ, RZ, R3 ;  /* 0x000000ffff057224 */ /* 0x000fe200078e0003 */
[----:B------:R-:W-:-:S06]  /*15e30*/  DSETP.MAX.AND P1, P2, R2, R6, PT ;  /* 0x000000060200722a */ /* 0x000fcc0003a2f000 */
[----:B------:R-:W-:Y:S02]  /*15e40*/  FSEL R11, R5, R7, P1 ;  /* 0x00000007050b7208 */ /* 0x000fe40000800000 */
[----:B------:R-:W-:Y:S02]  /*15e50*/  LEA.HI.X R5, R0, UR5, RZ, 0x3, P0 ;  /* 0x0000000500057c11 */ /* 0x000fe400080f1cff */
[----:B------:R-:W-:-:S04]  /*15e60*/  SEL R2, R2, R9, P1 ;  /* 0x0000000902027207 */ /* 0x000fc80000800000 */
[----:B------:R-:W-:-:S05]  /*15e70*/  @P2 LOP3.LUT R11, R7, 0x80000, RZ, 0xfc, !PT ;  /* 0x00080000070b2812 */ /* 0x000fca00078efcff */
[----:B------:R-:W-:-:S05]  /*15e80*/  IMAD.MOV.U32 R3, RZ, RZ, R11 ;  /* 0x000000ffff037224 */ /* 0x000fca00078e000b */
[----:B------:R-:W-:Y:S01]  /*15e90*/  STG.E.64 desc[UR8][R4.64], R2 ;  /* 0x0000000204007986 */ /* 0x000fe2000c101b08 */
[----:B------:R-:W-:Y:S05]  /*15ea0*/  EXIT ;  /* 0x000000000000794d */ /* 0x000fea0003800000 */
        .weak           $__internal_0_$__cuda_sm20_dblrcp_rn_slowpath_v3
        .type           $__internal_0_$__cuda_sm20_dblrcp_rn_slowpath_v3,@function
        .size           $__internal_0_$__cuda_sm20_dblrcp_rn_slowpath_v3,($__internal_1_$__cuda_sm20_div_rn_f64_full - $__internal_0_$__cuda_sm20_dblrcp_rn_slowpath_v3)
$__internal_0_$__cuda_sm20_dblrcp_rn_slowpath_v3:
[----:B------:R-:W-:Y:S01]  /*15eb0*/  IMAD.MOV.U32 R14, RZ, RZ, R20 ;  /* 0x000000ffff0e7224 */ /* 0x000fe200078e0014 */
[----:B------:R-:W-:Y:S01]  /*15ec0*/  BSSY.RECONVERGENT B2, `(.L_x_208) ;  /* 0x0000026000027945 */ /* 0x000fe20003800200 */
[----:B------:R-:W-:-:S06]  /*15ed0*/  IMAD.MOV.U32 R15, RZ, RZ, R21 ;  /* 0x000000ffff0f7224 */ /* 0x000fcc00078e0015 */
[----:B------:R-:W-:-:S14]  /*15ee0*/  DSETP.GTU.AND P0, PT, |R14|, +INF , PT ;  /* 0x7ff000000e00742a */ /* 0x000fdc0003f0c200 */
[----:B------:R-:W-:Y:S05]  /*15ef0*/  @P0 BRA `(.L_x_209) ;  /* 0x0000000000800947 */ /* 0x000fea0003800000 */
[----:B------:R-:W-:-:S05]  /*15f00*/  LOP3.LUT R20, R21, 0x7fffffff, RZ, 0xc0, !PT ;  /* 0x7fffffff15147812 */ /* 0x000fca00078ec0ff */
[----:B------:R-:W-:-:S05]  /*15f10*/  VIADD R18, R20, 0xffffffff ;  /* 0xffffffff14127836 */ /* 0x000fca0000000000 */
[----:B------:R-:W-:-:S13]  /*15f20*/  ISETP.GE.U32.AND P0, PT, R18, 0x7fefffff, PT ;  /* 0x7fefffff1200780c */ /* 0x000fda0003f06070 */
[----:B------:R-:W-:Y:S01]  /*15f30*/  @P0 LOP3.LUT R19, R15, 0x7ff00000, RZ, 0x3c, !PT ;  /* 0x7ff000000f130812 */ /* 0x000fe200078e3cff */
[----:B------:R-:W-:Y:S01]  /*15f40*/  @P0 IMAD.MOV.U32 R18, RZ, RZ, RZ ;  /* 0x000000ffff120224 */ /* 0x000fe200078e00ff */
[----:B------:R-:W-:Y:S06]  /*15f50*/  @P0 BRA `(.L_x_210) ;  /* 0x0000000000700947 */ /* 0x000fec0003800000 */
[----:B------:R-:W-:-:S13]  /*15f60*/  ISETP.GE.U32.AND P0, PT, R20, 0x1000001, PT ;  /* 0x010000011400780c */ /* 0x000fda0003f06070 */
[----:B------:R-:W-:Y:S05]  /*15f70*/  @!P0 BRA `(.L_x_211) ;  /* 0x0000000000388947 */ /* 0x000fea0003800000 */
[----:B------:R-:W-:Y:S02]  /*15f80*/  VIADD R19, R15, 0xc0200000 ;  /* 0xc02000000f137836 */ /* 0x000fe40000000000 */
[----:B------:R-:W-:Y:S02]  /*15f90*/  IMAD.MOV.U32 R18, RZ, RZ, R14 ;  /* 0x000000ffff127224 */ /* 0x000fe400078e000e */
[----:B------:R-:W0:Y:S01]  /*15fa0*/  MUFU.RCP64H R21, R19 ;  /* 0x0000001300157308 */ /* 0x000e220000001800 */
[----:B------:R-:W-:-:S06]  /*15fb0*/  IMAD.MOV.U32 R20, RZ, RZ, R9 ;  /* 0x000000ffff147224 */ /* 0x000fcc00078e0009 */
[----:B0-----:R-:W-:-:S08]  /*15fc0*/  DFMA R22, -R18, R20, 1 ;  /* 0x3ff000001216742b */ /* 0x001fd00000000114 */
[----:B------:R-:W-:-:S08]  /*15fd0*/  DFMA R22, R22, R22, R22 ;  /* 0x000000161616722b */ /* 0x000fd00000000016 */
[----:B------:R-:W-:-:S08]  /*15fe0*/  DFMA R22, R20, R22, R20 ;  /* 0x000000161416722b */ /* 0x000fd00000000014 */
[----:B------:R-:W-:-:S08]  /*15ff0*/  DFMA R20, -R18, R22, 1 ;  /* 0x3ff000001214742b */ /* 0x000fd00000000116 */
[----:B------:R-:W-:-:S08]  /*16000*/  DFMA R20, R22, R20, R22 ;  /* 0x000000141614722b */ /* 0x000fd00000000016 */
[----:B------:R-:W-:-:S08]  /*16010*/  DMUL R20, R20, 2.2250738585072013831e-308 ;  /* 0x0010000014147828 */ /* 0x000fd00000000000 */
[----:B------:R-:W-:-:S08]  /*16020*/  DFMA R14, -R14, R20, 1 ;  /* 0x3ff000000e0e742b */ /* 0x000fd00000000114 */
[----:B------:R-:W-:-:S08]  /*16030*/  DFMA R14, R14, R14, R14 ;  /* 0x0000000e0e0e722b */ /* 0x000fd0000000000e */
[----:B------:R-:W-:Y:S01]  /*16040*/  DFMA R18, R20, R14, R20 ;  /* 0x0000000e1412722b */ /* 0x000fe20000000014 */
[----:B------:R-:W-:Y:S10]  /*16050*/  BRA `(.L_x_210) ;  /* 0x0000000000307947 */ /* 0x000ff40003800000 */
.L_x_211:
[----:B------:R-:W-:Y:S01]  /*16060*/  DMUL R14, R14, 8.11296384146066816958e+31 ;  /* 0x469000000e0e7828 */ /* 0x000fe20000000000 */
[----:B------:R-:W-:-:S05]  /*16070*/  IMAD.MOV.U32 R18, RZ, RZ, R9 ;  /* 0x000000ffff127224 */ /* 0x000fca00078e0009 */
[----:B------:R-:W0:Y:S02]  /*16080*/  MUFU.RCP64H R19, R15 ;  /* 0x0000000f00137308 */ /* 0x000e240000001800 */
[----:B0-----:R-:W-:-:S08]  /*16090*/  DFMA R20, -R14, R18, 1 ;  /* 0x3ff000000e14742b */ /* 0x001fd00000000112 */
[----:B------:R-:W-:-:S08]  /*160a0*/  DFMA R20, R20, R20, R20 ;  /* 0x000000141414722b */ /* 0x000fd00000000014 */
[----:B------:R-:W-:-:S08]  /*160b0*/  DFMA R20, R18, R20, R18 ;  /* 0x000000141214722b */ /* 0x000fd00000000012 */
[----:B------:R-:W-:-:S08]  /*160c0*/  DFMA R18, -R14, R20, 1 ;  /* 0x3ff000000e12742b */ /* 0x000fd00000000114 */
[----:B------:R-:W-:-:S08]  /*160d0*/  DFMA R18, R20, R18, R20 ;  /* 0x000000121412722b */ /* 0x000fd00000000014 */
[----:B------:R-:W-:Y:S01]  /*160e0*/  DMUL R18, R18, 8.11296384146066816958e+31 ;  /* 0x4690000012127828 */ /* 0x000fe20000000000 */
[----:B------:R-:W-:Y:S10]  /*160f0*/  BRA `(.L_x_210) ;  /* 0x0000000000087947 */ /* 0x000ff40003800000 */
.L_x_209:
[----:B------:R-:W-:Y:S01]  /*16100*/  LOP3.LUT R19, R15, 0x80000, RZ, 0xfc, !PT ;  /* 0x000800000f137812 */ /* 0x000fe200078efcff */
[----:B------:R-:W-:-:S07]  /*16110*/  IMAD.MOV.U32 R18, RZ, RZ, R14 ;  /* 0x000000ffff127224 */ /* 0x000fce00078e000e */
.L_x_210:
[----:B------:R-:W-:Y:S05]  /*16120*/  BSYNC.RECONVERGENT B2 ;  /* 0x0000000000027941 */ /* 0x000fea0003800200 */
.L_x_208:
[----:B------:R-:W-:Y:S02]  /*16130*/  IMAD.MOV.U32 R9, RZ, RZ, 0x0 ;  /* 0x00000000ff097424 */ /* 0x000fe400078e00ff */
[----:B------:R-:W-:Y:S02]  /*16140*/  IMAD.MOV.U32 R14, RZ, RZ, R18 ;  /* 0x000000ffff0e7224 */ /* 0x000fe400078e0012 */
[----:B------:R-:W-:Y:S01]  /*16150*/  IMAD.MOV.U32 R15, RZ, RZ, R19 ;  /* 0x000000ffff0f7224 */ /* 0x000fe200078e0013 */
[----:B------:R-:W-:Y:S06]  /*16160*/  RET.REL.NODEC R8 `(cubic) ;  /* 0xfffffe9c08a47950 */ /* 0x000fec0003c3ffff */
        .weak           $__internal_1_$__cuda_sm20_div_rn_f64_full
        .type           $__internal_1_$__cuda_sm20_div_rn_f64_full,@function
        .size           $__internal_1_$__cuda_sm20_div_rn_f64_full,($__internal_2_$__cuda_sm20_dsqrt_rn_f64_mediumpath_v1 - $__internal_1_$__cuda_sm20_div_rn_f64_full)
$__internal_1_$__cuda_sm20_div_rn_f64_full:
[C---:B------:R-:W-:Y:S01]  /*16170*/  FSETP.GEU.AND P2, PT, |R23|.reuse, 1.469367938527859385e-39, PT ;  /* 0x001000001700780b */ /* 0x040fe20003f4e200 */
[----:B------:R-:W-:Y:S01]  /*16180*/  IMAD.MOV.U32 R29, RZ, RZ, R5 ;  /* 0x000000ffff1d7224 */ /* 0x000fe200078e0005 */
[C---:B------:R-:W-:Y:S01]  /*16190*/  LOP3.LUT R20, R23.reuse, 0x800fffff, RZ, 0xc0, !PT ;  /* 0x800fffff17147812 */ /* 0x040fe200078ec0ff */
[----:B------:R-:W-:Y:S01]  /*161a0*/  IMAD.MOV.U32 R34, RZ, RZ, 0x1 ;  /* 0x00000001ff227424 */ /* 0x000fe200078e00ff */
[----:B------:R-:W-:Y:S01]  /*161b0*/  LOP3.LUT R8, R23, 0x7ff00000, RZ, 0xc0, !PT ;  /* 0x7ff0000017087812 */ /* 0x000fe200078ec0ff */
[----:B------:R-:W-:Y:S01]  /*161c0*/  IMAD.MOV.U32 R28, RZ, RZ, R6 ;  /* 0x000000ffff1c7224 */ /* 0x000fe200078e0006 */
[----:B------:R-:W-:Y:S01]  /*161d0*/  LOP3.LUT R21, R20, 0x3ff00000, RZ, 0xfc, !PT ;  /* 0x3ff0000014157812 */ /* 0x000fe200078efcff */
[----:B------:R-:W-:Y:S01]  /*161e0*/  IMAD.MOV.U32 R20, RZ, RZ, R22 ;  /* 0x000000ffff147224 */ /* 0x000fe200078e0016 */
[C---:B------:R-:W-:Y:S01]  /*161f0*/  FSETP.GEU.AND P0, PT, |R29|.reuse, 1.469367938527859385e-39, PT ;  /* 0x001000001d00780b */ /* 0x040fe20003f0e200 */
[----:B------:R-:W-:Y:S01]  /*16200*/  BSSY.RECONVERGENT B1, `(.L_x_212) ;  /* 0x0000055000017945 */ /* 0x000fe20003800200 */
[----:B------:R-:W-:-:S03]  /*16210*/  LOP3.LUT R5, R29, 0x7ff00000, RZ, 0xc0, !PT ;  /* 0x7ff000001d057812 */ /* 0x000fc600078ec0ff */
[----:B------:R-:W-:Y:S01]  /*16220*/  @!P2 DMUL R20, R22, 8.98846567431157953865e+307 ;  /* 0x7fe000001614a828 */ /* 0x000fe20000000000 */
[----:B------:R-:W-:-:S05]  /*16230*/  ISETP.GE.U32.AND P4, PT, R5, R8, PT ;  /* 0x000000080500720c */ /* 0x000fca0003f86070 */
[----:B------:R-:W0:Y:S02]  /*16240*/  MUFU.RCP64H R35, R21 ;  /* 0x0000001500237308 */ /* 0x000e240000001800 */
[----:B------:R-:W-:Y:S01]  /*16250*/  @!P0 LOP3.LUT R6, R23, 0x7ff00000, RZ, 0xc0, !PT ;  /* 0x7ff0000017068812 */ /* 0x000fe200078ec0ff */
[----:B------:R-:W-:Y:S01]  /*16260*/  @!P0 IMAD.MOV.U32 R36, RZ, RZ, RZ ;  /* 0x000000ffff248224 */ /* 0x000fe200078e00ff */
[----:B------:R-:W-:Y:S02]  /*16270*/  @!P2 LOP3.LUT R8, R21, 0x7ff00000, RZ, 0xc0, !PT ;  /* 0x7ff000001508a812 */ /* 0x000fe400078ec0ff */
[----:B------:R-:W-:Y:S01]  /*16280*/  @!P0 ISETP.GE.U32.AND P3, PT, R5, R6, PT ;  /* 0x000000060500820c */ /* 0x000fe20003f66070 */
[----:B------:R-:W-:-:S05]  /*16290*/  IMAD.MOV.U32 R6, RZ, RZ, 0x1ca00000 ;  /* 0x1ca00000ff067424 */ /* 0x000fca00078e00ff */
[C---:B------:R-:W-:Y:S02]  /*162a0*/  @!P0 SEL R9, R6.reuse, 0x63400000, !P3 ;  /* 0x6340000006098807 */ /* 0x040fe40005800000 */
[----:B------:R-:W-:Y:S02]  /*162b0*/  SEL R7, R6, 0x63400000, !P4 ;  /* 0x6340000006077807 */ /* 0x000fe40006000000 */
[----:B------:R-:W-:Y:S01]  /*162c0*/  @!P0 LOP3.LUT R9, R9, 0x80000000, R29, 0xf8, !PT ;  /* 0x8000000009098812 */ /* 0x000fe200078ef81d */
[----:B0-----:R-:W-:-:S03]  /*162d0*/  DFMA R30, R34, -R20, 1 ;  /* 0x3ff00000221e742b */ /* 0x001fc60000000814 */
[----:B------:R-:W-:-:S05]  /*162e0*/  @!P0 LOP3.LUT R37, R9, 0x100000, RZ, 0xfc, !PT ;  /* 0x0010000009258812 */ /* 0x000fca00078efcff */
[----:B------:R-:W-:-:S08]  /*162f0*/  DFMA R30, R30, R30, R30 ;  /* 0x0000001e1e1e722b */ /* 0x000fd0000000001e */
[----:B------:R-:W-:Y:S01]  /*16300*/  DFMA R34, R34, R30, R34 ;  /* 0x0000001e2222722b */ /* 0x000fe20000000022 */
[----:B------:R-:W-:Y:S01]  /*16310*/  LOP3.LUT R31, R7, 0x800fffff, R29, 0xf8, !PT ;  /* 0x800fffff071f7812 */ /* 0x000fe200078ef81d */
[----:B------:R-:W-:Y:S02]  /*16320*/  IMAD.MOV.U32 R30, RZ, RZ, R28 ;  /* 0x000000ffff1e7224 */ /* 0x000fe400078e001c */
[----:B------:R-:W-:-:S04]  /*16330*/  IMAD.MOV.U32 R7, RZ, RZ, R5 ;  /* 0x000000ffff077224 */ /* 0x000fc800078e0005 */
[----:B------:R-:W-:Y:S02]  /*16340*/  DFMA R32, R34, -R20, 1 ;  /* 0x3ff000002220742b */ /* 0x000fe40000000814 */
[----:B------:R-:W-:-:S06]  /*16350*/  @!P0 DFMA R30, R30, 2, -R36 ;  /* 0x400000001e1e882b */ /* 0x000fcc0000000824 */
[----:B------:R-:W-:-:S04]  /*16360*/  DFMA R34, R34, R32, R34 ;  /* 0x000000202222722b */ /* 0x000fc80000000022 */
[----:B------:R-:W-:-:S04]  /*16370*/  @!P0 LOP3.LUT R7, R31, 0x7ff00000, RZ, 0xc0, !PT ;  /* 0x7ff000001f078812 */ /* 0x000fc800078ec0ff */
[----:B------:R-:W-:Y:S01]  /*16380*/  DMUL R32, R34, R30 ;  /* 0x0000001e22207228 */ /* 0x000fe20000000000 */
[----:B------:R-:W-:-:S05]  /*16390*/  VIADD R9, R7, 0xffffffff ;  /* 0xffffffff07097836 */ /* 0x000fca0000000000 */
[----:B------:R-:W-:Y:S01]  /*163a0*/  ISETP.GT.U32.AND P0, PT, R9, 0x7feffffe, PT ;  /* 0x7feffffe0900780c */ /* 0x000fe20003f04070 */
[----:B------:R-:W-:Y:S01]  /*163b0*/  VIADD R9, R8, 0xffffffff ;  /* 0xffffffff08097836 */ /* 0x000fe20000000000 */
[----:B------:R-:W-:-:S04]  /*163c0*/  DFMA R36, R32, -R20, R30 ;  /* 0x800000142024722b */ /* 0x000fc8000000001e */
[----:B------:R-:W-:-:S04]  /*163d0*/  ISETP.GT.U32.OR P0, PT, R9, 0x7feffffe, P0 ;  /* 0x7feffffe0900780c */ /* 0x000fc80000704470 */
[----:B------:R-:W-:-:S09]  /*163e0*/  DFMA R32, R34, R36, R32 ;  /* 0x000000242220722b */ /* 0x000fd20000000020 */
[----:B------:R-:W-:Y:S05]  /*163f0*/  @P0 BRA `(.L_x_213) ;  /* 0x0000000000740947 */ /* 0x000fea0003800000 */
[----:B------:R-:W-:-:S04]  /*16400*/  LOP3.LUT R8, R23, 0x7ff00000, RZ, 0xc0, !PT ;  /* 0x7ff0000017087812 */ /* 0x000fc800078ec0ff */
[CC--:B------:R-:W-:Y:S02]  /*16410*/  VIADDMNMX R7, R5.reuse, -R8.reuse, 0xb9600000, !PT ;  /* 0xb960000005077446 */ /* 0x0c0fe40007800908 */
[----:B------:R-:W-:Y:S01]  /*16420*/  ISETP.GE.U32.AND P0, PT, R5, R8, PT ;  /* 0x000000080500720c */ /* 0x000fe20003f06070 */
[----:B------:R-:W-:Y:S01]  /*16430*/  IMAD.MOV.U32 R8, RZ, RZ, RZ ;  /* 0x000000ffff087224 */ /* 0x000fe200078e00ff */
[----:B------:R-:W-:Y:S02]  /*16440*/  VIMNMX R7, PT, PT, R7, 0x46a00000, PT ;  /* 0x46a0000007077848 */ /* 0x000fe40003fe0100 */
[----:B------:R-:W-:-:S05]  /*16450*/  SEL R6, R6, 0x63400000, !P0 ;  /* 0x6340000006067807 */ /* 0x000fca0004000000 */
[----:B------:R-:W-:-:S04]  /*16460*/  IMAD.IADD R6, R7, 0x1, -R6 ;  /* 0x0000000107067824 */ /* 0x000fc800078e0a06 */
[----:B------:R-:W-:-:S06]  /*16470*/  VIADD R9, R6, 0x7fe00000 ;  /* 0x7fe0000006097836 */ /* 0x000fcc0000000000 */
[----:B------:R-:W-:-:S10]  /*16480*/  DMUL R34, R32, R8 ;  /* 0x0000000820227228 */ /* 0x000fd40000000000 */
[----:B------:R-:W-:-:S13]  /*16490*/  FSETP.GTU.AND P0, PT, |R35|, 1.469367938527859385e-39, PT ;  /* 0x001000002300780b */ /* 0x000fda0003f0c200 */
[----:B------:R-:W-:Y:S05]  /*164a0*/  @P0 BRA `(.L_x_214) ;  /* 0x0000000000a80947 */ /* 0x000fea0003800000 */
[----:B------:R-:W-:-:S06]  /*164b0*/  DFMA R20, R32, -R20, R30 ;  /* 0x800000142014722b */ /* 0x000fcc000000001e */
[----:B------:R-:W-:-:S04]  /*164c0*/  IMAD.MOV.U32 R20, RZ, RZ, RZ ;  /* 0x000000ffff147224 */ /* 0x000fc800078e00ff */
[C---:B------:R-:W-:Y:S02]  /*164d0*/  FSETP.NEU.AND P0, PT, R21.reuse, RZ, PT ;  /* 0x000000ff1500720b */ /* 0x040fe40003f0d000 */
[----:B------:R-:W-:-:S04]  /*164e0*/  LOP3.LUT R22, R21, 0x80000000, R23, 0x48, !PT ;  /* 0x8000000015167812 */ /* 0x000fc800078e4817 */
[----:B------:R-:W-:-:S07]  /*164f0*/  LOP3.LUT R21, R22, R9, RZ, 0xfc, !PT ;  /* 0x0000000916157212 */ /* 0x000fce00078efcff */
[----:B------:R-:W-:Y:S05]  /*16500*/  @!P0 BRA `(.L_x_214) ;  /* 0x0000000000908947 */ /* 0x000fea0003800000 */
[----:B------:R-:W-:Y:S01]  /*16510*/  IMAD.MOV R9, RZ, RZ, -R6 ;  /* 0x000000ffff097224 */ /* 0x000fe200078e0a06 */
[----:B------:R-:W-:Y:S01]  /*16520*/  IADD3 R6, PT, PT, -R6, -0x43300000, RZ ;  /* 0xbcd0000006067810 */ /* 0x000fe20007ffe1ff */
[----:B------:R-:W-:-:S06]  /*16530*/  IMAD.MOV.U32 R8, RZ, RZ, RZ ;  /* 0x000000ffff087224 */ /* 0x000fcc00078e00ff */
[----:B------:R-:W-:Y:S02]  /*16540*/  DFMA R8, R34, -R8, R32 ;  /* 0x800000082208722b */ /* 0x000fe40000000020 */
[----:B------:R-:W-:-:S08]  /*16550*/  DMUL.RP R32, R32, R20 ;  /* 0x0000001420207228 */ /* 0x000fd00000008000 */
[----:B------:R-:W-:Y:S02]  /*16560*/  FSETP.NEU.AND P0, PT, |R9|, R6, PT ;  /* 0x000000060900720b */ /* 0x000fe40003f0d200 */
[----:B------:R-:W-:Y:S02]  /*16570*/  LOP3.LUT R22, R33, R22, RZ, 0x3c, !PT ;  /* 0x0000001621167212 */ /* 0x000fe400078e3cff */
[----:B------:R-:W-:Y:S02]  /*16580*/  FSEL R6, R32, R34, !P0 ;  /* 0x0000002220067208 */ /* 0x000fe40004000000 */
[----:B------:R-:W-:-:S03]  /*16590*/  FSEL R7, R22, R35, !P0 ;  /* 0x0000002316077208 */ /* 0x000fc60004000000 */
[----:B------:R-:W-:Y:S02]  /*165a0*/  IMAD.MOV.U32 R34, RZ, RZ, R6 ;  /* 0x000000ffff227224 */ /* 0x000fe400078e0006 */
[----:B------:R-:W-:Y:S01]  /*165b0*/  IMAD.MOV.U32 R35, RZ, RZ, R7 ;  /* 0x000000ffff237224 */ /* 0x000fe200078e0007 */
[----:B------:R-:W-:Y:S06]  /*165c0*/  BRA `(.L_x_214) ;  /* 0x0000000000607947 */ /* 0x000fec0003800000 */
.L_x_213:
[----:B------:R-:W-:-:S14]  /*165d0*/  DSETP.NAN.AND P0, PT, R28, R28, PT ;  /* 0x0000001c1c00722a */ /* 0x000fdc0003f08000 */
[----:B------:R-:W-:Y:S05]  /*165e0*/  @P0 BRA `(.L_x_215) ;  /* 0x00000000004c0947 */ /* 0x000fea0003800000 */
[----:B------:R-:W-:-:S14]  /*165f0*/  DSETP.NAN.AND P0, PT, R22, R22, PT ;  /* 0x000000161600722a */ /* 0x000fdc0003f08000 */
[----:B------:R-:W-:Y:S05]  /*16600*/  @P0 BRA `(.L_x_216) ;  /* 0x0000000000340947 */ /* 0x000fea0003800000 */
[----:B------:R-:W-:Y:S01]  /*16610*/  ISETP.NE.AND P0, PT, R7, R8, PT ;  /* 0x000000080700720c */ /* 0x000fe20003f05270 */
[----:B------:R-:W-:Y:S02]  /*16620*/  IMAD.MOV.U32 R34, RZ, RZ, 0x0 ;  /* 0x00000000ff227424 */ /* 0x000fe400078e00ff */
[----:B------:R-:W-:-:S10]  /*16630*/  IMAD.MOV.U32 R35, RZ, RZ, -0x80000 ;  /* 0xfff80000ff237424 */ /* 0x000fd400078e00ff */
[----:B------:R-:W-:Y:S05]  /*16640*/  @!P0 BRA `(.L_x_214) ;  /* 0x0000000000408947 */ /* 0x000fea0003800000 */
[----:B------:R-:W-:Y:S02]  /*16650*/  ISETP.NE.AND P0, PT, R7, 0x7ff00000, PT ;  /* 0x7ff000000700780c */ /* 0x000fe40003f05270 */
[----:B------:R-:W-:Y:S02]  /*16660*/  LOP3.LUT R23, R29, 0x80000000, R23, 0x48, !PT ;  /* 0x800000001d177812 */ /* 0x000fe400078e4817 */
[----:B------:R-:W-:-:S13]  /*16670*/  ISETP.EQ.OR P0, PT, R8, RZ, !P0 ;  /* 0x000000ff0800720c */ /* 0x000fda0004702670 */
[----:B------:R-:W-:Y:S01]  /*16680*/  @P0 LOP3.LUT R5, R23, 0x7ff00000, RZ, 0xfc, !PT ;  /* 0x7ff0000017050812 */ /* 0x000fe200078efcff */
[----:B------:R-:W-:Y:S02]  /*16690*/  @!P0 IMAD.MOV.U32 R34, RZ, RZ, RZ ;  /* 0x000000ffff228224 */ /* 0x000fe400078e00ff */
[----:B------:R-:W-:Y:S02]  /*166a0*/  @!P0 IMAD.MOV.U32 R35, RZ, RZ, R23 ;  /* 0x000000ffff238224 */ /* 0x000fe400078e0017 */
[----:B------:R-:W-:Y:S02]  /*166b0*/  @P0 IMAD.MOV.U32 R34, RZ, RZ, RZ ;  /* 0x000000ffff220224 */ /* 0x000fe400078e00ff */
[----:B------:R-:W-:Y:S01]  /*166c0*/  @P0 IMAD.MOV.U32 R35, RZ, RZ, R5 ;  /* 0x000000ffff230224 */ /* 0x000fe200078e0005 */
[----:B------:R-:W-:Y:S06]  /*166d0*/  BRA `(.L_x_214) ;  /* 0x00000000001c7947 */ /* 0x000fec0003800000 */
.L_x_216:
[----:B------:R-:W-:Y:S01]  /*166e0*/  LOP3.LUT R5, R23, 0x80000, RZ, 0xfc, !PT ;  /* 0x0008000017057812 */ /* 0x000fe200078efcff */
[----:B------:R-:W-:-:S04]  /*166f0*/  IMAD.MOV.U32 R34, RZ, RZ, R22 ;  /* 0x000000ffff227224 */ /* 0x000fc800078e0016 */
[----:B------:R-:W-:Y:S01]  /*16700*/  IMAD.MOV.U32 R35, RZ, RZ, R5 ;  /* 0x000000ffff237224 */ /* 0x000fe200078e0005 */
[----:B------:R-:W-:Y:S06]  /*16710*/  BRA `(.L_x_214) ;  /* 0x00000000000c7947 */ /* 0x000fec0003800000 */
.L_x_215:
[----:B------:R-:W-:Y:S01]  /*16720*/  LOP3.LUT R5, R29, 0x80000, RZ, 0xfc, !PT ;  /* 0x000800001d057812 */ /* 0x000fe200078efcff */
[----:B------:R-:W-:-:S04]  /*16730*/  IMAD.MOV.U32 R34, RZ, RZ, R28 ;  /* 0x000000ffff227224 */ /* 0x000fc800078e001c */
[----:B------:R-:W-:-:S07]  /*16740*/  IMAD.MOV.U32 R35, RZ, RZ, R5 ;  /* 0x000000ffff237224 */ /* 0x000fce00078e0005 */
.L_x_214:
[----:B------:R-:W-:Y:S05]  /*16750*/  BSYNC.RECONVERGENT B1 ;  /* 0x0000000000017941 */ /* 0x000fea0003800200 */
.L_x_212:
[----:B------:R-:W-:Y:S02]  /*16760*/  IMAD.MOV.U32 R8, RZ, RZ, R4 ;  /* 0x000000ffff087224 */ /* 0x000fe400078e0004 */
[----:B------:R-:W-:Y:S02]  /*16770*/  IMAD.MOV.U32 R9, RZ, RZ, 0x0 ;  /* 0x00000000ff097424 */ /* 0x000fe400078e00ff */
[----:B------:R-:W-:Y:S02]  /*16780*/  IMAD.MOV.U32 R6, RZ, RZ, R34 ;  /* 0x000000ffff067224 */ /* 0x000fe400078e0022 */
[----:B------:R-:W-:Y:S01]  /*16790*/  IMAD.MOV.U32 R5, RZ, RZ, R35 ;  /* 0x000000ffff057224 */ /* 0x000fe200078e0023 */
[----:B------:R-:W-:Y:S06]  /*167a0*/  RET.REL.NODEC R8 `(cubic) ;  /* 0xfffffe9808147950 */ /* 0x000fec0003c3ffff */
        .weak           $__internal_2_$__cuda_sm20_dsqrt_rn_f64_mediumpath_v1
        .type           $__internal_2_$__cuda_sm20_dsqrt_rn_f64_mediumpath_v1,@function
        .size           $__internal_2_$__cuda_sm20_dsqrt_rn_f64_mediumpath_v1,($cubic$__internal_accurate_pow - $__internal_2_$__cuda_sm20_dsqrt_rn_f64_mediumpath_v1)
$__internal_2_$__cuda_sm20_dsqrt_rn_f64_mediumpath_v1:
[----:B------:R-:W-:Y:S01]  /*167b0*/  ISETP.GE.U32.AND P0, PT, R3, -0x3400000, PT ;  /* 0xfcc000000300780c */ /* 0x000fe20003f06070 */
[----:B------:R-:W-:Y:S01]  /*167c0*/  BSSY.RECONVERGENT B3, `(.L_x_217) ;  /* 0x000002a000037945 */ /* 0x000fe20003800200 */
[----:B------:R-:W-:Y:S02]  /*167d0*/  IMAD.MOV.U32 R9, RZ, RZ, R19 ;  /* 0x000000ffff097224 */ /* 0x000fe400078e0013 */
[----:B------:R-:W-:Y:S02]  /*167e0*/  IMAD.MOV.U32 R8, RZ, RZ, R18 ;  /* 0x000000ffff087224 */ /* 0x000fe400078e0012 */
[----:B------:R-:W-:Y:S02]  /*167f0*/  IMAD.MOV.U32 R19, RZ, RZ, R20 ;  /* 0x000000ffff137224 */ /* 0x000fe400078e0014 */
[----:B------:R-:W-:Y:S02]  /*16800*/  IMAD.MOV.U32 R6, RZ, RZ, R22 ;  /* 0x000000ffff067224 */ /* 0x000fe400078e0016 */
[----:B------:R-:W-:-:S02]  /*16810*/  IMAD.MOV.U32 R7, RZ, RZ, R23 ;  /* 0x000000ffff077224 */ /* 0x000fc400078e0017 */
[----:B------:R-:W-:Y:S02]  /*16820*/  IMAD.MOV.U32 R18, RZ, RZ, R5 ;  /* 0x000000ffff127224 */ /* 0x000fe400078e0005 */
[----:B------:R-:W-:Y:S01]  /*16830*/  IMAD.MOV.U32 R20, RZ, RZ, R24 ;  /* 0x000000ffff147224 */ /* 0x000fe200078e0018 */
[----:B------:R-:W-:Y:S06]  /*16840*/  @!P0 BRA `(.L_x_218) ;  /* 0x0000000000208947 */ /* 0x000fec0003800000 */
[----:B------:R-:W-:-:S10]  /*16850*/  DFMA.RM R6, R6, R18, R20 ;  /* 0x000000120606722b */ /* 0x000fd40000004014 */
[----:B------:R-:W-:-:S05]  /*16860*/  IADD3 R18, P0, PT, R6, 0x1, RZ ;  /* 0x0000000106127810 */ /* 0x000fca0007f1e0ff */
[----:B------:R-:W-:-:S06]  /*16870*/  IMAD.X R19, RZ, RZ, R7, P0 ;  /* 0x000000ffff137224 */ /* 0x000fcc00000e0607 */
[----:B------:R-:W-:-:S08]  /*16880*/  DFMA.RP R8, -R6, R18, R8 ;  /* 0x000000120608722b */ /* 0x000fd00000008108 */
[----:B------:R-:W-:-:S06]  /*16890*/  DSETP.GT.AND P0, PT, R8, RZ, PT ;  /* 0x000000ff0800722a */ /* 0x000fcc0003f04000 */
[----:B------:R-:W-:Y:S02]  /*168a0*/  FSEL R6, R18, R6, P0 ;  /* 0x0000000612067208 */ /* 0x000fe40000000000 */
[----:B------:R-:W-:Y:S01]  /*168b0*/  FSEL R7, R19, R7, P0 ;  /* 0x0000000713077208 */ /* 0x000fe20000000000 */
[----:B------:R-:W-:Y:S06]  /*168c0*/  BRA `(.L_x_219) ;  /* 0x0000000000647947 */ /* 0x000fec0003800000 */
.L_x_218:
[----:B------:R-:W-:-:S14]  /*168d0*/  DSETP.NE.AND P0, PT, R8, RZ, PT ;  /* 0x000000ff0800722a */ /* 0x000fdc0003f05000 */
[----:B------:R-:W-:Y:S05]  /*168e0*/  @!P0 BRA `(.L_x_220) ;  /* 0x0000000000588947 */ /* 0x000fea0003800000 */
[----:B------:R-:W-:-:S13]  /*168f0*/  ISETP.GE.AND P0, PT, R9, RZ, PT ;  /* 0x000000ff0900720c */ /* 0x000fda0003f06270 */
[----:B------:R-:W-:Y:S02]  /*16900*/  @!P0 IMAD.MOV.U32 R6, RZ, RZ, 0x0 ;  /* 0x00000000ff068424 */ /* 0x000fe400078e00ff */
[----:B------:R-:W-:Y:S01]  /*16910*/  @!P0 IMAD.MOV.U32 R7, RZ, RZ, -0x80000 ;  /* 0xfff80000ff078424 */ /* 0x000fe200078e00ff */
[----:B------:R-:W-:Y:S06]  /*16920*/  @!P0 BRA `(.L_x_219) ;  /* 0x00000000004c8947 */ /* 0x000fec0003800000 */
[----:B------:R-:W-:-:S13]  /*16930*/  ISETP.GT.AND P0, PT, R9, 0x7fefffff, PT ;  /* 0x7fefffff0900780c */ /* 0x000fda0003f04270 */
[----:B------:R-:W-:Y:S05]  /*16940*/  @P0 BRA `(.L_x_220) ;  /* 0x0000000000400947 */ /* 0x000fea0003800000 */
[----:B------:R-:W-:Y:S01]  /*16950*/  DMUL R6, R8, 8.11296384146066816958e+31 ;  /* 0x4690000008067828 */ /* 0x000fe20000000000 */
[----:B------:R-:W-:Y:S02]  /*16960*/  IMAD.MOV.U32 R20, RZ, RZ, 0x0 ;  /* 0x00000000ff147424 */ /* 0x000fe400078e00ff */
[----:B------:R-:W-:Y:S02]  /*16970*/  IMAD.MOV.U32 R8, RZ, RZ, RZ ;  /* 0x000000ffff087224 */ /* 0x000fe400078e00ff */
[----:B------:R-:W-:Y:S01]  /*16980*/  IMAD.MOV.U32 R21, RZ, RZ, 0x3fd80000 ;  /* 0x3fd80000ff157424 */ /* 0x000fe200078e00ff */
[----:B------:R-:W0:Y:S03]  /*16990*/  MUFU.RSQ64H R9, R7 ;  /* 0x0000000700097308 */ /* 0x000e260000001c00 */
[----:B0-----:R-:W-:-:S08]  /*169a0*/  DMUL R18, R8, R8 ;  /* 0x0000000808127228 */ /* 0x001fd00000000000 */
[----:B------:R-:W-:-:S08]  /*169b0*/  DFMA R18, R6, -R18, 1 ;  /* 0x3ff000000612742b */ /* 0x000fd00000000812 */
[----:B------:R-:W-:Y:S02]  /*169c0*/  DFMA R20, R18, R20, 0.5 ;  /* 0x3fe000001214742b */ /* 0x000fe40000000014 */
[----:B------:R-:W-:-:S08]  /*169d0*/  DMUL R18, R8, R18 ;  /* 0x0000001208127228 */ /* 0x000fd00000000000 */
[----:B------:R-:W-:-:S08]  /*169e0*/  DFMA R18, R20, R18, R8 ;  /* 0x000000121412722b */ /* 0x000fd00000000008 */
[----:B------:R-:W-:Y:S02]  /*169f0*/  DMUL R8, R6, R18 ;  /* 0x0000001206087228 */ /* 0x000fe40000000000 */
[----:B------:R-:W-:-:S06]  /*16a00*/  VIADD R19, R19, 0xfff00000 ;  /* 0xfff0000013137836 */ /* 0x000fcc0000000000 */
[----:B------:R-:W-:-:S08]  /*16a10*/  DFMA R20, R8, -R8, R6 ;  /* 0x800000080814722b */ /* 0x000fd00000000006 */
[----:B------:R-:W-:-:S10]  /*16a20*/  DFMA R6, R18, R20, R8 ;  /* 0x000000141206722b */ /* 0x000fd40000000008 */
[----:B------:R-:W-:Y:S01]  /*16a30*/  VIADD R7, R7, 0xfcb00000 ;  /* 0xfcb0000007077836 */ /* 0x000fe20000000000 */
[----:B------:R-:W-:Y:S06]  /*16a40*/  BRA `(.L_x_219) ;  /* 0x0000000000047947 */ /* 0x000fec0003800000 */
.L_x_220:
[----:B------:R-:W-:-:S11]  /*16a50*/  DADD R6, R8, R8 ;  /* 0x0000000008067229 */ /* 0x000fd60000000008 */
.L_x_219:
[----:B------:R-:W-:Y:S05]  /*16a60*/  BSYNC.RECONVERGENT B3 ;  /* 0x0000000000037941 */ /* 0x000fea0003800200 */
.L_x_217:
[----:B------:R-:W-:Y:S02]  /*16a70*/  IMAD.MOV.U32 R5, RZ, RZ, 0x0 ;  /* 0x00000000ff057424 */ /* 0x000fe400078e00ff */
[----:B------:R-:W-:Y:S02]  /*16a80*/  IMAD.MOV.U32 R24, RZ, RZ, R6 ;  /* 0x000000ffff187224 */ /* 0x000fe400078e0006 */
[----:B------:R-:W-:Y:S01]  /*16a90*/  IMAD.MOV.U32 R25, RZ, RZ, R7 ;  /* 0x000000ffff197224 */ /* 0x000fe200078e0007 */
[----:B------:R-:W-:Y:S06]  /*16aa0*/  RET.REL.NODEC R4 `(cubic) ;  /* 0xfffffe9404547950 */ /* 0x000fec0003c3ffff */
        .type           $cubic$__internal_accurate_pow,@function
        .size           $cubic$__internal_accurate_pow,($cubic$__internal_trig_reduction_slowpathd - $cubic$__internal_accurate_pow)
$cubic$__internal_accurate_pow:
[----:B------:R-:W-:Y:S01]  /*16ab0*/  ISETP.GT.U32.AND P2, PT, R7, 0xfffff, PT ;  /* 0x000fffff0700780c */ /* 0x000fe20003f44070 */
[----:B------:R-:W-:Y:S01]  /*16ac0*/  IMAD.MOV.U32 R2, RZ, RZ, R8 ;  /* 0x000000ffff027224 */ /* 0x000fe200078e0008 */
[----:B------:R-:W-:Y:S01]  /*16ad0*/  UMOV UR6, 0x7d2cafe2 ;  /* 0x7d2cafe200067882 */ /* 0x000fe20000000000 */
[----:B------:R-:W-:Y:S01]  /*16ae0*/  IMAD.MOV.U32 R3, RZ, RZ, R7 ;  /* 0x000000ffff037224 */ /* 0x000fe200078e0007 */
[----:B------:R-:W-:Y:S01]  /*16af0*/  UMOV UR7, 0x3eb0f5ff ;  /* 0x3eb0f5ff00077882 */ /* 0x000fe20000000000 */
[----:B------:R-:W-:Y:S01]  /*16b00*/  IMAD.MOV.U32 R18, RZ, RZ, RZ ;  /* 0x000000ffff127224 */ /* 0x000fe200078e00ff */
[----:B------:R-:W-:Y:S01]  /*16b10*/  UMOV UR10, 0xfefa39ef ;  /* 0xfefa39ef000a7882 */ /* 0x000fe20000000000 */
[----:B------:R-:W-:Y:S01]  /*16b20*/  IMAD.MOV.U32 R24, RZ, RZ, 0x41ad3b5a ;  /* 0x41ad3b5aff187424 */ /* 0x000fe200078e00ff */
[----:B------:R-:W-:Y:S01]  /*16b30*/  UMOV UR11, 0x3fe62e42 ;  /* 0x3fe62e42000b7882 */ /* 0x000fe20000000000 */
[----:B------:R-:W-:-:S04]  /*16b40*/  IMAD.MOV.U32 R25, RZ, RZ, 0x3ed0f5d2 ;  /* 0x3ed0f5d2ff197424 */ /* 0x000fc800078e00ff */
[----:B------:R-:W-:Y:S01]  /*16b50*/  @!P2 DMUL R28, R2, 1.80143985094819840000e+16 ;  /* 0x43500000021ca828 */ /* 0x000fe20000000000 */
[--C-:B------:R-:W-:Y:S01]  /*16b60*/  IMAD.MOV.U32 R2, RZ, RZ, R7.reuse ;  /* 0x000000ffff027224 */ /* 0x100fe200078e0007 */
[----:B------:R-:W-:-:S08]  /*16b70*/  SHF.R.U32.HI R7, RZ, 0x14, R7 ;  /* 0x00000014ff077819 */ /* 0x000fd00000011607 */
[----:B------:R-:W-:Y:S01]  /*16b80*/  @!P2 IMAD.MOV.U32 R2, RZ, RZ, R29 ;  /* 0x000000ffff02a224 */ /* 0x000fe200078e001d */
[----:B------:R-:W-:Y:S01]  /*16b90*/  @!P2 LEA.HI R7, R29, 0xffffffca, RZ, 0xc ;  /* 0xffffffca1d07a811 */ /* 0x000fe200078f60ff */
[----:B------:R-:W-:-:S03]  /*16ba0*/  @!P2 IMAD.MOV.U32 R8, RZ, RZ, R28 ;  /* 0x000000ffff08a224 */ /* 0x000fc600078e001c */
[----:B------:R-:W-:-:S04]  /*16bb0*/  LOP3.LUT R2, R2, 0x800fffff, RZ, 0xc0, !PT ;  /* 0x800fffff02027812 */ /* 0x000fc800078ec0ff */
[----:B------:R-:W-:-:S04]  /*16bc0*/  LOP3.LUT R9, R2, 0x3ff00000, RZ, 0xfc, !PT ;  /* 0x3ff0000002097812 */ /* 0x000fc800078efcff */
[----:B------:R-:W-:-:S13]  /*16bd0*/  ISETP.GE.U32.AND P3, PT, R9, 0x3ff6a09f, PT ;  /* 0x3ff6a09f0900780c */ /* 0x000fda0003f66070 */
        /* <DEDUP_REMOVED lines=14> */
[----:B------:R-:W-:-:S05]  /*16cc0*/  DADD R24, R8, -R2 ;  /* 0x0000000008187229 */ /* 0x000fca0000000802 */
[----:B------:R-:W-:Y:S01]  /*16cd0*/  DFMA R22, R20, R22, UR6 ;  /* 0x0000000614167e2b */ /* 0x000fe20008000016 */
[----:B------:R-:W-:Y:S01]  /*16ce0*/  UMOV UR6, 0xe4faecd5 ;  /* 0xe4faecd500067882 */ /* 0x000fe20000000000 */
[----:B------:R-:W-:Y:S01]  /*16cf0*/  UMOV UR7, 0x3f1745cd ;  /* 0x3f1745cd00077882 */ /* 0x000fe20000000000 */
[----:B------:R-:W-:Y:S02]  /*16d00*/  DADD R30, R24, R24 ;  /* 0x00000000181e7229 */ /* 0x000fe40000000018 */
[----:B------:R-:W-:-:S03]  /*16d10*/  DMUL R24, R2, R2 ;  /* 0x0000000202187228 */ /* 0x000fc60000000000 */
[----:B------:R-:W-:Y:S01]  /*16d20*/  DFMA R22, R20, R22, UR6 ;  /* 0x0000000614167e2b */ /* 0x000fe20008000016 */
[----:B------:R-:W-:Y:S01]  /*16d30*/  UMOV UR6, 0x258a578b ;  /* 0x258a578b00067882 */ /* 0x000fe20000000000 */
[----:B------:R-:W-:Y:S01]  /*16d40*/  UMOV UR7, 0x3f3c71c7 ;  /* 0x3f3c71c700077882 */ /* 0x000fe20000000000 */
[----:B------:R-:W-:Y:S02]  /*16d50*/  DFMA R30, R8, -R2, R30 ;  /* 0x80000002081e722b */ /* 0x000fe4000000001e */
[----:B------:R-:W-:-:S03]  /*16d60*/  DMUL R8, R2, R24 ;  /* 0x0000001802087228 */ /* 0x000fc60000000000 */
[----:B------:R-:W-:Y:S01]  /*16d70*/  DFMA R22, R20, R22, UR6 ;  /* 0x0000000614167e2b */ /* 0x000fe20008000016 */
[----:B------:R-:W-:Y:S01]  /*16d80*/  UMOV UR6, 0x9242b910 ;  /* 0x9242b91000067882 */ /* 0x000fe20000000000 */
[----:B------:R-:W-:Y:S01]  /*16d90*/  UMOV UR7, 0x3f624924 ;  /* 0x3f62492400077882 */ /* 0x000fe20000000000 */
[----:B------:R-:W-:Y:S02]  /*16da0*/  DMUL R18, R18, R30 ;  /* 0x0000001e12127228 */ /* 0x000fe40000000000 */
[C---:B------:R-:W-:Y:S02]  /*16db0*/  DFMA R34, R2.reuse, R24, -R8 ;  /* 0x000000180222722b */ /* 0x040fe40000000808 */
[----:B------:R-:W-:Y:S02]  /*16dc0*/  DFMA R30, R2, R2, -R24 ;  /* 0x00000002021e722b */ /* 0x000fe40000000818 */
[----:B------:R-:W-:Y:S01]  /*16dd0*/  DFMA R22, R20, R22, UR6 ;  /* 0x0000000614167e2b */ /* 0x000fe20008000016 */
[----:B------:R-:W-:Y:S01]  /*16de0*/  UMOV UR6, 0x99999dfb ;  /* 0x99999dfb00067882 */ /* 0x000fe20000000000 */
[----:B------:R-:W-:-:S02]  /*16df0*/  UMOV UR7, 0x3f899999 ;  /* 0x3f89999900077882 */ /* 0x000fc40000000000 */
[----:B------:R-:W-:-:S04]  /*16e00*/  DFMA R34, R18, R24, R34 ;  /* 0x000000181222722b */ /* 0x000fc80000000022 */
[----:B------:R-:W-:Y:S01]  /*16e10*/  DFMA R26, R20, R22, UR6 ;  /* 0x00000006141a7e2b */ /* 0x000fe20008000016 */
[----:B------:R-:W-:Y:S01]  /*16e20*/  UMOV UR6, 0x55555555 ;  /* 0x5555555500067882 */ /* 0x000fe20000000000 */
[----:B------:R-:W-:-:S06]  /*16e30*/  UMOV UR7, 0x3fb55555 ;  /* 0x3fb5555500077882 */ /* 0x000fcc0000000000 */
[----:B------:R-:W-:-:S08]  /*16e40*/  DFMA R22, R20, R26, UR6 ;  /* 0x0000000614167e2b */ /* 0x000fd0000800001a */
[----:B------:R-:W-:Y:S01]  /*16e50*/  DADD R32, -R22, UR6 ;  /* 0x0000000616207e29 */ /* 0x000fe20008000100 */
[----:B------:R-:W-:Y:S01]  /*16e60*/  UMOV UR6, 0xb9e7b0 ;  /* 0x00b9e7b000067882 */ /* 0x000fe20000000000 */
[----:B------:R-:W-:-:S06]  /*16e70*/  UMOV UR7, 0x3c46a4cb ;  /* 0x3c46a4cb00077882 */ /* 0x000fcc0000000000 */
[----:B------:R-:W-:Y:S01]  /*16e80*/  DFMA R26, R20, R26, R32 ;  /* 0x0000001a141a722b */ /* 0x000fe20000000020 */
[----:B------:R-:W-:Y:S02]  /*16e90*/  VIADD R33, R19, 0x100000 ;  /* 0x0010000013217836 */ /* 0x000fe40000000000 */
[----:B------:R-:W-:-:S05]  /*16ea0*/  IMAD.MOV.U32 R32, RZ, RZ, R18 ;  /* 0x000000ffff207224 */ /* 0x000fca00078e0012 */
[----:B------:R-:W-:Y:S01]  /*16eb0*/  DADD R26, R26, -UR6 ;  /* 0x800000061a1a7e29 */ /* 0x000fe20008000000 */
[----:B------:R-:W-:Y:S01]  /*16ec0*/  UMOV UR6, 0x80000000 ;  /* 0x8000000000067882 */ /* 0x000fe20000000000 */
[----:B------:R-:W-:Y:S01]  /*16ed0*/  DFMA R30, R2, R32, R30 ;  /* 0x00000020021e722b */ /* 0x000fe2000000001e */
[----:B------:R-:W-:-:S05]  /*16ee0*/  UMOV UR7, 0x43300000 ;  /* 0x4330000000077882 */ /* 0x000fca0000000000 */
[----:B------:R-:W-:Y:S02]  /*16ef0*/  DADD R20, R22, R26 ;  /* 0x0000000016147229 */ /* 0x000fe4000000001a */
[----:B------:R-:W-:-:S06]  /*16f00*/  DFMA R30, R2, R30, R34 ;  /* 0x0000001e021e722b */ /* 0x000fcc0000000022 */
[----:B------:R-:W-:Y:S02]  /*16f10*/  DMUL R24, R20, R8 ;  /* 0x0000000814187228 */ /* 0x000fe40000000000 */
[----:B------:R-:W-:-:S06]  /*16f20*/  DADD R22, R22, -R20 ;  /* 0x0000000016167229 */ /* 0x000fcc0000000814 */
[----:B------:R-:W-:Y:S02]  /*16f30*/  DFMA R32, R20, R8, -R24 ;  /* 0x000000081420722b */ /* 0x000fe40000000818 */
[----:B------:R-:W-:-:S06]  /*16f40*/  DADD R22, R26, R22 ;  /* 0x000000001a167229 */ /* 0x000fcc0000000016 */
[----:B------:R-:W-:-:S08]  /*16f50*/  DFMA R30, R20, R30, R32 ;  /* 0x0000001e141e722b */ /* 0x000fd00000000020 */
[----:B------:R-:W-:-:S08]  /*16f60*/  DFMA R22, R22, R8, R30 ;  /* 0x000000081616722b */ /* 0x000fd0000000001e */
[----:B------:R-:W-:-:S08]  /*16f70*/  DADD R20, R24, R22 ;  /* 0x0000000018147229 */ /* 0x000fd00000000016 */
[--C-:B------:R-:W-:Y:S02]  /*16f80*/  DADD R8, R2, R20.reuse ;  /* 0x0000000002087229 */ /* 0x100fe40000000014 */
[----:B------:R-:W-:-:S06]  /*16f90*/  DADD R24, R24, -R20 ;  /* 0x0000000018187229 */ /* 0x000fcc0000000814 */
[----:B------:R-:W-:Y:S02]  /*16fa0*/  DADD R2, R2, -R8 ;  /* 0x0000000002027229 */ /* 0x000fe40000000808 */
[----:B------:R-:W-:-:S06]  /*16fb0*/  DADD R24, R22, R24 ;  /* 0x0000000016187229 */ /* 0x000fcc0000000018 */
[----:B------:R-:W-:Y:S01]  /*16fc0*/  DADD R2, R20, R2 ;  /* 0x0000000014027229 */ /* 0x000fe20000000002 */
[C---:B------:R-:W-:Y:S02]  /*16fd0*/  VIADD R20, R7.reuse, 0xfffffc01 ;  /* 0xfffffc0107147836 */ /* 0x040fe40000000000 */
[----:B------:R-:W-:-:S05]  /*16fe0*/  @P3 VIADD R20, R7, 0xfffffc02 ;  /* 0xfffffc0207143836 */ /* 0x000fca0000000000 */
[----:B------:R-:W-:-:S08]  /*16ff0*/  DADD R2, R24, R2 ;  /* 0x0000000018027229 */ /* 0x000fd00000000002 */
[----:B------:R-:W-:Y:S01]  /*17000*/  DADD R2, R18, R2 ;  /* 0x0000000012027229 */ /* 0x000fe20000000002 */
[----:B------:R-:W-:Y:S01]  /*17010*/  LOP3.LUT R18, R20, 0x80000000, RZ, 0x3c, !PT ;  /* 0x8000000014127812 */ /* 0x000fe200078e3cff */
[----:B------:R-:W-:-:S06]  /*17020*/  IMAD.MOV.U32 R19, RZ, RZ, 0x43300000 ;  /* 0x43300000ff137424 */ /* 0x000fcc00078e00ff */
[----:B------:R-:W-:Y:S01]  /*17030*/  DADD R20, R18, -UR6 ;  /* 0x8000000612147e29 */ /* 0x000fe20008000000 */
[----:B------:R-:W-:Y:S01]  /*17040*/  UMOV UR6, 0xfefa39ef ;  /* 0xfefa39ef00067882 */ /* 0x000fe20000000000 */
[----:B------:R-:W-:Y:S01]  /*17050*/  DADD R18, R8, R2 ;  /* 0x0000000008127229 */ /* 0x000fe20000000002 */
[----:B------:R-:W-:-:S07]  /*17060*/  UMOV UR7, 0x3fe62e42 ;  /* 0x3fe62e4200077882 */ /* 0x000fce0000000000 */
[--C-:B------:R-:W-:Y:S01]  /*17070*/  DFMA R22, R20, UR6, R18.reuse ;  /* 0x0000000614167c2b */ /* 0x100fe20008000012 */
[----:B------:R-:W-:Y:S01]  /*17080*/  UMOV UR6, 0x3b39803f ;  /* 0x3b39803f00067882 */ /* 0x000fe20000000000 */
[----:B------:R-:W-:Y:S01]  /*17090*/  DADD R8, R8, -R18 ;  /* 0x0000000008087229 */ /* 0x000fe20000000812 */
[----:B------:R-:W-:-:S05]  /*170a0*/  UMOV UR7, 0x3c7abc9e ;  /* 0x3c7abc9e00077882 */ /* 0x000fca0000000000 */
[----:B------:R-:W-:Y:S02]  /*170b0*/  DFMA R24, R20, -UR10, R22 ;  /* 0x8000000a14187c2b */ /* 0x000fe40008000016 */
[----:B------:R-:W-:-:S06]  /*170c0*/  DADD R8, R2, R8 ;  /* 0x0000000002087229 */ /* 0x000fcc0000000008 */
[----:B------:R-:W-:-:S08]  /*170d0*/  DADD R24, -R18, R24 ;  /* 0x0000000012187229 */ /* 0x000fd00000000118 */
[----:B------:R-:W-:-:S08]  /*170e0*/  DADD R8, R8, -R24 ;  /* 0x0000000008087229 */ /* 0x000fd00000000818 */
[----:B------:R-:W-:Y:S01]  /*170f0*/  DFMA R8, R20, UR6, R8 ;  /* 0x0000000614087c2b */ /* 0x000fe20008000008 */
[----:B------:R-:W-:Y:S02]  /*17100*/  USHF.L.U32 UR7, UR5, 0x1, URZ ;  /* 0x0000000105077899 */ /* 0x000fe400080006ff */
[----:B------:R-:W-:Y:S02]  /*17110*/  ULOP3.LUT UR6, UR5, 0xff0fffff, URZ, 0xc0, !UPT ;  /* 0xff0fffff05067892 */ /* 0x000fe4000f8ec0ff */
[----:B------:R-:W-:-:S03]  /*17120*/  UISETP.GT.U32.AND UP0, UPT, UR7, -0x2000001, UPT ;  /* 0xfdffffff0700788c */ /* 0x000fc6000bf04070 */
[----:B------:R-:W-:Y:S01]  /*17130*/  DADD R18, R22, R8 ;  /* 0x0000000016127229 */ /* 0x000fe20000000008 */
[----:B------:R-:W-:-:S03]  /*17140*/  USEL UR7, UR6, UR5, UP0 ;  /* 0x0000000506077287 */ /* 0x000fc60008000000 */
[----:B------:R-:W-:-:S04]  /*17150*/  UMOV UR6, UR4 ;  /* 0x0000000400067c82 */ /* 0x000fc80008000000 */
[----:B------:R-:W-:Y:S02]  /*17160*/  DADD R22, R22, -R18 ;  /* 0x0000000016167229 */ /* 0x000fe40000000812 */
[----:B------:R-:W-:-:S06]  /*17170*/  DMUL R2, R18, UR6 ;  /* 0x0000000612027c28 */ /* 0x000fcc0008000000 */
[----:B------:R-:W-:Y:S02]  /*17180*/  DADD R20, R8, R22 ;  /* 0x0000000008147229 */ /* 0x000fe40000000016 */
[----:B------:R-:W-:-:S08]  /*17190*/  DFMA R18, R18, UR6, -R2 ;  /* 0x0000000612127c2b */ /* 0x000fd00008000802 */
[----:B------:R-:W-:Y:S01]  /*171a0*/  DFMA R20, R20, UR6, R18 ;  /* 0x0000000614147c2b */ /* 0x000fe20008000012 */
[----:B------:R-:W-:Y:S01]  /*171b0*/  UMOV UR6, 0x3b39803f ;  /* 0x3b39803f00067882 */ /* 0x000fe20000000000 */
[----:B------:R-:W-:Y:S01]  /*171c0*/  IMAD.MOV.U32 R18, RZ, RZ, 0x652b82fe ;  /* 0x652b82feff127424 */ /* 0x000fe200078e00ff */
[----:B------:R-:W-:Y:S01]  /*171d0*/  UMOV UR7, 0x3c7abc9e ;  /* 0x3c7abc9e00077882 */ /* 0x000fe20000000000 */
[----:B------:R-:W-:-:S04]  /*171e0*/  IMAD.MOV.U32 R19, RZ, RZ, 0x3ff71547 ;  /* 0x3ff71547ff137424 */ /* 0x000fc800078e00ff */
[----:B------:R-:W-:-:S08]  /*171f0*/  DADD R8, R2, R20 ;  /* 0x0000000002087229 */ /* 0x000fd00000000014 */
[----:B------:R-:W-:Y:S02]  /*17200*/  DFMA R18, R8, R18, 6.75539944105574400000e+15 ;  /* 0x433800000812742b */ /* 0x000fe40000000012 */
[----:B------:R-:W-:Y:S01]  /*17210*/  FSETP.GEU.AND P2, PT, |R9|, 4.1917929649353027344, PT ;  /* 0x4086232b0900780b */ /* 0x000fe20003f4e200 */
[----:B------:R-:W-:-:S05]  /*17220*/  DADD R2, R2, -R8 ;  /* 0x0000000002027229 */ /* 0x000fca0000000808 */
[----:B------:R-:W-:-:S03]  /*17230*/  DADD R22, R18, -6.75539944105574400000e+15 ;  /* 0xc338000012167429 */ /* 0x000fc60000000000 */
[----:B------:R-:W-:-:S05]  /*17240*/  DADD R20, R20, R2 ;  /* 0x0000000014147229 */ /* 0x000fca0000000002 */
[----:B------:R-:W-:-:S08]  /*17250*/  DFMA R24, R22, -UR10, R8 ;  /* 0x8000000a16187c2b */ /* 0x000fd00008000008 */
        /* <DEDUP_REMOVED lines=40> */
[----:B------:R-:W-:-:S03]  /*174e0*/  @!P3 IMAD.MOV.U32 R8, RZ, RZ, R24 ;  /* 0x000000ffff08b224 */ /* 0x000fc600078e0018 */
[----:B------:R-:W-:Y:S02]  /*174f0*/  @!P3 SHF.R.S32.HI R9, RZ, 0x1, R2 ;  /* 0x00000001ff09b819 */ /* 0x000fe40000011402 */
[----:B------:R-:W-:-:S03]  /*17500*/  FSEL R2, R22, RZ, P2 ;  /* 0x000000ff16027208 */ /* 0x000fc60001000000 */
[----:B------:R-:W-:Y:S02]  /*17510*/  @!P3 IMAD.IADD R18, R18, 0x1, -R9 ;  /* 0x000000011212b824 */ /* 0x000fe400078e0a09 */
[----:B------:R-:W-:-:S03]  /*17520*/  @!P3 IMAD R9, R9, 0x100000, R25 ;  /* 0x001000000909b824 */ /* 0x000fc600078e0219 */
[----:B------:R-:W-:Y:S01]  /*17530*/  @!P3 LEA R19, R18, 0x3ff00000, 0x14 ;  /* 0x3ff000001213b811 */ /* 0x000fe200078ea0ff */
[----:B------:R-:W-:-:S06]  /*17540*/  @!P3 IMAD.MOV.U32 R18, RZ, RZ, RZ ;  /* 0x000000ffff12b224 */ /* 0x000fcc00078e00ff */
[----:B------:R-:W-:-:S11]  /*17550*/  @!P3 DMUL R2, R8, R18 ;  /* 0x000000120802b228 */ /* 0x000fd60000000000 */
.L_x_221:
[----:B------:R-:W-:Y:S01]  /*17560*/  DFMA R8, R20, R2, R2 ;  /* 0x000000021408722b */ /* 0x000fe20000000002 */
[----:B------:R-:W-:Y:S01]  /*17570*/  IMAD.MOV.U32 R7, RZ, RZ, 0x0 ;  /* 0x00000000ff077424 */ /* 0x000fe200078e00ff */
[----:B------:R-:W-:-:S08]  /*17580*/  DSETP.NEU.AND P2, PT, |R2|, +INF , PT ;  /* 0x7ff000000200742a */ /* 0x000fd00003f4d200 */
[----:B------:R-:W-:Y:S02]  /*17590*/  FSEL R2, R2, R8, !P2 ;  /* 0x0000000802027208 */ /* 0x000fe40005000000 */
[----:B------:R-:W-:Y:S01]  /*175a0*/  FSEL R3, R3, R9, !P2 ;  /* 0x0000000903037208 */ /* 0x000fe20005000000 */
[----:B------:R-:W-:Y:S06]  /*175b0*/  RET.REL.NODEC R6 `(cubic) ;  /* 0xfffffe8806907950 */ /* 0x000fec0003c3ffff */
        .type           $cubic$__internal_trig_reduction_slowpathd,@function
        .size           $cubic$__internal_trig_reduction_slowpathd,(.L_x_234 - $cubic$__internal_trig_reduction_slowpathd)
$cubic$__internal_trig_reduction_slowpathd:
[----:B------:R-:W-:Y:S01]  /*175c0*/  SHF.R.U32.HI R27, RZ, 0x14, R23 ;  /* 0x00000014ff1b7819 */ /* 0x000fe20000011617 */
[----:B------:R-:W-:-:S03]  /*175d0*/  IMAD.MOV.U32 R2, RZ, RZ, RZ ;  /* 0x000000ffff027224 */ /* 0x000fc600078e00ff */
[----:B------:R-:W-:-:S04]  /*175e0*/  LOP3.LUT R3, R27, 0x7ff, RZ, 0xc0, !PT ;  /* 0x000007ff1b037812 */ /* 0x000fc800078ec0ff */
[----:B------:R-:W-:-:S13]  /*175f0*/  ISETP.NE.AND P0, PT, R3, 0x7ff, PT ;  /* 0x000007ff0300780c */ /* 0x000fda0003f05270 */
[----:B------:R-:W-:Y:S05]  /*17600*/  @!P0 BRA `(.L_x_222) ;  /* 0x0000000800548947 */ /* 0x000fea0003800000 */
[----:B------:R-:W-:Y:S01]  /*17610*/  VIADD R3, R3, 0xfffffc00 ;  /* 0xfffffc0003037836 */ /* 0x000fe20000000000 */
[----:B------:R-:W-:Y:S01]  /*17620*/  BSSY.RECONVERGENT B1, `(.L_x_223) ;  /* 0x0000032000017945 */ /* 0x000fe20003800200 */
[----:B------:R-:W-:-:S03]  /*17630*/  CS2R R38, SRZ ;  /* 0x0000000000267805 */ /* 0x000fc6000001ff00 */
[----:B------:R-:W-:Y:S02]  /*17640*/  SHF.R.U32.HI R2, RZ, 0x6, R3 ;  /* 0x00000006ff027819 */ /* 0x000fe40000011603 */
[----:B------:R-:W-:Y:S02]  /*17650*/  ISETP.GE.U32.AND P0, PT, R3, 0x80, PT ;  /* 0x000000800300780c */ /* 0x000fe40003f06070 */
[C---:B------:R-:W-:Y:S02]  /*17660*/  IADD3 R5, PT, PT, -R2.reuse, 0x13, RZ ;  /* 0x0000001302057810 */ /* 0x040fe40007ffe1ff */
[----:B------:R-:W-:Y:S02]  /*17670*/  IADD3 R3, PT, PT, -R2, 0xf, RZ ;  /* 0x0000000f02037810 */ /* 0x000fe40007ffe1ff */
[----:B------:R-:W-:-:S04]  /*17680*/  SEL R5, R5, 0x12, P0 ;  /* 0x0000001205057807 */ /* 0x000fc80000000000 */
[----:B------:R-:W-:-:S13]  /*17690*/  ISETP.GE.AND P0, PT, R3, R5, PT ;  /* 0x000000050300720c */ /* 0x000fda0003f06270 */
[----:B------:R-:W-:Y:S05]  /*176a0*/  @P0 BRA `(.L_x_224) ;  /* 0x0000000000a40947 */ /* 0x000fea0003800000 */
[----:B------:R-:W0:Y:S01]  /*176b0*/  LDC.64 R34, c[0x0][0x358] ;  /* 0x0000d600ff227b82 */ /* 0x000e220000000a00 */
[C---:B------:R-:W-:Y:S01]  /*176c0*/  SHF.L.U64.HI R8, R4.reuse, 0xb, R23 ;  /* 0x0000000b04087819 */ /* 0x040fe20000010217 */
[----:B------:R-:W-:Y:S01]  /*176d0*/  BSSY.RECONVERGENT B2, `(.L_x_225) ;  /* 0x0000025000027945 */ /* 0x000fe20003800200 */
[----:B------:R-:W-:Y:S01]  /*176e0*/  IMAD.SHL.U32 R4, R4, 0x800, RZ ;  /* 0x0000080004047824 */ /* 0x000fe200078e00ff */
[----:B------:R-:W-:Y:S01]  /*176f0*/  IADD3 R6, PT, PT, RZ, -R2, -R5 ;  /* 0x80000002ff067210 */ /* 0x000fe20007ffe805 */
[----:B------:R-:W-:Y:S01]  /*17700*/  IMAD.MOV.U32 R7, RZ, RZ, RZ ;  /* 0x000000ffff077224 */ /* 0x000fe200078e00ff */
[----:B------:R-:W-:Y:S02]  /*17710*/  CS2R R38, SRZ ;  /* 0x0000000000267805 */ /* 0x000fe4000001ff00 */
[----:B------:R-:W-:-:S07]  /*17720*/  LOP3.LUT R8, R8, 0x80000000, RZ, 0xfc, !PT ;  /* 0x8000000008087812 */ /* 0x000fce00078efcff */
.L_x_226:
[----:B------:R-:W1:Y:S01]  /*17730*/  LDC.64 R18, c[0x4][0xe0] ;  /* 0x01003800ff127b82 */ /* 0x000e620000000a00 */
[----:B0-----:R-:W-:Y:S02]  /*17740*/  R2UR UR4, R34 ;  /* 0x00000000220472ca */ /* 0x001fe400000e0000 */
[----:B------:R-:W-:Y:S01]  /*17750*/  R2UR UR5, R35 ;  /* 0x00000000230572ca */ /* 0x000fe200000e0000 */
[----:B-1----:R-:W-:-:S12]  /*17760*/  IMAD.WIDE R36, R3, 0x8, R18 ;  /* 0x0000000803247825 */ /* 0x002fd800078e0212 */
[----:B------:R-:W2:Y:S01]  /*17770*/  LDG.E.64.CONSTANT R36, desc[UR4][R36.64] ;  /* 0x0000000424247981 */ /* 0x000ea2000c1e9b00 */
[----:B------:R-:W-:Y:S02]  /*17780*/  IMAD.MOV.U32 R20, RZ, RZ, R38 ;  /* 0x000000ffff147224 */ /* 0x000fe400078e0026 */
[----:B------:R-:W-:Y:S02]  /*17790*/  IMAD.MOV.U32 R21, RZ, RZ, R39 ;  /* 0x000000ffff157224 */ /* 0x000fe400078e0027 */
[----:B------:R-:W-:Y:S02]  /*177a0*/  VIADD R6, R6, 0x1 ;  /* 0x0000000106067836 */ /* 0x000fe40000000000 */
[----:B------:R-:W-:Y:S02]  /*177b0*/  VIADD R3, R3, 0x1 ;  /* 0x0000000103037836 */ /* 0x000fe40000000000 */
[----:B--2---:R-:W-:-:S04]  /*177c0*/  IMAD.WIDE.U32 R20, P2, R36, R4, R20 ;  /* 0x0000000424147225 */ /* 0x004fc80007840014 */
[----:B------:R-:W-:Y:S02]  /*177d0*/  IMAD R9, R36, R8, RZ ;  /* 0x0000000824097224 */ /* 0x000fe400078e02ff */
[C---:B------:R-:W-:Y:S02]  /*177e0*/  IMAD R18, R37.reuse, R4, RZ ;  /* 0x0000000425127224 */ /* 0x040fe400078e02ff */
[----:B------:R-:W-:Y:S01]  /*177f0*/  IMAD.HI.U32 R19, R37, R8, RZ ;  /* 0x0000000825137227 */ /* 0x000fe200078e00ff */
[----:B------:R-:W-:-:S03]  /*17800*/  IADD3 R9, P0, PT, R9, R21, RZ ;  /* 0x0000001509097210 */ /* 0x000fc60007f1e0ff */
[----:B------:R-:W-:Y:S01]  /*17810*/  IMAD.MOV.U32 R38, RZ, RZ, R20 ;  /* 0x000000ffff267224 */ /* 0x000fe200078e0014 */
[----:B------:R-:W-:Y:S01]  /*17820*/  IADD3 R39, P1, PT, R18, R9, RZ ;  /* 0x0000000912277210 */ /* 0x000fe20007f3e0ff */
[----:B------:R-:W-:-:S04]  /*17830*/  IMAD.HI.U32 R18, R36, R8, RZ ;  /* 0x0000000824127227 */ /* 0x000fc800078e00ff */
[----:B------:R-:W-:-:S04]  /*17840*/  IMAD.HI.U32 R9, R37, R4, RZ ;  /* 0x0000000425097227 */ /* 0x000fc800078e00ff */
[----:B------:R-:W-:Y:S02]  /*17850*/  IMAD.X R18, RZ, RZ, R18, P2 ;  /* 0x000000ffff127224 */ /* 0x000fe400010e0612 */
[----:B------:R-:W-:Y:S02]  /*17860*/  IMAD R20, R37, R8, RZ ;  /* 0x0000000825147224 */ /* 0x000fe400078e02ff */
[----:B------:R-:W-:Y:S01]  /*17870*/  IMAD R21, R7, 0x8, R1 ;  /* 0x0000000807157824 */ /* 0x000fe200078e0201 */
[----:B------:R-:W-:Y:S01]  /*17880*/  IADD3.X R9, P0, PT, R9, R18, RZ, P0, !PT ;  /* 0x0000001209097210 */ /* 0x000fe2000071e4ff */
[----:B------:R-:W-:-:S03]  /*17890*/  VIADD R7, R7, 0x1 ;  /* 0x0000000107077836 */ /* 0x000fc60000000000 */
[----:B------:R-:W-:Y:S01]  /*178a0*/  IADD3.X R20, P1, PT, R20, R9, RZ, P1, !PT ;  /* 0x0000000914147210 */ /* 0x000fe20000f3e4ff */
[----:B------:R-:W-:Y:S01]  /*178b0*/  IMAD.X R19, RZ, RZ, R19, P0 ;  /* 0x000000ffff137224 */ /* 0x000fe200000e0613 */
[----:B------:R-:W-:Y:S01]  /*178c0*/  ISETP.NE.AND P0, PT, R6, -0xf, PT ;  /* 0xfffffff10600780c */ /* 0x000fe20003f05270 */
[----:B------:R0:W-:Y:S02]  /*178d0*/  STL.64 [R21], R38 ;  /* 0x0000002615007387 */ /* 0x0001e40000100a00 */
[----:B------:R-:W-:Y:S02]  /*178e0*/  IMAD.X R19, RZ, RZ, R19, P1 ;  /* 0x000000ffff137224 */ /* 0x000fe400008e0613 */
[----:B0-----:R-:W-:Y:S02]  /*178f0*/  IMAD.MOV.U32 R38, RZ, RZ, R20 ;  /* 0x000000ffff267224 */ /* 0x001fe400078e0014 */
[----:B------:R-:W-:-:S06]  /*17900*/  IMAD.MOV.U32 R39, RZ, RZ, R19 ;  /* 0x000000ffff277224 */ /* 0x000fcc00078e0013 */
[----:B------:R-:W-:Y:S05]  /*17910*/  @P0 BRA `(.L_x_226) ;  /* 0xfffffffc00840947 */ /* 0x000fea000383ffff */
[----:B------:R-:W-:Y:S05]  /*17920*/  BSYNC.RECONVERGENT B2 ;  /* 0x0000000000027941 */ /* 0x000fea0003800200 */
.L_x_225:
[----:B------:R-:W-:-:S07]  /*17930*/  IMAD.MOV.U32 R3, RZ, RZ, R5 ;  /* 0x000000ffff037224 */ /* 0x000fce00078e0005 */
.L_x_224:
[----:B------:R-:W-:Y:S05]  /*17940*/  BSYNC.RECONVERGENT B1 ;  /* 0x0000000000017941 */ /* 0x000fea0003800200 */
.L_x_223:
[----:B------:R-:W-:Y:S01]  /*17950*/  LOP3.LUT P0, R27, R27, 0x3f, RZ, 0xc0, !PT ;  /* 0x0000003f1b1b7812 */ /* 0x000fe2000780c0ff */
[----:B------:R-:W-:-:S04]  /*17960*/  IMAD.IADD R2, R2, 0x1, R3 ;  /* 0x0000000102027824 */ /* 0x000fc800078e0203 */
[----:B------:R-:W-:-:S05]  /*17970*/  IMAD.U32 R35, R2, 0x8, R1 ;  /* 0x0000000802237824 */ /* 0x000fca00078e0001 */
[----:B------:R0:W-:Y:S04]  /*17980*/  STL.64 [R35+-0x78], R38 ;  /* 0xffff882623007387 */ /* 0x0001e80000100a00 */
[----:B------:R-:W2:Y:S04]  /*17990*/  @P0 LDL.64 R20, [R1+0x8] ;  /* 0x0000080001140983 */ /* 0x000ea80000100a00 */
[----:B------:R-:W3:Y:S04]  /*179a0*/  LDL.64 R4, [R1+0x10] ;  /* 0x0000100001047983 */ /* 0x000ee80000100a00 */
[----:B------:R-:W4:Y:S01]  /*179b0*/  LDL.64 R2, [R1+0x18] ;  /* 0x0000180001027983 */ /* 0x000f220000100a00 */
[----:B------:R-:W-:Y:S01]  /*179c0*/  @P0 LOP3.LUT R7, R27, 0x3f, RZ, 0x3c, !PT ;  /* 0x0000003f1b070812 */ /* 0x000fe200078e3cff */
[----:B------:R-:W-:Y:S01]  /*179d0*/  BSSY.RECONVERGENT B1, `(.L_x_227) ;  /* 0x0000034000017945 */ /* 0x000fe20003800200 */
[----:B--2---:R-:W-:-:S02]  /*179e0*/  @P0 SHF.R.U64 R18, R20, 0x1, R21 ;  /* 0x0000000114120819 */ /* 0x004fc40000001215 */
[----:B------:R-:W-:Y:S02]  /*179f0*/  @P0 SHF.R.U32.HI R20, RZ, 0x1, R21 ;  /* 0x00000001ff140819 */ /* 0x000fe40000011615 */
[----:B---3--:R-:W-:Y:S02]  /*17a00*/  @P0 SHF.L.U32 R9, R4, R27, RZ ;  /* 0x0000001b04090219 */ /* 0x008fe400000006ff */
[----:B------:R-:W-:Y:S02]  /*17a10*/  @P0 SHF.R.U64 R18, R18, R7, R20 ;  /* 0x0000000712120219 */ /* 0x000fe40000001214 */
[--C-:B------:R-:W-:Y:S02]  /*17a20*/  @P0 SHF.R.U32.HI R6, RZ, 0x1, R5.reuse ;  /* 0x00000001ff060819 */ /* 0x100fe40000011605 */
[C-C-:B------:R-:W-:Y:S02]  /*17a30*/  @P0 SHF.R.U64 R19, R4.reuse, 0x1, R5.reuse ;  /* 0x0000000104130819 */ /* 0x140fe40000001205 */
[----:B------:R-:W-:-:S02]  /*17a40*/  @P0 SHF.L.U64.HI R8, R4, R27, R5 ;  /* 0x0000001b04080219 */ /* 0x000fc40000010205 */
[----:B------:R-:W-:Y:S02]  /*17a50*/  @P0 SHF.R.U32.HI R21, RZ, R7, R20 ;  /* 0x00000007ff150219 */ /* 0x000fe40000011614 */
[----:B------:R-:W-:Y:S02]  /*17a60*/  @P0 LOP3.LUT R4, R9, R18, RZ, 0xfc, !PT ;  /* 0x0000001209040212 */ /* 0x000fe400078efcff */
[----:B----4-:R-:W-:Y:S02]  /*17a70*/  @P0 SHF.L.U32 R20, R2, R27, RZ ;  /* 0x0000001b02140219 */ /* 0x010fe400000006ff */
[--C-:B------:R-:W-:Y:S02]  /*17a80*/  @P0 SHF.R.U64 R19, R19, R7, R6.reuse ;  /* 0x0000000713130219 */ /* 0x100fe40000001206 */
[----:B------:R-:W-:Y:S02]  /*17a90*/  @P0 LOP3.LUT R5, R8, R21, RZ, 0xfc, !PT ;  /* 0x0000001508050212 */ /* 0x000fe400078efcff */
[----:B------:R-:W-:Y:S01]  /*17aa0*/  @P0 SHF.R.U32.HI R8, RZ, R7, R6 ;  /* 0x00000007ff080219 */ /* 0x000fe20000011606 */
[----:B------:R-:W-:Y:S01]  /*17ab0*/  IMAD.SHL.U32 R6, R4, 0x4, RZ ;  /* 0x0000000404067824 */ /* 0x000fe200078e00ff */
[----:B------:R-:W-:-:S02]  /*17ac0*/  @P0 SHF.L.U64.HI R27, R2, R27, R3 ;  /* 0x0000001b021b0219 */ /* 0x000fc40000010203 */
[----:B------:R-:W-:Y:S02]  /*17ad0*/  @P0 LOP3.LUT R2, R20, R19, RZ, 0xfc, !PT ;  /* 0x0000001314020212 */ /* 0x000fe400078efcff */
[----:B------:R-:W-:Y:S02]  /*17ae0*/  SHF.L.U64.HI R4, R4, 0x2, R5 ;  /* 0x0000000204047819 */ /* 0x000fe40000010205 */
[----:B------:R-:W-:Y:S02]  /*17af0*/  @P0 LOP3.LUT R3, R27, R8, RZ, 0xfc, !PT ;  /* 0x000000081b030212 */ /* 0x000fe400078efcff */
[----:B------:R-:W-:Y:S02]  /*17b00*/  SHF.L.W.U32.HI R5, R5, 0x2, R2 ;  /* 0x0000000205057819 */ /* 0x000fe40000010e02 */
[----:B------:R-:W-:Y:S02]  /*17b10*/  IADD3 RZ, P0, PT, RZ, -R6, RZ ;  /* 0x80000006ffff7210 */ /* 0x000fe40007f1e0ff */
[----:B------:R-:W-:-:S02]  /*17b20*/  LOP3.LUT R9, RZ, R4, RZ, 0x33, !PT ;  /* 0x00000004ff097212 */ /* 0x000fc400078e33ff */
[----:B------:R-:W-:Y:S02]  /*17b30*/  SHF.L.W.U32.HI R2, R2, 0x2, R3 ;  /* 0x0000000202027819 */ /* 0x000fe40000010e03 */
[----:B------:R-:W-:Y:S02]  /*17b40*/  LOP3.LUT R8, RZ, R5, RZ, 0x33, !PT ;  /* 0x00000005ff087212 */ /* 0x000fe400078e33ff */
[----:B------:R-:W-:Y:S02]  /*17b50*/  IADD3.X R9, P0, PT, RZ, R9, RZ, P0, !PT ;  /* 0x00000009ff097210 */ /* 0x000fe4000071e4ff */
[----:B------:R-:W-:Y:S02]  /*17b60*/  LOP3.LUT R7, RZ, R2, RZ, 0x33, !PT ;  /* 0x00000002ff077212 */ /* 0x000fe400078e33ff */
[----:B------:R-:W-:Y:S02]  /*17b70*/  IADD3.X R8, P1, PT, RZ, R8, RZ, P0, !PT ;  /* 0x00000008ff087210 */ /* 0x000fe4000073e4ff */
[----:B------:R-:W-:-:S03]  /*17b80*/  ISETP.GT.U32.AND P2, PT, R5, -0x1, PT ;  /* 0xffffffff0500780c */ /* 0x000fc60003f44070 */
[----:B------:R-:W-:Y:S01]  /*17b90*/  IMAD.X R7, RZ, RZ, R7, P1 ;  /* 0x000000ffff077224 */ /* 0x000fe200008e0607 */
[----:B------:R-:W-:-:S04]  /*17ba0*/  ISETP.GT.AND.EX P0, PT, R2, -0x1, PT, P2 ;  /* 0xffffffff0200780c */ /* 0x000fc80003f04320 */
[----:B------:R-:W-:Y:S02]  /*17bb0*/  SEL R7, R2, R7, P0 ;  /* 0x0000000702077207 */ /* 0x000fe40000000000 */
[----:B------:R-:W-:Y:S02]  /*17bc0*/  SEL R8, R5, R8, P0 ;  /* 0x0000000805087207 */ /* 0x000fe40000000000 */
[----:B------:R-:W-:Y:S02]  /*17bd0*/  ISETP.NE.U32.AND P1, PT, R7, RZ, PT ;  /* 0x000000ff0700720c */ /* 0x000fe40003f25070 */
[----:B------:R-:W-:Y:S02]  /*17be0*/  SEL R19, R4, R9, P0 ;  /* 0x0000000904137207 */ /* 0x000fe40000000000 */
[----:B------:R-:W-:Y:S01]  /*17bf0*/  SEL R20, R8, R7, !P1 ;  /* 0x0000000708147207 */ /* 0x000fe20004800000 */
[----:B------:R-:W-:-:S03]  /*17c00*/  @!P0 IMAD.MOV R6, RZ, RZ, -R6 ;  /* 0x000000ffff068224 */ /* 0x000fc600078e0a06 */
[----:B------:R-:W1:Y:S02]  /*17c10*/  FLO.U32 R5, R20 ;  /* 0x0000001400057300 */ /* 0x000e6400000e0000 */
[C---:B-1----:R-:W-:Y:S02]  /*17c20*/  IADD3 R18, PT, PT, -R5.reuse, 0x1f, RZ ;  /* 0x0000001f05127810 */ /* 0x042fe40007ffe1ff */
[----:B------:R-:W-:-:S03]  /*17c30*/  IADD3 R5, PT, PT, -R5, 0x3f, RZ ;  /* 0x0000003f05057810 */ /* 0x000fc60007ffe1ff */
[----:B------:R-:W-:-:S05]  /*17c40*/  @P1 IMAD.MOV R5, RZ, RZ, R18 ;  /* 0x000000ffff051224 */ /* 0x000fca00078e0212 */
[----:B------:R-:W-:-:S13]  /*17c50*/  ISETP.NE.AND P1, PT, R5, RZ, PT ;  /* 0x000000ff0500720c */ /* 0x000fda0003f25270 */
[----:B0-----:R-:W-:Y:S05]  /*17c60*/  @!P1 BRA `(.L_x_228) ;  /* 0x0000000000289947 */ /* 0x001fea0003800000 */
[C---:B------:R-:W-:Y:S02]  /*17c70*/  LOP3.LUT R9, R5.reuse, 0x3f, RZ, 0xc0, !PT ;  /* 0x0000003f05097812 */ /* 0x040fe400078ec0ff */
[--C-:B------:R-:W-:Y:S02]  /*17c80*/  SHF.R.U64 R6, R6, 0x1, R19.reuse ;  /* 0x0000000106067819 */ /* 0x100fe40000001213 */
[----:B------:R-:W-:Y:S02]  /*17c90*/  SHF.R.U32.HI R19, RZ, 0x1, R19 ;  /* 0x00000001ff137819 */ /* 0x000fe40000011613 */
[----:B------:R-:W-:Y:S02]  /*17ca0*/  LOP3.LUT R4, R5, 0x3f, RZ, 0xc, !PT ;  /* 0x0000003f05047812 */ /* 0x000fe400078e0cff */
[CC--:B------:R-:W-:Y:S02]  /*17cb0*/  SHF.L.U64.HI R7, R8.reuse, R9.reuse, R7 ;  /* 0x0000000908077219 */ /* 0x0c0fe40000010207 */
[----:B------:R-:W-:-:S02]  /*17cc0*/  SHF.L.U32 R8, R8, R9, RZ ;  /* 0x0000000908087219 */ /* 0x000fc400000006ff */
[-CC-:B------:R-:W-:Y:S02]  /*17cd0*/  SHF.R.U64 R9, R6, R4.reuse, R19.reuse ;  /* 0x0000000406097219 */ /* 0x180fe40000001213 */
[----:B------:R-:W-:Y:S02]  /*17ce0*/  SHF.R.U32.HI R4, RZ, R4, R19 ;  /* 0x00000004ff047219 */ /* 0x000fe40000011613 */
[----:B------:R-:W-:Y:S02]  /*17cf0*/  LOP3.LUT R8, R8, R9, RZ, 0xfc, !PT ;  /* 0x0000000908087212 */ /* 0x000fe400078efcff */
[----:B------:R-:W-:-:S07]  /*17d00*/  LOP3.LUT R7, R7, R4, RZ, 0xfc, !PT ;  /* 0x0000000407077212 */ /* 0x000fce00078efcff */
.L_x_228:
[----:B------:R-:W-:Y:S05]  /*17d10*/  BSYNC.RECONVERGENT B1 ;  /* 0x0000000000017941 */ /* 0x000fea0003800200 */
.L_x_227:
[----:B------:R-:W-:-:S04]  /*17d20*/  IMAD.WIDE.U32 R18, R8, 0x2168c235, RZ ;  /* 0x2168c23508127825 */ /* 0x000fc800078e00ff */
[----:B------:R-:W-:Y:S01]  /*17d30*/  IMAD.MOV.U32 R20, RZ, RZ, R19 ;  /* 0x000000ffff147224 */ /* 0x000fe200078e0013 */
[----:B------:R-:W-:Y:S01]  /*17d40*/  IADD3 RZ, P1, PT, R18, R18, RZ ;  /* 0x0000001212ff7210 */ /* 0x000fe20007f3e0ff */
[----:B------:R-:W-:Y:S02]  /*17d50*/  IMAD.MOV.U32 R21, RZ, RZ, RZ ;  /* 0x000000ffff157224 */ /* 0x000fe400078e00ff */
[----:B------:R-:W-:-:S04]  /*17d60*/  IMAD.HI.U32 R4, R7, -0x36f0255e, RZ ;  /* 0xc90fdaa207047827 */ /* 0x000fc800078e00ff */
[----:B------:R-:W-:-:S04]  /*17d70*/  IMAD.WIDE.U32 R8, R8, -0x36f0255e, R20 ;  /* 0xc90fdaa208087825 */ /* 0x000fc800078e0014 */
[----:B------:R-:W-:-:S04]  /*17d80*/  IMAD.WIDE.U32 R8, P2, R7, 0x2168c235, R8 ;  /* 0x2168c23507087825 */ /* 0x000fc80007840008 */
[----:B------:R-:W-:Y:S01]  /*17d90*/  IMAD R7, R7, -0x36f0255e, RZ ;  /* 0xc90fdaa207077824 */ /* 0x000fe200078e02ff */
[----:B------:R-:W-:Y:S01]  /*17da0*/  IADD3.X RZ, P1, PT, R8, R8, RZ, P1, !PT ;  /* 0x0000000808ff7210 */ /* 0x000fe20000f3e4ff */
[----:B------:R-:W-:-:S03]  /*17db0*/  IMAD.X R4, RZ, RZ, R4, P2 ;  /* 0x000000ffff047224 */ /* 0x000fc600010e0604 */
[----:B------:R-:W-:-:S04]  /*17dc0*/  IADD3 R7, P2, PT, R7, R9, RZ ;  /* 0x0000000907077210 */ /* 0x000fc80007f5e0ff */
[C---:B------:R-:W-:Y:S01]  /*17dd0*/  ISETP.GT.U32.AND P3, PT, R7.reuse, RZ, PT ;  /* 0x000000ff0700720c */ /* 0x040fe20003f64070 */
[----:B------:R-:W-:Y:S01]  /*17de0*/  IMAD.X R4, RZ, RZ, R4, P2 ;  /* 0x000000ffff047224 */ /* 0x000fe200010e0604 */
[----:B------:R-:W-:-:S04]  /*17df0*/  IADD3.X R6, P2, PT, R7, R7, RZ, P1, !PT ;  /* 0x0000000707067210 */ /* 0x000fc80000f5e4ff */
[C---:B------:R-:W-:Y:S01]  /*17e00*/  ISETP.GT.AND.EX P1, PT, R4.reuse, RZ, PT, P3 ;  /* 0x000000ff0400720c */ /* 0x040fe20003f24330 */
[----:B------:R-:W-:-:S03]  /*17e10*/  IMAD.X R9, R4, 0x1, R4, P2 ;  /* 0x0000000104097824 */ /* 0x000fc600010e0604 */
[----:B------:R-:W-:Y:S02]  /*17e20*/  SEL R7, R6, R7, P1 ;  /* 0x0000000706077207 */ /* 0x000fe40000800000 */
[----:B------:R-:W-:Y:S02]  /*17e30*/  SEL R4, R9, R4, P1 ;  /* 0x0000000409047207 */ /* 0x000fe40000800000 */
[----:B------:R-:W-:Y:S02]  /*17e40*/  IADD3 R7, P2, PT, R7, 0x1, RZ ;  /* 0x0000000107077810 */ /* 0x000fe40007f5e0ff */
[----:B------:R-:W-:Y:S02]  /*17e50*/  SEL R6, RZ, 0xffffffff, !P1 ;  /* 0xffffffffff067807 */ /* 0x000fe40004800000 */
[----:B------:R-:W-:Y:S01]  /*17e60*/  LOP3.LUT P1, R23, R23, 0x80000000, RZ, 0xc0, !PT ;  /* 0x8000000017177812 */ /* 0x000fe2000782c0ff */
[----:B------:R-:W-:Y:S02]  /*17e70*/  IMAD.X R4, RZ, RZ, R4, P2 ;  /* 0x000000ffff047224 */ /* 0x000fe400010e0604 */
[----:B------:R-:W-:Y:S01]  /*17e80*/  IMAD.IADD R6, R6, 0x1, -R5 ;  /* 0x0000000106067824 */ /* 0x000fe200078e0a05 */
[----:B------:R-:W-:-:S02]  /*17e90*/  SHF.R.U32.HI R5, RZ, 0x1e, R3 ;  /* 0x0000001eff057819 */ /* 0x000fc40000011603 */
[----:B------:R-:W-:Y:S01]  /*17ea0*/  SHF.R.U64 R7, R7, 0xa, R4 ;  /* 0x0000000a07077819 */ /* 0x000fe20000001204 */
[----:B------:R-:W-:Y:S01]  /*17eb0*/  IMAD.SHL.U32 R6, R6, 0x100000, RZ ;  /* 0x0010000006067824 */ /* 0x000fe200078e00ff */
[----:B------:R-:W-:Y:S02]  /*17ec0*/  LEA.HI R2, R2, R5, RZ, 0x1 ;  /* 0x0000000502027211 */ /* 0x000fe400078f08ff */
[----:B------:R-:W-:Y:S02]  /*17ed0*/  IADD3 R7, P2, PT, R7, 0x1, RZ ;  /* 0x0000000107077810 */ /* 0x000fe40007f5e0ff */
[----:B------:R-:W-:Y:S01]  /*17ee0*/  @!P0 LOP3.LUT R23, R23, 0x80000000, RZ, 0x3c, !PT ;  /* 0x8000000017178812 */ /* 0x000fe200078e3cff */
[----:B------:R-:W-:Y:S01]  /*17ef0*/  @P1 IMAD.MOV R2, RZ, RZ, -R2 ;  /* 0x000000ffff021224 */ /* 0x000fe200078e0a02 */
[----:B------:R-:W-:-:S04]  /*17f00*/  LEA.HI.X R4, R4, RZ, RZ, 0x16, P2 ;  /* 0x000000ff04047211 */ /* 0x000fc800010fb4ff */
[--C-:B------:R-:W-:Y:S02]  /*17f10*/  SHF.R.U64 R7, R7, 0x1, R4.reuse ;  /* 0x0000000107077819 */ /* 0x100fe40000001204 */
[----:B------:R-:W-:Y:S02]  /*17f20*/  SHF.R.U32.HI R3, RZ, 0x1, R4 ;  /* 0x00000001ff037819 */ /* 0x000fe40000011604 */
[----:B------:R-:W-:-:S04]  /*17f30*/  IADD3 R4, P2, P3, RZ, RZ, R7 ;  /* 0x000000ffff047210 */ /* 0x000fc80007b5e007 */
[----:B------:R-:W-:-:S04]  /*17f40*/  IADD3.X R6, PT, PT, R6, 0x3fe00000, R3, P2, P3 ;  /* 0x3fe0000006067810 */ /* 0x000fc800017e6403 */
[----:B------:R-:W-:-:S07]  /*17f50*/  LOP3.LUT R23, R6, R23, RZ, 0xfc, !PT ;  /* 0x0000001706177212 */ /* 0x000fce00078efcff */
.L_x_222:
[----:B------:R-:W-:Y:S02]  /*17f60*/  IMAD.MOV.U32 R5, RZ, RZ, R23 ;  /* 0x000000ffff057224 */ /* 0x000fe400078e0017 */
[----:B------:R-:W-:Y:S02]  /*17f70*/  IMAD.MOV.U32 R23, RZ, RZ, 0x0 ;  /* 0x00000000ff177424 */ /* 0x000fe400078e00ff */
[----:B------:R-:W-:Y:S02]  /*17f80*/  IMAD.MOV.U32 R8, RZ, RZ, R2 ;  /* 0x000000ffff087224 */ /* 0x000fe400078e0002 */
[----:B------:R-:W-:Y:S05]  /*17f90*/  RET.REL.NODEC R22 `(cubic) ;  /* 0xfffffe8016187950 */ /* 0x000fea0003c3ffff */
.L_x_229:
[----:B------:R-:W-:-:S00]  /*17fa0*/  BRA `(.L_x_229) ;  /* 0xfffffffc00fc7947 */ /* 0x000fc0000383ffff */
[----:B------:R-:W-:-:S00]  /*17fb0*/  NOP ;  /* 0x0000000000007918 */ /* 0x000fc00000000000 */
        /* <DEDUP_REMOVED lines=12> */
.L_x_234:


//--------------------- .nv.global.init           --------------------------
	.section	.nv.global.init,"aw",@progbits
	.align	16
.nv.global.init:
	.type		__cudart_sin_cos_coeffs,@object
	.size		__cudart_sin_cos_coeffs,(__cudart_i2opi_d - __cudart_sin_cos_coeffs)
__cudart_sin_cos_coeffs:
        /*0000*/ 	.byte	0x46, 0xd2, 0xb0, 0x2c, 0xf1, 0xe5, 0x5a, 0xbe, 0x92, 0xe3, 0xac, 0x69, 0xe3, 0x1d, 0xc7, 0x3e
        /*0010*/ 	.byte	0xa1, 0x62, 0xdb, 0x19, 0xa0, 0x01, 0x2a, 0xbf, 0x18, 0x08, 0x11, 0x11, 0x11, 0x11, 0x81, 0x3f
        /*0020*/ 	.byte	0x54, 0x55, 0x55, 0x55, 0x55, 0x55, 0xc5, 0xbf, 0x00, 0x00, 0x00, 0x00, 0x00, 0x00, 0x00, 0x00
        /*0030*/ 	.byte	0x00, 0x00, 0x00, 0x00, 0x00, 0x00, 0x00, 0x00, 0x64, 0x81, 0xfd, 0x20, 0x83, 0xff, 0xa8, 0xbd
        /*0040*/ 	.byte	0x28, 0x85, 0xef, 0xc1, 0xa7, 0xee, 0x21, 0x3e, 0xd9, 0xe6, 0x06, 0x8e, 0x4f, 0x7e, 0x92, 0xbe
        /*0050*/ 	.byte	0xe9, 0xbc, 0xdd, 0x19, 0xa0, 0x01, 0xfa, 0x3e, 0x47, 0x5d, 0xc1, 0x16, 0x6c, 0xc1, 0x56, 0xbf
        /*0060*/ 	.byte	0x51, 0x55, 0x55, 0x55, 0x55, 0x55, 0xa5, 0x3f, 0x00, 0x00, 0x00, 0x00, 0x00, 0x00, 0xe0, 0xbf
        /*0070*/ 	.byte	0x00, 0x00, 0x00, 0x00, 0x00, 0x00, 0xf0, 0x3f, 0x00, 0x00, 0x00, 0x00, 0x00, 0x00, 0x00, 0x00
	.type		__cudart_i2opi_d,@object
	.size		__cudart_i2opi_d,(.L_28 - __cudart_i2opi_d)
__cudart_i2opi_d:
        /* <DEDUP_REMOVED lines=9> */
.L_28:


//--------------------- .nv.shared.reserved.0     --------------------------
	.section	.nv.shared.reserved.0,"aw",@nobits
	.weak		__nv_reservedSMEM_offset_0_alias
	.size		__nv_reservedSMEM_offset_0_alias, 0, 64
	.other		__nv_reservedSMEM_offset_0_alias,@"STO_CUDA_RESERVED_SHARED STV_DEFAULT"
__nv_reservedSMEM_offset_0_alias:
	.zero		0
	.zero		64


//--------------------- .nv.global                --------------------------
	.section	.nv.global,"aw",@nobits
.nv.global:
	.type		_ZN31_INTERNAL_dc352e5a_4_k_cu_cubic4cuda3std3__48in_placeE,@object
	.size		_ZN31_INTERNAL_dc352e5a_4_k_cu_cubic4cuda3std3__48in_placeE,(_ZN31_INTERNAL_dc352e5a_4_k_cu_cubic4cuda3std6ranges3__45__cpo8distanceE - _ZN31_INTERNAL_dc352e5a_4_k_cu_cubic4cuda3std3__48in_placeE)
_ZN31_INTERNAL_dc352e5a_4_k_cu_cubic4cuda3std3__48in_placeE:
	.zero		1
	.type		_ZN31_INTERNAL_dc352e5a_4_k_cu_cubic4cuda3std6ranges3__45__cpo8distanceE,@object
	.size		_ZN31_INTERNAL_dc352e5a_4_k_cu_cubic4cuda3std6ranges3__45__cpo8distanceE,(_ZN31_INTERNAL_dc352e5a_4_k_cu_cubic4cuda3std3__45__cpo6cbeginE - _ZN31_INTERNAL_dc352e5a_4_k_cu_cubic4cuda3std6ranges3__45__cpo8distanceE)
_ZN31_INTERNAL_dc352e5a_4_k_cu_cubic4cuda3std6ranges3__45__cpo8distanceE:
	.zero		1
	.type		_ZN31_INTERNAL_dc352e5a_4_k_cu_cubic4cuda3std3__45__cpo6cbeginE,@object
	.size		_ZN31_INTERNAL_dc352e5a_4_k_cu_cubic4cuda3std3__45__cpo6cbeginE,(_ZN31_INTERNAL_dc352e5a_4_k_cu_cubic4cuda3std6ranges3__45__cpo7advanceE - _ZN31_INTERNAL_dc352e5a_4_k_cu_cubic4cuda3std3__45__cpo6cbeginE)
_ZN31_INTERNAL_dc352e5a_4_k_cu_cubic4cuda3std3__45__cpo6cbeginE:
	.zero		1
	.type		_ZN31_INTERNAL_dc352e5a_4_k_cu_cubic4cuda3std6ranges3__45__cpo7advanceE,@object
	.size		_ZN31_INTERNAL_dc352e5a_4_k_cu_cubic4cuda3std6ranges3__45__cpo7advanceE,(_ZN31_INTERNAL_dc352e5a_4_k_cu_cubic4cuda3std3__45__cpo7crbeginE - _ZN31_INTERNAL_dc352e5a_4_k_cu_cubic4cuda3std6ranges3__45__cpo7advanceE)
_ZN31_INTERNAL_dc352e5a_4_k_cu_cubic4cuda3std6ranges3__45__cpo7advanceE:
	.zero		1
	.type		_ZN31_INTERNAL_dc352e5a_4_k_cu_cubic4cuda3std3__45__cpo7crbeginE,@object
	.size		_ZN31_INTERNAL_dc352e5a_4_k_cu_cubic4cuda3std3__45__cpo7crbeginE,(_ZN31_INTERNAL_dc352e5a_4_k_cu_cubic4cuda3std6ranges3__45__cpo4dataE - _ZN31_INTERNAL_dc352e5a_4_k_cu_cubic4cuda3std3__45__cpo7crbeginE)
_ZN31_INTERNAL_dc352e5a_4_k_cu_cubic4cuda3std3__45__cpo7crbeginE:
	.zero		1
	.type		_ZN31_INTERNAL_dc352e5a_4_k_cu_cubic4cuda3std6ranges3__45__cpo4dataE,@object
	.size		_ZN31_INTERNAL_dc352e5a_4_k_cu_cubic4cuda3std6ranges3__45__cpo4dataE,(_ZN31_INTERNAL_dc352e5a_4_k_cu_cubic4cuda3std6ranges3__45__cpo5beginE - _ZN31_INTERNAL_dc352e5a_4_k_cu_cubic4cuda3std6ranges3__45__cpo4dataE)
_ZN31_INTERNAL_dc352e5a_4_k_cu_cubic4cuda3std6ranges3__45__cpo4dataE:
	.zero		1
	.type		_ZN31_INTERNAL_dc352e5a_4_k_cu_cubic4cuda3std6ranges3__45__cpo5beginE,@object
	.size		_ZN31_INTERNAL_dc352e5a_4_k_cu_cubic4cuda3std6ranges3__45__cpo5beginE,(_ZN31_INTERNAL_dc352e5a_4_k_cu_cubic4cuda3std3__433_GLOBAL__N__dc352e5a_4_k_cu_cubic6ignoreE - _ZN31_INTERNAL_dc352e5a_4_k_cu_cubic4cuda3std6ranges3__45__cpo5beginE)
_ZN31_INTERNAL_dc352e5a_4_k_cu_cubic4cuda3std6ranges3__45__cpo5beginE:
	.zero		1
	.type		_ZN31_INTERNAL_dc352e5a_4_k_cu_cubic4cuda3std3__433_GLOBAL__N__dc352e5a_4_k_cu_cubic6ignoreE,@object
	.size		_ZN31_INTERNAL_dc352e5a_4_k_cu_cubic4cuda3std3__433_GLOBAL__N__dc352e5a_4_k_cu_cubic6ignoreE,(_ZN31_INTERNAL_dc352e5a_4_k_cu_cubic4cuda3std6ranges3__45__cpo4sizeE - _ZN31_INTERNAL_dc352e5a_4_k_cu_cubic4cuda3std3__433_GLOBAL__N__dc352e5a_4_k_cu_cubic6ignoreE)
_ZN31_INTERNAL_dc352e5a_4_k_cu_cubic4cuda3std3__433_GLOBAL__N__dc352e5a_4_k_cu_cubic6ignoreE:
	.zero		1
	.type		_ZN31_INTERNAL_dc352e5a_4_k_cu_cubic4cuda3std6ranges3__45__cpo4sizeE,@object
	.size		_ZN31_INTERNAL_dc352e5a_4_k_cu_cubic4cuda3std6ranges3__45__cpo4sizeE,(_ZN31_INTERNAL_dc352e5a_4_k_cu_cubic4cuda3std3__45__cpo5beginE - _ZN31_INTERNAL_dc352e5a_4_k_cu_cubic4cuda3std6ranges3__45__cpo4sizeE)
_ZN31_INTERNAL_dc352e5a_4_k_cu_cubic4cuda3std6ranges3__45__cpo4sizeE:
	.zero		1
	.type		_ZN31_INTERNAL_dc352e5a_4_k_cu_cubic4cuda3std3__45__cpo5beginE,@object
	.size		_ZN31_INTERNAL_dc352e5a_4_k_cu_cubic4cuda3std3__45__cpo5beginE,(_ZN31_INTERNAL_dc352e5a_4_k_cu_cubic4cuda3std6ranges3__45__cpo6cbeginE - _ZN31_INTERNAL_dc352e5a_4_k_cu_cubic4cuda3std3__45__cpo5beginE)
_ZN31_INTERNAL_dc352e5a_4_k_cu_cubic4cuda3std3__45__cpo5beginE:
	.zero		1
	.type		_ZN31_INTERNAL_dc352e5a_4_k_cu_cubic4cuda3std6ranges3__45__cpo6cbeginE,@object
	.size		_ZN31_INTERNAL_dc352e5a_4_k_cu_cubic4cuda3std6ranges3__45__cpo6cbeginE,(_ZN31_INTERNAL_dc352e5a_4_k_cu_cubic4cuda3std3__45__cpo6rbeginE - _ZN31_INTERNAL_dc352e5a_4_k_cu_cubic4cuda3std6ranges3__45__cpo6cbeginE)
_ZN31_INTERNAL_dc352e5a_4_k_cu_cubic4cuda3std6ranges3__45__cpo6cbeginE:
	.zero		1
	.type		_ZN31_INTERNAL_dc352e5a_4_k_cu_cubic4cuda3std3__45__cpo6rbeginE,@object
	.size		_ZN31_INTERNAL_dc352e5a_4_k_cu_cubic4cuda3std3__45__cpo6rbeginE,(_ZN31_INTERNAL_dc352e5a_4_k_cu_cubic4cuda3std6ranges3__45__cpo4nextE - _ZN31_INTERNAL_dc352e5a_4_k_cu_cubic4cuda3std3__45__cpo6rbeginE)
_ZN31_INTERNAL_dc352e5a_4_k_cu_cubic4cuda3std3__45__cpo6rbeginE:
	.zero		1
	.type		_ZN31_INTERNAL_dc352e5a_4_k_cu_cubic4cuda3std6ranges3__45__cpo4nextE,@object
	.size		_ZN31_INTERNAL_dc352e5a_4_k_cu_cubic4cuda3std6ranges3__45__cpo4nextE,(_ZN31_INTERNAL_dc352e5a_4_k_cu_cubic4cuda3std6ranges3__45__cpo4swapE - _ZN31_INTERNAL_dc352e5a_4_k_cu_cubic4cuda3std6ranges3__45__cpo4nextE)
_ZN31_INTERNAL_dc352e5a_4_k_cu_cubic4cuda3std6ranges3__45__cpo4nextE:
	.zero		1
	.type		_ZN31_INTERNAL_dc352e5a_4_k_cu_cubic4cuda3std6ranges3__45__cpo4swapE,@object
	.size		_ZN31_INTERNAL_dc352e5a_4_k_cu_cubic4cuda3std6ranges3__45__cpo4swapE,(_ZN31_INTERNAL_dc352e5a_4_k_cu_cubic4cuda3std3__420unreachable_sentinelE - _ZN31_INTERNAL_dc352e5a_4_k_cu_cubic4cuda3std6ranges3__45__cpo4swapE)
_ZN31_INTERNAL_dc352e5a_4_k_cu_cubic4cuda3std6ranges3__45__cpo4swapE:
	.zero		1
	.type		_ZN31_INTERNAL_dc352e5a_4_k_cu_cubic4cuda3std3__420unreachable_sentinelE,@object
	.size		_ZN31_INTERNAL_dc352e5a_4_k_cu_cubic4cuda3std3__420unreachable_sentinelE,(_ZN31_INTERNAL_dc352e5a_4_k_cu_cubic6thrust24THRUST_300001_SM_1000_NS6system6detail10sequential3seqE - _ZN31_INTERNAL_dc352e5a_4_k_cu_cubic4cuda3std3__420unreachable_sentinelE)
_ZN31_INTERNAL_dc352e5a_4_k_cu_cubic4cuda3std3__420unreachable_sentinelE:
	.zero		1
	.type		_ZN31_INTERNAL_dc352e5a_4_k_cu_cubic6thrust24THRUST_300001_SM_1000_NS6system6detail10sequential3seqE,@object
	.size		_ZN31_INTERNAL_dc352e5a_4_k_cu_cubic6thrust24THRUST_300001_SM_1000_NS6system6detail10sequential3seqE,(_ZN31_INTERNAL_dc352e5a_4_k_cu_cubic4cuda3std3__45__cpo4cendE - _ZN31_INTERNAL_dc352e5a_4_k_cu_cubic6thrust24THRUST_300001_SM_1000_NS6system6detail10sequential3seqE)
_ZN31_INTERNAL_dc352e5a_4_k_cu_cubic6thrust24THRUST_300001_SM_1000_NS6system6detail10sequential3seqE:
	.zero		1
	.type		_ZN31_INTERNAL_dc352e5a_4_k_cu_cubic4cuda3std3__45__cpo4cendE,@object
	.size		_ZN31_INTERNAL_dc352e5a_4_k_cu_cubic4cuda3std3__45__cpo4cendE,(_ZN31_INTERNAL_dc352e5a_4_k_cu_cubic4cuda3std6ranges3__45__cpo9iter_swapE - _ZN31_INTERNAL_dc352e5a_4_k_cu_cubic4cuda3std3__45__cpo4cendE)
_ZN31_INTERNAL_dc352e5a_4_k_cu_cubic4cuda3std3__45__cpo4cendE:
	.zero		1
	.type		_ZN31_INTERNAL_dc352e5a_4_k_cu_cubic4cuda3std6ranges3__45__cpo9iter_swapE,@object
	.size		_ZN31_INTERNAL_dc352e5a_4_k_cu_cubic4cuda3std6ranges3__45__cpo9iter_swapE,(_ZN31_INTERNAL_dc352e5a_4_k_cu_cubic4cuda3std3__45__cpo5crendE - _ZN31_INTERNAL_dc352e5a_4_k_cu_cubic4cuda3std6ranges3__45__cpo9iter_swapE)
_ZN31_INTERNAL_dc352e5a_4_k_cu_cubic4cuda3std6ranges3__45__cpo9iter_swapE:
	.zero		1
	.type		_ZN31_INTERNAL_dc352e5a_4_k_cu_cubic4cuda3std3__45__cpo5crendE,@object
	.size		_ZN31_INTERNAL_dc352e5a_4_k_cu_cubic4cuda3std3__45__cpo5crendE,(_ZN31_INTERNAL_dc352e5a_4_k_cu_cubic4cuda3std6ranges3__45__cpo5cdataE - _ZN31_INTERNAL_dc352e5a_4_k_cu_cubic4cuda3std3__45__cpo5crendE)
_ZN31_INTERNAL_dc352e5a_4_k_cu_cubic4cuda3std3__45__cpo5crendE:
	.zero		1
	.type		_ZN31_INTERNAL_dc352e5a_4_k_cu_cubic4cuda3std6ranges3__45__cpo5cdataE,@object
	.size		_ZN31_INTERNAL_dc352e5a_4_k_cu_cubic4cuda3std6ranges3__45__cpo5cdataE,(_ZN31_INTERNAL_dc352e5a_4_k_cu_cubic4cuda3std6ranges3__45__cpo3endE - _ZN31_INTERNAL_dc352e5a_4_k_cu_cubic4cuda3std6ranges3__45__cpo5cdataE)
_ZN31_INTERNAL_dc352e5a_4_k_cu_cubic4cuda3std6ranges3__45__cpo5cdataE:
	.zero		1
	.type		_ZN31_INTERNAL_dc352e5a_4_k_cu_cubic4cuda3std6ranges3__45__cpo3endE,@object
	.size		_ZN31_INTERNAL_dc352e5a_4_k_cu_cubic4cuda3std6ranges3__45__cpo3endE,(_ZN31_INTERNAL_dc352e5a_4_k_cu_cubic4cuda3std3__419piecewise_constructE - _ZN31_INTERNAL_dc352e5a_4_k_cu_cubic4cuda3std6ranges3__45__cpo3endE)
_ZN31_INTERNAL_dc352e5a_4_k_cu_cubic4cuda3std6ranges3__45__cpo3endE:
	.zero		1
	.type		_ZN31_INTERNAL_dc352e5a_4_k_cu_cubic4cuda3std3__419piecewise_constructE,@object
	.size		_ZN31_INTERNAL_dc352e5a_4_k_cu_cubic4cuda3std3__419piecewise_constructE,(_ZN31_INTERNAL_dc352e5a_4_k_cu_cubic4cuda3std6ranges3__45__cpo5ssizeE - _ZN31_INTERNAL_dc352e5a_4_k_cu_cubic4cuda3std3__419piecewise_constructE)
_ZN31_INTERNAL_dc352e5a_4_k_cu_cubic4cuda3std3__419piecewise_constructE:
	.zero		1
	.type		_ZN31_INTERNAL_dc352e5a_4_k_cu_cubic4cuda3std6ranges3__45__cpo5ssizeE,@object
	.size		_ZN31_INTERNAL_dc352e5a_4_k_cu_cubic4cuda3std6ranges3__45__cpo5ssizeE,(_ZN31_INTERNAL_dc352e5a_4_k_cu_cubic4cuda3std3__45__cpo3endE - _ZN31_INTERNAL_dc352e5a_4_k_cu_cubic4cuda3std6ranges3__45__cpo5ssizeE)
_ZN31_INTERNAL_dc352e5a_4_k_cu_cubic4cuda3std6ranges3__45__cpo5ssizeE:
	.zero		1
	.type		_ZN31_INTERNAL_dc352e5a_4_k_cu_cubic4cuda3std3__45__cpo3endE,@object
	.size		_ZN31_INTERNAL_dc352e5a_4_k_cu_cubic4cuda3std3__45__cpo3endE,(_ZN31_INTERNAL_dc352e5a_4_k_cu_cubic4cuda3std6ranges3__45__cpo4cendE - _ZN31_INTERNAL_dc352e5a_4_k_cu_cubic4cuda3std3__45__cpo3endE)
_ZN31_INTERNAL_dc352e5a_4_k_cu_cubic4cuda3std3__45__cpo3endE:
	.zero		1
	.type		_ZN31_INTERNAL_dc352e5a_4_k_cu_cubic4cuda3std6ranges3__45__cpo4cendE,@object
	.size		_ZN31_INTERNAL_dc352e5a_4_k_cu_cubic4cuda3std6ranges3__45__cpo4cendE,(_ZN31_INTERNAL_dc352e5a_4_k_cu_cubic4cuda3std3__45__cpo4rendE - _ZN31_INTERNAL_dc352e5a_4_k_cu_cubic4cuda3std6ranges3__45__cpo4cendE)
_ZN31_INTERNAL_dc352e5a_4_k_cu_cubic4cuda3std6ranges3__45__cpo4cendE:
	.zero		1
	.type		_ZN31_INTERNAL_dc352e5a_4_k_cu_cubic4cuda3std3__45__cpo4rendE,@object
	.size		_ZN31_INTERNAL_dc352e5a_4_k_cu_cubic4cuda3std3__45__cpo4rendE,(_ZN31_INTERNAL_dc352e5a_4_k_cu_cubic4cuda3std6ranges3__45__cpo4prevE - _ZN31_INTERNAL_dc352e5a_4_k_cu_cubic4cuda3std3__45__cpo4rendE)
_ZN31_INTERNAL_dc352e5a_4_k_cu_cubic4cuda3std3__45__cpo4rendE:
	.zero		1
	.type		_ZN31_INTERNAL_dc352e5a_4_k_cu_cubic4cuda3std6ranges3__45__cpo4prevE,@object
	.size		_ZN31_INTERNAL_dc352e5a_4_k_cu_cubic4cuda3std6ranges3__45__cpo4prevE,(_ZN31_INTERNAL_dc352e5a_4_k_cu_cubic4cuda3std6ranges3__45__cpo9iter_moveE - _ZN31_INTERNAL_dc352e5a_4_k_cu_cubic4cuda3std6ranges3__45__cpo4prevE)
_ZN31_INTERNAL_dc352e5a_4_k_cu_cubic4cuda3std6ranges3__45__cpo4prevE:
	.zero		1
	.type		_ZN31_INTERNAL_dc352e5a_4_k_cu_cubic4cuda3std6ranges3__45__cpo9iter_moveE,@object
	.size		_ZN31_INTERNAL_dc352e5a_4_k_cu_cubic4cuda3std6ranges3__45__cpo9iter_moveE,(.L_13 - _ZN31_INTERNAL_dc352e5a_4_k_cu_cubic4cuda3std6ranges3__45__cpo9iter_moveE)
_ZN31_INTERNAL_dc352e5a_4_k_cu_cubic4cuda3std6ranges3__45__cpo9iter_moveE:
	.zero		1
.L_13:


//--------------------- .nv.constant0.cubic       --------------------------
	.section	.nv.constant0.cubic,"a",@progbits
	.sectionflags	@""
	.align	4
.nv.constant0.cubic:
	.zero		936


//--------------------- SYMBOLS --------------------------

	.type		.nv.reservedSmem.offset0,@object
	.size		.nv.reservedSmem.offset0,0x4
